	.target	sm_80

	.elftype	@"ET_EXEC"


//--------------------- .note.nv.tkinfo           --------------------------
	.section	.note.nv.tkinfo,"",@"SHT_NOTE"
	.sectionflags	@"SHF_NOTE_NV_TKINFO"
	.tkinfo
        /*0018*/ 	.word	0x00000002
        /*0030*/ 	.string	""
        /*0030*/ 	.string	"ptxas"
        /*0030*/ 	.string	"Cuda compilation tools, release 13.0, V13.0.88"
        /*0030*/ 	.string	"Build cuda_13.0.r13.0/compiler.36424714_0"
        /*0030*/ 	.string	"-arch sm_80 -m 64 "



//--------------------- .note.nv.cuinfo           --------------------------
	.section	.note.nv.cuinfo,"",@"SHT_NOTE"
	.sectionflags	@"SHF_NOTE_NV_CUINFO"
        /*0018*/ 	.short	0x0002
        /*001a*/ 	.short	0x0050
        /*001c*/ 	.short	0x0082
	.zero		2


//--------------------- .nv.info                  --------------------------
	.section	.nv.info,"",@"SHT_CUDA_INFO"
	.align	4


	//----- nvinfo : EIATTR_REGCOUNT
	.align		4
        /*0000*/ 	.byte	0x04, 0x2f
        /*0002*/ 	.short	(.L_41 - .L_40)
	.align		4
.L_40:
        /*0004*/ 	.word	index@(_Z35group_norm_nhwc_fwd_one_pass_kernelI11Fp32IOFp16WLi512ELi60ELi480EEv26Group_norm_nhwc_fwd_params)
        /*0008*/ 	.word	0x00000080


	//----- nvinfo : EIATTR_FRAME_SIZE
	.align		4
.L_41:
        /*000c*/ 	.byte	0x04, 0x11
        /*000e*/ 	.short	(.L_43 - .L_42)
	.align		4
.L_42:
        /*0010*/ 	.word	index@(_Z35group_norm_nhwc_fwd_one_pass_kernelI11Fp32IOFp16WLi512ELi60ELi480EEv26Group_norm_nhwc_fwd_params)
        /*0014*/ 	.word	0x00000000


	//----- nvinfo : EIATTR_REGCOUNT
	.align		4
.L_43:
        /*0018*/ 	.byte	0x04, 0x2f
        /*001a*/ 	.short	(.L_45 - .L_44)
	.align		4
.L_44:
        /*001c*/ 	.word	index@(_Z35group_norm_nhwc_fwd_one_pass_kernelI11Fp32IOFp16WLi256ELi60ELi480EEv26Group_norm_nhwc_fwd_params)
        /*0020*/ 	.word	0x00000060


	//----- nvinfo : EIATTR_FRAME_SIZE
	.align		4
.L_45:
        /*0024*/ 	.byte	0x04, 0x11
        /*0026*/ 	.short	(.L_47 - .L_46)
	.align		4
.L_46:
        /*0028*/ 	.word	index@(_Z35group_norm_nhwc_fwd_one_pass_kernelI11Fp32IOFp16WLi256ELi60ELi480EEv26Group_norm_nhwc_fwd_params)
        /*002c*/ 	.word	0x00000000


	//----- nvinfo : EIATTR_REGCOUNT
	.align		4
.L_47:
        /*0030*/ 	.byte	0x04, 0x2f
        /*0032*/ 	.short	(.L_49 - .L_48)
	.align		4
.L_48:
        /*0034*/ 	.word	index@(_Z35group_norm_nhwc_fwd_one_pass_kernelI11Fp32IOFp16WLi128ELi60ELi480EEv26Group_norm_nhwc_fwd_params)
        /*0038*/ 	.word	0x0000003a


	//----- nvinfo : EIATTR_FRAME_SIZE
	.align		4
.L_49:
        /*003c*/ 	.byte	0x04, 0x11
        /*003e*/ 	.short	(.L_51 - .L_50)
	.align		4
.L_50:
        /*0040*/ 	.word	index@(_Z35group_norm_nhwc_fwd_one_pass_kernelI11Fp32IOFp16WLi128ELi60ELi480EEv26Group_norm_nhwc_fwd_params)
        /*0044*/ 	.word	0x00000000


	//----- nvinfo : EIATTR_REGCOUNT
	.align		4
.L_51:
        /*0048*/ 	.byte	0x04, 0x2f
        /*004a*/ 	.short	(.L_53 - .L_52)
	.align		4
.L_52:
        /*004c*/ 	.word	index@(_Z35group_norm_nhwc_fwd_one_pass_kernelI11Fp32IOFp16WLi64ELi60ELi480EEv26Group_norm_nhwc_fwd_params)
        /*0050*/ 	.word	0x00000028


	//----- nvinfo : EIATTR_FRAME_SIZE
	.align		4
.L_53:
        /*0054*/ 	.byte	0x04, 0x11
        /*0056*/ 	.short	(.L_55 - .L_54)
	.align		4
.L_54:
        /*0058*/ 	.word	index@(_Z35group_norm_nhwc_fwd_one_pass_kernelI11Fp32IOFp16WLi64ELi60ELi480EEv26Group_norm_nhwc_fwd_params)
        /*005c*/ 	.word	0x00000000


	//----- nvinfo : EIATTR_REGCOUNT
	.align		4
.L_55:
        /*0060*/ 	.byte	0x04, 0x2f
        /*0062*/ 	.short	(.L_57 - .L_56)
	.align		4
.L_56:
        /*0064*/ 	.word	index@(_Z35group_norm_nhwc_fwd_one_pass_kernelI11Fp32IOBf16WLi512ELi60ELi480EEv26Group_norm_nhwc_fwd_params)
        /*0068*/ 	.word	0x00000080


	//----- nvinfo : EIATTR_FRAME_SIZE
	.align		4
.L_57:
        /*006c*/ 	.byte	0x04, 0x11
        /*006e*/ 	.short	(.L_59 - .L_58)
	.align		4
.L_58:
        /*0070*/ 	.word	index@(_Z35group_norm_nhwc_fwd_one_pass_kernelI11Fp32IOBf16WLi512ELi60ELi480EEv26Group_norm_nhwc_fwd_params)
        /*0074*/ 	.word	0x00000000


	//----- nvinfo : EIATTR_REGCOUNT
	.align		4
.L_59:
        /*0078*/ 	.byte	0x04, 0x2f
        /*007a*/ 	.short	(.L_61 - .L_60)
	.align		4
.L_60:
        /*007c*/ 	.word	index@(_Z35group_norm_nhwc_fwd_one_pass_kernelI11Fp32IOBf16WLi256ELi60ELi480EEv26Group_norm_nhwc_fwd_params)
        /*0080*/ 	.word	0x00000060


	//----- nvinfo : EIATTR_FRAME_SIZE
	.align		4
.L_61:
        /*0084*/ 	.byte	0x04, 0x11
        /*0086*/ 	.short	(.L_63 - .L_62)
	.align		4
.L_62:
        /*0088*/ 	.word	index@(_Z35group_norm_nhwc_fwd_one_pass_kernelI11Fp32IOBf16WLi256ELi60ELi480EEv26Group_norm_nhwc_fwd_params)
        /*008c*/ 	.word	0x00000000


	//----- nvinfo : EIATTR_REGCOUNT
	.align		4
.L_63:
        /*0090*/ 	.byte	0x04, 0x2f
        /*0092*/ 	.short	(.L_65 - .L_64)
	.align		4
.L_64:
        /*0094*/ 	.word	index@(_Z35group_norm_nhwc_fwd_one_pass_kernelI11Fp32IOBf16WLi128ELi60ELi480EEv26Group_norm_nhwc_fwd_params)
        /*0098*/ 	.word	0x0000003b


	//----- nvinfo : EIATTR_FRAME_SIZE
	.align		4
.L_65:
        /*009c*/ 	.byte	0x04, 0x11
        /*009e*/ 	.short	(.L_67 - .L_66)
	.align		4
.L_66:
        /*00a0*/ 	.word	index@(_Z35group_norm_nhwc_fwd_one_pass_kernelI11Fp32IOBf16WLi128ELi60ELi480EEv26Group_norm_nhwc_fwd_params)
        /*00a4*/ 	.word	0x00000000


	//----- nvinfo : EIATTR_REGCOUNT
	.align		4
.L_67:
        /*00a8*/ 	.byte	0x04, 0x2f
        /*00aa*/ 	.short	(.L_69 - .L_68)
	.align		4
.L_68:
        /*00ac*/ 	.word	index@(_Z35group_norm_nhwc_fwd_one_pass_kernelI11Fp32IOBf16WLi64ELi60ELi480EEv26Group_norm_nhwc_fwd_params)
        /*00b0*/ 	.word	0x00000028


	//----- nvinfo : EIATTR_FRAME_SIZE
	.align		4
.L_69:
        /*00b4*/ 	.byte	0x04, 0x11
        /*00b6*/ 	.short	(.L_71 - .L_70)
	.align		4
.L_70:
        /*00b8*/ 	.word	index@(_Z35group_norm_nhwc_fwd_one_pass_kernelI11Fp32IOBf16WLi64ELi60ELi480EEv26Group_norm_nhwc_fwd_params)
        /*00bc*/ 	.word	0x00000000


	//----- nvinfo : EIATTR_REGCOUNT
	.align		4
.L_71:
        /*00c0*/ 	.byte	0x04, 0x2f
        /*00c2*/ 	.short	(.L_73 - .L_72)
	.align		4
.L_72:
        /*00c4*/ 	.word	index@(_Z35group_norm_nhwc_fwd_one_pass_kernelI11Fp32IOFp32WLi512ELi60ELi480EEv26Group_norm_nhwc_fwd_params)
        /*00c8*/ 	.word	0x00000080


	//----- nvinfo : EIATTR_FRAME_SIZE
	.align		4
.L_73:
        /*00cc*/ 	.byte	0x04, 0x11
        /*00ce*/ 	.short	(.L_75 - .L_74)
	.align		4
.L_74:
        /*00d0*/ 	.word	index@(_Z35group_norm_nhwc_fwd_one_pass_kernelI11Fp32IOFp32WLi512ELi60ELi480EEv26Group_norm_nhwc_fwd_params)
        /*00d4*/ 	.word	0x00000000


	//----- nvinfo : EIATTR_REGCOUNT
	.align		4
.L_75:
        /*00d8*/ 	.byte	0x04, 0x2f
        /*00da*/ 	.short	(.L_77 - .L_76)
	.align		4
.L_76:
        /*00dc*/ 	.word	index@(_Z35group_norm_nhwc_fwd_one_pass_kernelI11Fp32IOFp32WLi256ELi60ELi480EEv26Group_norm_nhwc_fwd_params)
        /*00e0*/ 	.word	0x00000070


	//----- nvinfo : EIATTR_FRAME_SIZE
	.align		4
.L_77:
        /*00e4*/ 	.byte	0x04, 0x11
        /*00e6*/ 	.short	(.L_79 - .L_78)
	.align		4
.L_78:
        /*00e8*/ 	.word	index@(_Z35group_norm_nhwc_fwd_one_pass_kernelI11Fp32IOFp32WLi256ELi60ELi480EEv26Group_norm_nhwc_fwd_params)
        /*00ec*/ 	.word	0x00000000


	//----- nvinfo : EIATTR_REGCOUNT
	.align		4
.L_79:
        /*00f0*/ 	.byte	0x04, 0x2f
        /*00f2*/ 	.short	(.L_81 - .L_80)
	.align		4
.L_80:
        /*00f4*/ 	.word	index@(_Z35group_norm_nhwc_fwd_one_pass_kernelI11Fp32IOFp32WLi128ELi60ELi480EEv26Group_norm_nhwc_fwd_params)
        /*00f8*/ 	.word	0x00000038


	//----- nvinfo : EIATTR_FRAME_SIZE
	.align		4
.L_81:
        /*00fc*/ 	.byte	0x04, 0x11
        /*00fe*/ 	.short	(.L_83 - .L_82)
	.align		4
.L_82:
        /*0100*/ 	.word	index@(_Z35group_norm_nhwc_fwd_one_pass_kernelI11Fp32IOFp32WLi128ELi60ELi480EEv26Group_norm_nhwc_fwd_params)
        /*0104*/ 	.word	0x00000000


	//----- nvinfo : EIATTR_REGCOUNT
	.align		4
.L_83:
        /*0108*/ 	.byte	0x04, 0x2f
        /*010a*/ 	.short	(.L_85 - .L_84)
	.align		4
.L_84:
        /*010c*/ 	.word	index@(_Z35group_norm_nhwc_fwd_one_pass_kernelI11Fp32IOFp32WLi64ELi60ELi480EEv26Group_norm_nhwc_fwd_params)
        /*0110*/ 	.word	0x00000028


	//----- nvinfo : EIATTR_FRAME_SIZE
	.align		4
.L_85:
        /*0114*/ 	.byte	0x04, 0x11
        /*0116*/ 	.short	(.L_87 - .L_86)
	.align		4
.L_86:
        /*0118*/ 	.word	index@(_Z35group_norm_nhwc_fwd_one_pass_kernelI11Fp32IOFp32WLi64ELi60ELi480EEv26Group_norm_nhwc_fwd_params)
        /*011c*/ 	.word	0x00000000


	//----- nvinfo : EIATTR_REGCOUNT
	.align		4
.L_87:
        /*0120*/ 	.byte	0x04, 0x2f
        /*0122*/ 	.short	(.L_89 - .L_88)
	.align		4
.L_88:
        /*0124*/ 	.word	index@(_Z35group_norm_nhwc_fwd_one_pass_kernelI11Fp16IOFp16WLi512ELi60ELi480EEv26Group_norm_nhwc_fwd_params)
        /*0128*/ 	.word	0x00000080


	//----- nvinfo : EIATTR_FRAME_SIZE
	.align		4
.L_89:
        /*012c*/ 	.byte	0x04, 0x11
        /*012e*/ 	.short	(.L_91 - .L_90)
	.align		4
.L_90:
        /*0130*/ 	.word	index@(_Z35group_norm_nhwc_fwd_one_pass_kernelI11Fp16IOFp16WLi512ELi60ELi480EEv26Group_norm_nhwc_fwd_params)
        /*0134*/ 	.word	0x00000000


	//----- nvinfo : EIATTR_REGCOUNT
	.align		4
.L_91:
        /*0138*/ 	.byte	0x04, 0x2f
        /*013a*/ 	.short	(.L_93 - .L_92)
	.align		4
.L_92:
        /*013c*/ 	.word	index@(_Z35group_norm_nhwc_fwd_one_pass_kernelI11Fp16IOFp16WLi256ELi60ELi480EEv26Group_norm_nhwc_fwd_params)
        /*0140*/ 	.word	0x00000057


	//----- nvinfo : EIATTR_FRAME_SIZE
	.align		4
.L_93:
        /*0144*/ 	.byte	0x04, 0x11
        /*0146*/ 	.short	(.L_95 - .L_94)
	.align		4
.L_94:
        /*0148*/ 	.word	index@(_Z35group_norm_nhwc_fwd_one_pass_kernelI11Fp16IOFp16WLi256ELi60ELi480EEv26Group_norm_nhwc_fwd_params)
        /*014c*/ 	.word	0x00000000


	//----- nvinfo : EIATTR_REGCOUNT
	.align		4
.L_95:
        /*0150*/ 	.byte	0x04, 0x2f
        /*0152*/ 	.short	(.L_97 - .L_96)
	.align		4
.L_96:
        /*0154*/ 	.word	index@(_Z35group_norm_nhwc_fwd_one_pass_kernelI11Fp16IOFp16WLi128ELi60ELi480EEv26Group_norm_nhwc_fwd_params)
        /*0158*/ 	.word	0x00000031


	//----- nvinfo : EIATTR_FRAME_SIZE
	.align		4
.L_97:
        /*015c*/ 	.byte	0x04, 0x11
        /*015e*/ 	.short	(.L_99 - .L_98)
	.align		4
.L_98:
        /*0160*/ 	.word	index@(_Z35group_norm_nhwc_fwd_one_pass_kernelI11Fp16IOFp16WLi128ELi60ELi480EEv26Group_norm_nhwc_fwd_params)
        /*0164*/ 	.word	0x00000000


	//----- nvinfo : EIATTR_REGCOUNT
	.align		4
.L_99:
        /*0168*/ 	.byte	0x04, 0x2f
        /*016a*/ 	.short	(.L_101 - .L_100)
	.align		4
.L_100:
        /*016c*/ 	.word	index@(_Z35group_norm_nhwc_fwd_one_pass_kernelI11Fp16IOFp16WLi64ELi60ELi480EEv26Group_norm_nhwc_fwd_params)
        /*0170*/ 	.word	0x00000028


	//----- nvinfo : EIATTR_FRAME_SIZE
	.align		4
.L_101:
        /*0174*/ 	.byte	0x04, 0x11
        /*0176*/ 	.short	(.L_103 - .L_102)
	.align		4
.L_102:
        /*0178*/ 	.word	index@(_Z35group_norm_nhwc_fwd_one_pass_kernelI11Fp16IOFp16WLi64ELi60ELi480EEv26Group_norm_nhwc_fwd_params)
        /*017c*/ 	.word	0x00000000


	//----- nvinfo : EIATTR_REGCOUNT
	.align		4
.L_103:
        /*0180*/ 	.byte	0x04, 0x2f
        /*0182*/ 	.short	(.L_105 - .L_104)
	.align		4
.L_104:
        /*0184*/ 	.word	index@(_Z35group_norm_nhwc_fwd_one_pass_kernelI11Fp16IOBf16WLi512ELi60ELi480EEv26Group_norm_nhwc_fwd_params)
        /*0188*/ 	.word	0x00000080


	//----- nvinfo : EIATTR_FRAME_SIZE
	.align		4
.L_105:
        /*018c*/ 	.byte	0x04, 0x11
        /*018e*/ 	.short	(.L_107 - .L_106)
	.align		4
.L_106:
        /*0190*/ 	.word	index@(_Z35group_norm_nhwc_fwd_one_pass_kernelI11Fp16IOBf16WLi512ELi60ELi480EEv26Group_norm_nhwc_fwd_params)
        /*0194*/ 	.word	0x00000000


	//----- nvinfo : EIATTR_REGCOUNT
	.align		4
.L_107:
        /*0198*/ 	.byte	0x04, 0x2f
        /*019a*/ 	.short	(.L_109 - .L_108)
	.align		4
.L_108:
        /*019c*/ 	.word	index@(_Z35group_norm_nhwc_fwd_one_pass_kernelI11Fp16IOBf16WLi256ELi60ELi480EEv26Group_norm_nhwc_fwd_params)
        /*01a0*/ 	.word	0x00000057


	//----- nvinfo : EIATTR_FRAME_SIZE
	.align		4
.L_109:
        /*01a4*/ 	.byte	0x04, 0x11
        /*01a6*/ 	.short	(.L_111 - .L_110)
	.align		4
.L_110:
        /*01a8*/ 	.word	index@(_Z35group_norm_nhwc_fwd_one_pass_kernelI11Fp16IOBf16WLi256ELi60ELi480EEv26Group_norm_nhwc_fwd_params)
        /*01ac*/ 	.word	0x00000000


	//----- nvinfo : EIATTR_REGCOUNT
	.align		4
.L_111:
        /*01b0*/ 	.byte	0x04, 0x2f
        /*01b2*/ 	.short	(.L_113 - .L_112)
	.align		4
.L_112:
        /*01b4*/ 	.word	index@(_Z35group_norm_nhwc_fwd_one_pass_kernelI11Fp16IOBf16WLi128ELi60ELi480EEv26Group_norm_nhwc_fwd_params)
        /*01b8*/ 	.word	0x00000031


	//----- nvinfo : EIATTR_FRAME_SIZE
	.align		4
.L_113:
        /*01bc*/ 	.byte	0x04, 0x11
        /*01be*/ 	.short	(.L_115 - .L_114)
	.align		4
.L_114:
        /*01c0*/ 	.word	index@(_Z35group_norm_nhwc_fwd_one_pass_kernelI11Fp16IOBf16WLi128ELi60ELi480EEv26Group_norm_nhwc_fwd_params)
        /*01c4*/ 	.word	0x00000000


	//----- nvinfo : EIATTR_REGCOUNT
	.align		4
.L_115:
        /*01c8*/ 	.byte	0x04, 0x2f
        /*01ca*/ 	.short	(.L_117 - .L_116)
	.align		4
.L_116:
        /*01cc*/ 	.word	index@(_Z35group_norm_nhwc_fwd_one_pass_kernelI11Fp16IOBf16WLi64ELi60ELi480EEv26Group_norm_nhwc_fwd_params)
        /*01d0*/ 	.word	0x00000028


	//----- nvinfo : EIATTR_FRAME_SIZE
	.align		4
.L_117:
        /*01d4*/ 	.byte	0x04, 0x11
        /*01d6*/ 	.short	(.L_119 - .L_118)
	.align		4
.L_118:
        /*01d8*/ 	.word	index@(_Z35group_norm_nhwc_fwd_one_pass_kernelI11Fp16IOBf16WLi64ELi60ELi480EEv26Group_norm_nhwc_fwd_params)
        /*01dc*/ 	.word	0x00000000


	//----- nvinfo : EIATTR_REGCOUNT
	.align		4
.L_119:
        /*01e0*/ 	.byte	0x04, 0x2f
        /*01e2*/ 	.short	(.L_121 - .L_120)
	.align		4
.L_120:
        /*01e4*/ 	.word	index@(_Z35group_norm_nhwc_fwd_one_pass_kernelI11Fp16IOFp32WLi512ELi60ELi480EEv26Group_norm_nhwc_fwd_params)
        /*01e8*/ 	.word	0x00000080


	//----- nvinfo : EIATTR_FRAME_SIZE
	.align		4
.L_121:
        /*01ec*/ 	.byte	0x04, 0x11
        /*01ee*/ 	.short	(.L_123 - .L_122)
	.align		4
.L_122:
        /*01f0*/ 	.word	index@(_Z35group_norm_nhwc_fwd_one_pass_kernelI11Fp16IOFp32WLi512ELi60ELi480EEv26Group_norm_nhwc_fwd_params)
        /*01f4*/ 	.word	0x00000000


	//----- nvinfo : EIATTR_REGCOUNT
	.align		4
.L_123:
        /*01f8*/ 	.byte	0x04, 0x2f
        /*01fa*/ 	.short	(.L_125 - .L_124)
	.align		4
.L_124:
        /*01fc*/ 	.word	index@(_Z35group_norm_nhwc_fwd_one_pass_kernelI11Fp16IOFp32WLi256ELi60ELi480EEv26Group_norm_nhwc_fwd_params)
        /*0200*/ 	.word	0x00000056


	//----- nvinfo : EIATTR_FRAME_SIZE
	.align		4
.L_125:
        /*0204*/ 	.byte	0x04, 0x11
        /*0206*/ 	.short	(.L_127 - .L_126)
	.align		4
.L_126:
        /*0208*/ 	.word	index@(_Z35group_norm_nhwc_fwd_one_pass_kernelI11Fp16IOFp32WLi256ELi60ELi480EEv26Group_norm_nhwc_fwd_params)
        /*020c*/ 	.word	0x00000000


	//----- nvinfo : EIATTR_REGCOUNT
	.align		4
.L_127:
        /*0210*/ 	.byte	0x04, 0x2f
        /*0212*/ 	.short	(.L_129 - .L_128)
	.align		4
.L_128:
        /*0214*/ 	.word	index@(_Z35group_norm_nhwc_fwd_one_pass_kernelI11Fp16IOFp32WLi128ELi60ELi480EEv26Group_norm_nhwc_fwd_params)
        /*0218*/ 	.word	0x00000031


	//----- nvinfo : EIATTR_FRAME_SIZE
	.align		4
.L_129:
        /*021c*/ 	.byte	0x04, 0x11
        /*021e*/ 	.short	(.L_131 - .L_130)
	.align		4
.L_130:
        /*0220*/ 	.word	index@(_Z35group_norm_nhwc_fwd_one_pass_kernelI11Fp16IOFp32WLi128ELi60ELi480EEv26Group_norm_nhwc_fwd_params)
        /*0224*/ 	.word	0x00000000


	//----- nvinfo : EIATTR_REGCOUNT
	.align		4
.L_131:
        /*0228*/ 	.byte	0x04, 0x2f
        /*022a*/ 	.short	(.L_133 - .L_132)
	.align		4
.L_132:
        /*022c*/ 	.word	index@(_Z35group_norm_nhwc_fwd_one_pass_kernelI11Fp16IOFp32WLi64ELi60ELi480EEv26Group_norm_nhwc_fwd_params)
        /*0230*/ 	.word	0x00000028


	//----- nvinfo : EIATTR_FRAME_SIZE
	.align		4
.L_133:
        /*0234*/ 	.byte	0x04, 0x11
        /*0236*/ 	.short	(.L_135 - .L_134)
	.align		4
.L_134:
        /*0238*/ 	.word	index@(_Z35group_norm_nhwc_fwd_one_pass_kernelI11Fp16IOFp32WLi64ELi60ELi480EEv26Group_norm_nhwc_fwd_params)
        /*023c*/ 	.word	0x00000000


	//----- nvinfo : EIATTR_REGCOUNT
	.align		4
.L_135:
        /*0240*/ 	.byte	0x04, 0x2f
        /*0242*/ 	.short	(.L_137 - .L_136)
	.align		4
.L_136:
        /*0244*/ 	.word	index@(_Z35group_norm_nhwc_fwd_one_pass_kernelI11Bf16IOFp16WLi512ELi60ELi480EEv26Group_norm_nhwc_fwd_params)
        /*0248*/ 	.word	0x00000080


	//----- nvinfo : EIATTR_FRAME_SIZE
	.align		4
.L_137:
        /*024c*/ 	.byte	0x04, 0x11
        /*024e*/ 	.short	(.L_139 - .L_138)
	.align		4
.L_138:
        /*0250*/ 	.word	index@(_Z35group_norm_nhwc_fwd_one_pass_kernelI11Bf16IOFp16WLi512ELi60ELi480EEv26Group_norm_nhwc_fwd_params)
        /*0254*/ 	.word	0x00000000


	//----- nvinfo : EIATTR_REGCOUNT
	.align		4
.L_139:
        /*0258*/ 	.byte	0x04, 0x2f
        /*025a*/ 	.short	(.L_141 - .L_140)
	.align		4
.L_140:
        /*025c*/ 	.word	index@(_Z35group_norm_nhwc_fwd_one_pass_kernelI11Bf16IOFp16WLi256ELi60ELi480EEv26Group_norm_nhwc_fwd_params)
        /*0260*/ 	.word	0x00000057


	//----- nvinfo : EIATTR_FRAME_SIZE
	.align		4
.L_141:
        /*0264*/ 	.byte	0x04, 0x11
        /*0266*/ 	.short	(.L_143 - .L_142)
	.align		4
.L_142:
        /*0268*/ 	.word	index@(_Z35group_norm_nhwc_fwd_one_pass_kernelI11Bf16IOFp16WLi256ELi60ELi480EEv26Group_norm_nhwc_fwd_params)
        /*026c*/ 	.word	0x00000000


	//----- nvinfo : EIATTR_REGCOUNT
	.align		4
.L_143:
        /*0270*/ 	.byte	0x04, 0x2f
        /*0272*/ 	.short	(.L_145 - .L_144)
	.align		4
.L_144:
        /*0274*/ 	.word	index@(_Z35group_norm_nhwc_fwd_one_pass_kernelI11Bf16IOFp16WLi128ELi60ELi480EEv26Group_norm_nhwc_fwd_params)
        /*0278*/ 	.word	0x00000031


	//----- nvinfo : EIATTR_FRAME_SIZE
	.align		4
.L_145:
        /*027c*/ 	.byte	0x04, 0x11
        /*027e*/ 	.short	(.L_147 - .L_146)
	.align		4
.L_146:
        /*0280*/ 	.word	index@(_Z35group_norm_nhwc_fwd_one_pass_kernelI11Bf16IOFp16WLi128ELi60ELi480EEv26Group_norm_nhwc_fwd_params)
        /*0284*/ 	.word	0x00000000


	//----- nvinfo : EIATTR_REGCOUNT
	.align		4
.L_147:
        /*0288*/ 	.byte	0x04, 0x2f
        /*028a*/ 	.short	(.L_149 - .L_148)
	.align		4
.L_148:
        /*028c*/ 	.word	index@(_Z35group_norm_nhwc_fwd_one_pass_kernelI11Bf16IOFp16WLi64ELi60ELi480EEv26Group_norm_nhwc_fwd_params)
        /*0290*/ 	.word	0x00000028


	//----- nvinfo : EIATTR_FRAME_SIZE
	.align		4
.L_149:
        /*0294*/ 	.byte	0x04, 0x11
        /*0296*/ 	.short	(.L_151 - .L_150)
	.align		4
.L_150:
        /*0298*/ 	.word	index@(_Z35group_norm_nhwc_fwd_one_pass_kernelI11Bf16IOFp16WLi64ELi60ELi480EEv26Group_norm_nhwc_fwd_params)
        /*029c*/ 	.word	0x00000000


	//----- nvinfo : EIATTR_REGCOUNT
	.align		4
.L_151:
        /*02a0*/ 	.byte	0x04, 0x2f
        /*02a2*/ 	.short	(.L_153 - .L_152)
	.align		4
.L_152:
        /*02a4*/ 	.word	index@(_Z35group_norm_nhwc_fwd_one_pass_kernelI11Bf16IOBf16WLi512ELi60ELi480EEv26Group_norm_nhwc_fwd_params)
        /*02a8*/ 	.word	0x00000080


	//----- nvinfo : EIATTR_FRAME_SIZE
	.align		4
.L_153:
        /*02ac*/ 	.byte	0x04, 0x11
        /*02ae*/ 	.short	(.L_155 - .L_154)
	.align		4
.L_154:
        /*02b0*/ 	.word	index@(_Z35group_norm_nhwc_fwd_one_pass_kernelI11Bf16IOBf16WLi512ELi60ELi480EEv26Group_norm_nhwc_fwd_params)
        /*02b4*/ 	.word	0x00000000


	//----- nvinfo : EIATTR_REGCOUNT
	.align		4
.L_155:
        /*02b8*/ 	.byte	0x04, 0x2f
        /*02ba*/ 	.short	(.L_157 - .L_156)
	.align		4
.L_156:
        /*02bc*/ 	.word	index@(_Z35group_norm_nhwc_fwd_one_pass_kernelI11Bf16IOBf16WLi256ELi60ELi480EEv26Group_norm_nhwc_fwd_params)
        /*02c0*/ 	.word	0x00000057


	//----- nvinfo : EIATTR_FRAME_SIZE
	.align		4
.L_157:
        /*02c4*/ 	.byte	0x04, 0x11
        /*02c6*/ 	.short	(.L_159 - .L_158)
	.align		4
.L_158:
        /*02c8*/ 	.word	index@(_Z35group_norm_nhwc_fwd_one_pass_kernelI11Bf16IOBf16WLi256ELi60ELi480EEv26Group_norm_nhwc_fwd_params)
        /*02cc*/ 	.word	0x00000000


	//----- nvinfo : EIATTR_REGCOUNT
	.align		4
.L_159:
        /*02d0*/ 	.byte	0x04, 0x2f
        /*02d2*/ 	.short	(.L_161 - .L_160)
	.align		4
.L_160:
        /*02d4*/ 	.word	index@(_Z35group_norm_nhwc_fwd_one_pass_kernelI11Bf16IOBf16WLi128ELi60ELi480EEv26Group_norm_nhwc_fwd_params)
        /*02d8*/ 	.word	0x00000031


	//----- nvinfo : EIATTR_FRAME_SIZE
	.align		4
.L_161:
        /*02dc*/ 	.byte	0x04, 0x11
        /*02de*/ 	.short	(.L_163 - .L_162)
	.align		4
.L_162:
        /*02e0*/ 	.word	index@(_Z35group_norm_nhwc_fwd_one_pass_kernelI11Bf16IOBf16WLi128ELi60ELi480EEv26Group_norm_nhwc_fwd_params)
        /*02e4*/ 	.word	0x00000000


	//----- nvinfo : EIATTR_REGCOUNT
	.align		4
.L_163:
        /*02e8*/ 	.byte	0x04, 0x2f
        /*02ea*/ 	.short	(.L_165 - .L_164)
	.align		4
.L_164:
        /*02ec*/ 	.word	index@(_Z35group_norm_nhwc_fwd_one_pass_kernelI11Bf16IOBf16WLi64ELi60ELi480EEv26Group_norm_nhwc_fwd_params)
        /*02f0*/ 	.word	0x00000028


	//----- nvinfo : EIATTR_FRAME_SIZE
	.align		4
.L_165:
        /*02f4*/ 	.byte	0x04, 0x11
        /*02f6*/ 	.short	(.L_167 - .L_166)
	.align		4
.L_166:
        /*02f8*/ 	.word	index@(_Z35group_norm_nhwc_fwd_one_pass_kernelI11Bf16IOBf16WLi64ELi60ELi480EEv26Group_norm_nhwc_fwd_params)
        /*02fc*/ 	.word	0x00000000


	//----- nvinfo : EIATTR_REGCOUNT
	.align		4
.L_167:
        /*0300*/ 	.byte	0x04, 0x2f
        /*0302*/ 	.short	(.L_169 - .L_168)
	.align		4
.L_168:
        /*0304*/ 	.word	index@(_Z35group_norm_nhwc_fwd_one_pass_kernelI11Bf16IOFp32WLi512ELi60ELi480EEv26Group_norm_nhwc_fwd_params)
        /*0308*/ 	.word	0x00000080


	//----- nvinfo : EIATTR_FRAME_SIZE
	.align		4
.L_169:
        /*030c*/ 	.byte	0x04, 0x11
        /*030e*/ 	.short	(.L_171 - .L_170)
	.align		4
.L_170:
        /*0310*/ 	.word	index@(_Z35group_norm_nhwc_fwd_one_pass_kernelI11Bf16IOFp32WLi512ELi60ELi480EEv26Group_norm_nhwc_fwd_params)
        /*0314*/ 	.word	0x00000000


	//----- nvinfo : EIATTR_REGCOUNT
	.align		4
.L_171:
        /*0318*/ 	.byte	0x04, 0x2f
        /*031a*/ 	.short	(.L_173 - .L_172)
	.align		4
.L_172:
        /*031c*/ 	.word	index@(_Z35group_norm_nhwc_fwd_one_pass_kernelI11Bf16IOFp32WLi256ELi60ELi480EEv26Group_norm_nhwc_fwd_params)
        /*0320*/ 	.word	0x00000056


	//----- nvinfo : EIATTR_FRAME_SIZE
	.align		4
.L_173:
        /*0324*/ 	.byte	0x04, 0x11
        /*0326*/ 	.short	(.L_175 - .L_174)
	.align		4
.L_174:
        /*0328*/ 	.word	index@(_Z35group_norm_nhwc_fwd_one_pass_kernelI11Bf16IOFp32WLi256ELi60ELi480EEv26Group_norm_nhwc_fwd_params)
        /*032c*/ 	.word	0x00000000


	//----- nvinfo : EIATTR_REGCOUNT
	.align		4
.L_175:
        /*0330*/ 	.byte	0x04, 0x2f
        /*0332*/ 	.short	(.L_177 - .L_176)
	.align		4
.L_176:
        /*0334*/ 	.word	index@(_Z35group_norm_nhwc_fwd_one_pass_kernelI11Bf16IOFp32WLi128ELi60ELi480EEv26Group_norm_nhwc_fwd_params)
        /*0338*/ 	.word	0x00000031


	//----- nvinfo : EIATTR_FRAME_SIZE
	.align		4
.L_177:
        /*033c*/ 	.byte	0x04, 0x11
        /*033e*/ 	.short	(.L_179 - .L_178)
	.align		4
.L_178:
        /*0340*/ 	.word	index@(_Z35group_norm_nhwc_fwd_one_pass_kernelI11Bf16IOFp32WLi128ELi60ELi480EEv26Group_norm_nhwc_fwd_params)
        /*0344*/ 	.word	0x00000000


	//----- nvinfo : EIATTR_REGCOUNT
	.align		4
.L_179:
        /*0348*/ 	.byte	0x04, 0x2f
        /*034a*/ 	.short	(.L_181 - .L_180)
	.align		4
.L_180:
        /*034c*/ 	.word	index@(_Z35group_norm_nhwc_fwd_one_pass_kernelI11Bf16IOFp32WLi64ELi60ELi480EEv26Group_norm_nhwc_fwd_params)
        /*0350*/ 	.word	0x00000028


	//----- nvinfo : EIATTR_FRAME_SIZE
	.align		4
.L_181:
        /*0354*/ 	.byte	0x04, 0x11
        /*0356*/ 	.short	(.L_183 - .L_182)
	.align		4
.L_182:
        /*0358*/ 	.word	index@(_Z35group_norm_nhwc_fwd_one_pass_kernelI11Bf16IOFp32WLi64ELi60ELi480EEv26Group_norm_nhwc_fwd_params)
        /*035c*/ 	.word	0x00000000


	//----- nvinfo : EIATTR_REGCOUNT
	.align		4
.L_183:
        /*0360*/ 	.byte	0x04, 0x2f
        /*0362*/ 	.short	(.L_185 - .L_184)
	.align		4
.L_184:
        /*0364*/ 	.word	index@(_Z35group_norm_nhwc_bwd_one_pass_kernelI11Fp32IOFp16WLi512ELi60ELi480EEv26Group_norm_nhwc_bwd_params)
        /*0368*/ 	.word	0x00000080


	//----- nvinfo : EIATTR_FRAME_SIZE
	.align		4
.L_185:
        /*036c*/ 	.byte	0x04, 0x11
        /*036e*/ 	.short	(.L_187 - .L_186)
	.align		4
.L_186:
        /*0370*/ 	.word	index@(_Z35group_norm_nhwc_bwd_one_pass_kernelI11Fp32IOFp16WLi512ELi60ELi480EEv26Group_norm_nhwc_bwd_params)
        /*0374*/ 	.word	0x000000e8


	//----- nvinfo : EIATTR_REGCOUNT
	.align		4
.L_187:
        /*0378*/ 	.byte	0x04, 0x2f
        /*037a*/ 	.short	(.L_189 - .L_188)
	.align		4
.L_188:
        /*037c*/ 	.word	index@(_Z35group_norm_nhwc_bwd_one_pass_kernelI11Fp32IOFp16WLi256ELi60ELi480EEv26Group_norm_nhwc_bwd_params)
        /*0380*/ 	.word	0x00000080


	//----- nvinfo : EIATTR_FRAME_SIZE
	.align		4
.L_189:
        /*0384*/ 	.byte	0x04, 0x11
        /*0386*/ 	.short	(.L_191 - .L_190)
	.align		4
.L_190:
        /*0388*/ 	.word	index@(_Z35group_norm_nhwc_bwd_one_pass_kernelI11Fp32IOFp16WLi256ELi60ELi480EEv26Group_norm_nhwc_bwd_params)
        /*038c*/ 	.word	0x00000000


	//----- nvinfo : EIATTR_REGCOUNT
	.align		4
.L_191:
        /*0390*/ 	.byte	0x04, 0x2f
        /*0392*/ 	.short	(.L_193 - .L_192)
	.align		4
.L_192:
        /*0394*/ 	.word	index@(_Z35group_norm_nhwc_bwd_one_pass_kernelI11Fp32IOFp16WLi128ELi60ELi480EEv26Group_norm_nhwc_bwd_params)
        /*0398*/ 	.word	0x00000061


	//----- nvinfo : EIATTR_FRAME_SIZE
	.align		4
.L_193:
        /*039c*/ 	.byte	0x04, 0x11
        /*039e*/ 	.short	(.L_195 - .L_194)
	.align		4
.L_194:
        /*03a0*/ 	.word	index@(_Z35group_norm_nhwc_bwd_one_pass_kernelI11Fp32IOFp16WLi128ELi60ELi480EEv26Group_norm_nhwc_bwd_params)
        /*03a4*/ 	.word	0x00000000


	//----- nvinfo : EIATTR_REGCOUNT
	.align		4
.L_195:
        /*03a8*/ 	.byte	0x04, 0x2f
        /*03aa*/ 	.short	(.L_197 - .L_196)
	.align		4
.L_196:
        /*03ac*/ 	.word	index@(_Z35group_norm_nhwc_bwd_one_pass_kernelI11Fp32IOFp16WLi64ELi60ELi480EEv26Group_norm_nhwc_bwd_params)
        /*03b0*/ 	.word	0x00000040


	//----- nvinfo : EIATTR_FRAME_SIZE
	.align		4
.L_197:
        /*03b4*/ 	.byte	0x04, 0x11
        /*03b6*/ 	.short	(.L_199 - .L_198)
	.align		4
.L_198:
        /*03b8*/ 	.word	index@(_Z35group_norm_nhwc_bwd_one_pass_kernelI11Fp32IOFp16WLi64ELi60ELi480EEv26Group_norm_nhwc_bwd_params)
        /*03bc*/ 	.word	0x00000000


	//----- nvinfo : EIATTR_REGCOUNT
	.align		4
.L_199:
        /*03c0*/ 	.byte	0x04, 0x2f
        /*03c2*/ 	.short	(.L_201 - .L_200)
	.align		4
.L_200:
        /*03c4*/ 	.word	index@(_Z35group_norm_nhwc_bwd_one_pass_kernelI11Fp32IOBf16WLi512ELi60ELi480EEv26Group_norm_nhwc_bwd_params)
        /*03c8*/ 	.word	0x00000080


	//----- nvinfo : EIATTR_FRAME_SIZE
	.align		4
.L_201:
        /*03cc*/ 	.byte	0x04, 0x11
        /*03ce*/ 	.short	(.L_203 - .L_202)
	.align		4
.L_202:
        /*03d0*/ 	.word	index@(_Z35group_norm_nhwc_bwd_one_pass_kernelI11Fp32IOBf16WLi512ELi60ELi480EEv26Group_norm_nhwc_bwd_params)
        /*03d4*/ 	.word	0x000000e8


	//----- nvinfo : EIATTR_REGCOUNT
	.align		4
.L_203:
        /*03d8*/ 	.byte	0x04, 0x2f
        /*03da*/ 	.short	(.L_205 - .L_204)
	.align		4
.L_204:
        /*03dc*/ 	.word	index@(_Z35group_norm_nhwc_bwd_one_pass_kernelI11Fp32IOBf16WLi256ELi60ELi480EEv26Group_norm_nhwc_bwd_params)
        /*03e0*/ 	.word	0x00000080


	//----- nvinfo : EIATTR_FRAME_SIZE
	.align		4
.L_205:
        /*03e4*/ 	.byte	0x04, 0x11
        /*03e6*/ 	.short	(.L_207 - .L_206)
	.align		4
.L_206:
        /*03e8*/ 	.word	index@(_Z35group_norm_nhwc_bwd_one_pass_kernelI11Fp32IOBf16WLi256ELi60ELi480EEv26Group_norm_nhwc_bwd_params)
        /*03ec*/ 	.word	0x00000000


	//----- nvinfo : EIATTR_REGCOUNT
	.align		4
.L_207:
        /*03f0*/ 	.byte	0x04, 0x2f
        /*03f2*/ 	.short	(.L_209 - .L_208)
	.align		4
.L_208:
        /*03f4*/ 	.word	index@(_Z35group_norm_nhwc_bwd_one_pass_kernelI11Fp32IOBf16WLi128ELi60ELi480EEv26Group_norm_nhwc_bwd_params)
        /*03f8*/ 	.word	0x00000061


	//----- nvinfo : EIATTR_FRAME_SIZE
	.align		4
.L_209:
        /*03fc*/ 	.byte	0x04, 0x11
        /*03fe*/ 	.short	(.L_211 - .L_210)
	.align		4
.L_210:
        /*0400*/ 	.word	index@(_Z35group_norm_nhwc_bwd_one_pass_kernelI11Fp32IOBf16WLi128ELi60ELi480EEv26Group_norm_nhwc_bwd_params)
        /*0404*/ 	.word	0x00000000


	//----- nvinfo : EIATTR_REGCOUNT
	.align		4
.L_211:
        /*0408*/ 	.byte	0x04, 0x2f
        /*040a*/ 	.short	(.L_213 - .L_212)
	.align		4
.L_212:
        /*040c*/ 	.word	index@(_Z35group_norm_nhwc_bwd_one_pass_kernelI11Fp32IOBf16WLi64ELi60ELi480EEv26Group_norm_nhwc_bwd_params)
        /*0410*/ 	.word	0x00000040


	//----- nvinfo : EIATTR_FRAME_SIZE
	.align		4
.L_213:
        /*0414*/ 	.byte	0x04, 0x11
        /*0416*/ 	.short	(.L_215 - .L_214)
	.align		4
.L_214:
        /*0418*/ 	.word	index@(_Z35group_norm_nhwc_bwd_one_pass_kernelI11Fp32IOBf16WLi64ELi60ELi480EEv26Group_norm_nhwc_bwd_params)
        /*041c*/ 	.word	0x00000000


	//----- nvinfo : EIATTR_REGCOUNT
	.align		4
.L_215:
        /*0420*/ 	.byte	0x04, 0x2f
        /*0422*/ 	.short	(.L_217 - .L_216)
	.align		4
.L_216:
        /*0424*/ 	.word	index@(_Z35group_norm_nhwc_bwd_one_pass_kernelI11Fp32IOFp32WLi512ELi60ELi480EEv26Group_norm_nhwc_bwd_params)
        /*0428*/ 	.word	0x00000080


	//----- nvinfo : EIATTR_FRAME_SIZE
	.align		4
.L_217:
        /*042c*/ 	.byte	0x04, 0x11
        /*042e*/ 	.short	(.L_219 - .L_218)
	.align		4
.L_218:
        /*0430*/ 	.word	index@(_Z35group_norm_nhwc_bwd_one_pass_kernelI11Fp32IOFp32WLi512ELi60ELi480EEv26Group_norm_nhwc_bwd_params)
        /*0434*/ 	.word	0x000000f0


	//----- nvinfo : EIATTR_REGCOUNT
	.align		4
.L_219:
        /*0438*/ 	.byte	0x04, 0x2f
        /*043a*/ 	.short	(.L_221 - .L_220)
	.align		4
.L_220:
        /*043c*/ 	.word	index@(_Z35group_norm_nhwc_bwd_one_pass_kernelI11Fp32IOFp32WLi256ELi60ELi480EEv26Group_norm_nhwc_bwd_params)
        /*0440*/ 	.word	0x00000080


	//----- nvinfo : EIATTR_FRAME_SIZE
	.align		4
.L_221:
        /*0444*/ 	.byte	0x04, 0x11
        /*0446*/ 	.short	(.L_223 - .L_222)
	.align		4
.L_222:
        /*0448*/ 	.word	index@(_Z35group_norm_nhwc_bwd_one_pass_kernelI11Fp32IOFp32WLi256ELi60ELi480EEv26Group_norm_nhwc_bwd_params)
        /*044c*/ 	.word	0x00000000


	//----- nvinfo : EIATTR_REGCOUNT
	.align		4
.L_223:
        /*0450*/ 	.byte	0x04, 0x2f
        /*0452*/ 	.short	(.L_225 - .L_224)
	.align		4
.L_224:
        /*0454*/ 	.word	index@(_Z35group_norm_nhwc_bwd_one_pass_kernelI11Fp32IOFp32WLi128ELi60ELi480EEv26Group_norm_nhwc_bwd_params)
        /*0458*/ 	.word	0x00000062


	//----- nvinfo : EIATTR_FRAME_SIZE
	.align		4
.L_225:
        /*045c*/ 	.byte	0x04, 0x11
        /*045e*/ 	.short	(.L_227 - .L_226)
	.align		4
.L_226:
        /*0460*/ 	.word	index@(_Z35group_norm_nhwc_bwd_one_pass_kernelI11Fp32IOFp32WLi128ELi60ELi480EEv26Group_norm_nhwc_bwd_params)
        /*0464*/ 	.word	0x00000000


	//----- nvinfo : EIATTR_REGCOUNT
	.align		4
.L_227:
        /*0468*/ 	.byte	0x04, 0x2f
        /*046a*/ 	.short	(.L_229 - .L_228)
	.align		4
.L_228:
        /*046c*/ 	.word	index@(_Z35group_norm_nhwc_bwd_one_pass_kernelI11Fp32IOFp32WLi64ELi60ELi480EEv26Group_norm_nhwc_bwd_params)
        /*0470*/ 	.word	0x00000040


	//----- nvinfo : EIATTR_FRAME_SIZE
	.align		4
.L_229:
        /*0474*/ 	.byte	0x04, 0x11
        /*0476*/ 	.short	(.L_231 - .L_230)
	.align		4
.L_230:
        /*0478*/ 	.word	index@(_Z35group_norm_nhwc_bwd_one_pass_kernelI11Fp32IOFp32WLi64ELi60ELi480EEv26Group_norm_nhwc_bwd_params)
        /*047c*/ 	.word	0x00000000


	//----- nvinfo : EIATTR_REGCOUNT
	.align		4
.L_231:
        /*0480*/ 	.byte	0x04, 0x2f
        /*0482*/ 	.short	(.L_233 - .L_232)
	.align		4
.L_232:
        /*0484*/ 	.word	index@(_Z35group_norm_nhwc_bwd_one_pass_kernelI11Fp16IOFp16WLi512ELi60ELi480EEv26Group_norm_nhwc_bwd_params)
        /*0488*/ 	.word	0x00000080


	//----- nvinfo : EIATTR_FRAME_SIZE
	.align		4
.L_233:
        /*048c*/ 	.byte	0x04, 0x11
        /*048e*/ 	.short	(.L_235 - .L_234)
	.align		4
.L_234:
        /*0490*/ 	.word	index@(_Z35group_norm_nhwc_bwd_one_pass_kernelI11Fp16IOFp16WLi512ELi60ELi480EEv26Group_norm_nhwc_bwd_params)
        /*0494*/ 	.word	0x00000000


	//----- nvinfo : EIATTR_REGCOUNT
	.align		4
.L_235:
        /*0498*/ 	.byte	0x04, 0x2f
        /*049a*/ 	.short	(.L_237 - .L_236)
	.align		4
.L_236:
        /*049c*/ 	.word	index@(_Z35group_norm_nhwc_bwd_one_pass_kernelI11Fp16IOFp16WLi256ELi60ELi480EEv26Group_norm_nhwc_bwd_params)
        /*04a0*/ 	.word	0x00000080


	//----- nvinfo : EIATTR_FRAME_SIZE
	.align		4
.L_237:
        /*04a4*/ 	.byte	0x04, 0x11
        /*04a6*/ 	.short	(.L_239 - .L_238)
	.align		4
.L_238:
        /*04a8*/ 	.word	index@(_Z35group_norm_nhwc_bwd_one_pass_kernelI11Fp16IOFp16WLi256ELi60ELi480EEv26Group_norm_nhwc_bwd_params)
        /*04ac*/ 	.word	0x00000000


	//----- nvinfo : EIATTR_REGCOUNT
	.align		4
.L_239:
        /*04b0*/ 	.byte	0x04, 0x2f
        /*04b2*/ 	.short	(.L_241 - .L_240)
	.align		4
.L_240:
        /*04b4*/ 	.word	index@(_Z35group_norm_nhwc_bwd_one_pass_kernelI11Fp16IOFp16WLi128ELi60ELi480EEv26Group_norm_nhwc_bwd_params)
        /*04b8*/ 	.word	0x00000040


	//----- nvinfo : EIATTR_FRAME_SIZE
	.align		4
.L_241:
        /*04bc*/ 	.byte	0x04, 0x11
        /*04be*/ 	.short	(.L_243 - .L_242)
	.align		4
.L_242:
        /*04c0*/ 	.word	index@(_Z35group_norm_nhwc_bwd_one_pass_kernelI11Fp16IOFp16WLi128ELi60ELi480EEv26Group_norm_nhwc_bwd_params)
        /*04c4*/ 	.word	0x00000000


	//----- nvinfo : EIATTR_REGCOUNT
	.align		4
.L_243:
        /*04c8*/ 	.byte	0x04, 0x2f
        /*04ca*/ 	.short	(.L_245 - .L_244)
	.align		4
.L_244:
        /*04cc*/ 	.word	index@(_Z35group_norm_nhwc_bwd_one_pass_kernelI11Fp16IOFp16WLi64ELi60ELi480EEv26Group_norm_nhwc_bwd_params)
        /*04d0*/ 	.word	0x00000040


	//----- nvinfo : EIATTR_FRAME_SIZE
	.align		4
.L_245:
        /*04d4*/ 	.byte	0x04, 0x11
        /*04d6*/ 	.short	(.L_247 - .L_246)
	.align		4
.L_246:
        /*04d8*/ 	.word	index@(_Z35group_norm_nhwc_bwd_one_pass_kernelI11Fp16IOFp16WLi64ELi60ELi480EEv26Group_norm_nhwc_bwd_params)
        /*04dc*/ 	.word	0x00000000


	//----- nvinfo : EIATTR_REGCOUNT
	.align		4
.L_247:
        /*04e0*/ 	.byte	0x04, 0x2f
        /*04e2*/ 	.short	(.L_249 - .L_248)
	.align		4
.L_248:
        /*04e4*/ 	.word	index@(_Z35group_norm_nhwc_bwd_one_pass_kernelI11Fp16IOBf16WLi512ELi60ELi480EEv26Group_norm_nhwc_bwd_params)
        /*04e8*/ 	.word	0x00000080


	//----- nvinfo : EIATTR_FRAME_SIZE
	.align		4
.L_249:
        /*04ec*/ 	.byte	0x04, 0x11
        /*04ee*/ 	.short	(.L_251 - .L_250)
	.align		4
.L_250:
        /*04f0*/ 	.word	index@(_Z35group_norm_nhwc_bwd_one_pass_kernelI11Fp16IOBf16WLi512ELi60ELi480EEv26Group_norm_nhwc_bwd_params)
        /*04f4*/ 	.word	0x00000000


	//----- nvinfo : EIATTR_REGCOUNT
	.align		4
.L_251:
        /*04f8*/ 	.byte	0x04, 0x2f
        /*04fa*/ 	.short	(.L_253 - .L_252)
	.align		4
.L_252:
        /*04fc*/ 	.word	index@(_Z35group_norm_nhwc_bwd_one_pass_kernelI11Fp16IOBf16WLi256ELi60ELi480EEv26Group_norm_nhwc_bwd_params)
        /*0500*/ 	.word	0x00000080


	//----- nvinfo : EIATTR_FRAME_SIZE
	.align		4
.L_253:
        /*0504*/ 	.byte	0x04, 0x11
        /*0506*/ 	.short	(.L_255 - .L_254)
	.align		4
.L_254:
        /*0508*/ 	.word	index@(_Z35group_norm_nhwc_bwd_one_pass_kernelI11Fp16IOBf16WLi256ELi60ELi480EEv26Group_norm_nhwc_bwd_params)
        /*050c*/ 	.word	0x00000000


	//----- nvinfo : EIATTR_REGCOUNT
	.align		4
.L_255:
        /*0510*/ 	.byte	0x04, 0x2f
        /*0512*/ 	.short	(.L_257 - .L_256)
	.align		4
.L_256:
        /*0514*/ 	.word	index@(_Z35group_norm_nhwc_bwd_one_pass_kernelI11Fp16IOBf16WLi128ELi60ELi480EEv26Group_norm_nhwc_bwd_params)
        /*0518*/ 	.word	0x00000040


	//----- nvinfo : EIATTR_FRAME_SIZE
	.align		4
.L_257:
        /*051c*/ 	.byte	0x04, 0x11
        /*051e*/ 	.short	(.L_259 - .L_258)
	.align		4
.L_258:
        /*0520*/ 	.word	index@(_Z35group_norm_nhwc_bwd_one_pass_kernelI11Fp16IOBf16WLi128ELi60ELi480EEv26Group_norm_nhwc_bwd_params)
        /*0524*/ 	.word	0x00000000


	//----- nvinfo : EIATTR_REGCOUNT
	.align		4
.L_259:
        /*0528*/ 	.byte	0x04, 0x2f
        /*052a*/ 	.short	(.L_261 - .L_260)
	.align		4
.L_260:
        /*052c*/ 	.word	index@(_Z35group_norm_nhwc_bwd_one_pass_kernelI11Fp16IOBf16WLi64ELi60ELi480EEv26Group_norm_nhwc_bwd_params)
        /*0530*/ 	.word	0x00000040


	//----- nvinfo : EIATTR_FRAME_SIZE
	.align		4
.L_261:
        /*0534*/ 	.byte	0x04, 0x11
        /*0536*/ 	.short	(.L_263 - .L_262)
	.align		4
.L_262:
        /*0538*/ 	.word	index@(_Z35group_norm_nhwc_bwd_one_pass_kernelI11Fp16IOBf16WLi64ELi60ELi480EEv26Group_norm_nhwc_bwd_params)
        /*053c*/ 	.word	0x00000000


	//----- nvinfo : EIATTR_REGCOUNT
	.align		4
.L_263:
        /*0540*/ 	.byte	0x04, 0x2f
        /*0542*/ 	.short	(.L_265 - .L_264)
	.align		4
.L_264:
        /*0544*/ 	.word	index@(_Z35group_norm_nhwc_bwd_one_pass_kernelI11Fp16IOFp32WLi512ELi60ELi480EEv26Group_norm_nhwc_bwd_params)
        /*0548*/ 	.word	0x00000080


	//----- nvinfo : EIATTR_FRAME_SIZE
	.align		4
.L_265:
        /*054c*/ 	.byte	0x04, 0x11
        /*054e*/ 	.short	(.L_267 - .L_266)
	.align		4
.L_266:
        /*0550*/ 	.word	index@(_Z35group_norm_nhwc_bwd_one_pass_kernelI11Fp16IOFp32WLi512ELi60ELi480EEv26Group_norm_nhwc_bwd_params)
        /*0554*/ 	.word	0x00000000


	//----- nvinfo : EIATTR_REGCOUNT
	.align		4
.L_267:
        /*0558*/ 	.byte	0x04, 0x2f
        /*055a*/ 	.short	(.L_269 - .L_268)
	.align		4
.L_268:
        /*055c*/ 	.word	index@(_Z35group_norm_nhwc_bwd_one_pass_kernelI11Fp16IOFp32WLi256ELi60ELi480EEv26Group_norm_nhwc_bwd_params)
        /*0560*/ 	.word	0x00000080


	//----- nvinfo : EIATTR_FRAME_SIZE
	.align		4
.L_269:
        /*0564*/ 	.byte	0x04, 0x11
        /*0566*/ 	.short	(.L_271 - .L_270)
	.align		4
.L_270:
        /*0568*/ 	.word	index@(_Z35group_norm_nhwc_bwd_one_pass_kernelI11Fp16IOFp32WLi256ELi60ELi480EEv26Group_norm_nhwc_bwd_params)
        /*056c*/ 	.word	0x00000000


	//----- nvinfo : EIATTR_REGCOUNT
	.align		4
.L_271:
        /*0570*/ 	.byte	0x04, 0x2f
        /*0572*/ 	.short	(.L_273 - .L_272)
	.align		4
.L_272:
        /*0574*/ 	.word	index@(_Z35group_norm_nhwc_bwd_one_pass_kernelI11Fp16IOFp32WLi128ELi60ELi480EEv26Group_norm_nhwc_bwd_params)
        /*0578*/ 	.word	0x00000040


	//----- nvinfo : EIATTR_FRAME_SIZE
	.align		4
.L_273:
        /*057c*/ 	.byte	0x04, 0x11
        /*057e*/ 	.short	(.L_275 - .L_274)
	.align		4
.L_274:
        /*0580*/ 	.word	index@(_Z35group_norm_nhwc_bwd_one_pass_kernelI11Fp16IOFp32WLi128ELi60ELi480EEv26Group_norm_nhwc_bwd_params)
        /*0584*/ 	.word	0x00000000


	//----- nvinfo : EIATTR_REGCOUNT
	.align		4
.L_275:
        /*0588*/ 	.byte	0x04, 0x2f
        /*058a*/ 	.short	(.L_277 - .L_276)
	.align		4
.L_276:
        /*058c*/ 	.word	index@(_Z35group_norm_nhwc_bwd_one_pass_kernelI11Fp16IOFp32WLi64ELi60ELi480EEv26Group_norm_nhwc_bwd_params)
        /*0590*/ 	.word	0x00000040


	//----- nvinfo : EIATTR_FRAME_SIZE
	.align		4
.L_277:
        /*0594*/ 	.byte	0x04, 0x11
        /*0596*/ 	.short	(.L_279 - .L_278)
	.align		4
.L_278:
        /*0598*/ 	.word	index@(_Z35group_norm_nhwc_bwd_one_pass_kernelI11Fp16IOFp32WLi64ELi60ELi480EEv26Group_norm_nhwc_bwd_params)
        /*059c*/ 	.word	0x00000000


	//----- nvinfo : EIATTR_REGCOUNT
	.align		4
.L_279:
        /*05a0*/ 	.byte	0x04, 0x2f
        /*05a2*/ 	.short	(.L_281 - .L_280)
	.align		4
.L_280:
        /*05a4*/ 	.word	index@(_Z35group_norm_nhwc_bwd_one_pass_kernelI11Bf16IOFp16WLi512ELi60ELi480EEv26Group_norm_nhwc_bwd_params)
        /*05a8*/ 	.word	0x00000080


	//----- nvinfo : EIATTR_FRAME_SIZE
	.align		4
.L_281:
        /*05ac*/ 	.byte	0x04, 0x11
        /*05ae*/ 	.short	(.L_283 - .L_282)
	.align		4
.L_282:
        /*05b0*/ 	.word	index@(_Z35group_norm_nhwc_bwd_one_pass_kernelI11Bf16IOFp16WLi512ELi60ELi480EEv26Group_norm_nhwc_bwd_params)
        /*05b4*/ 	.word	0x00000000


	//----- nvinfo : EIATTR_REGCOUNT
	.align		4
.L_283:
        /*05b8*/ 	.byte	0x04, 0x2f
        /*05ba*/ 	.short	(.L_285 - .L_284)
	.align		4
.L_284:
        /*05bc*/ 	.word	index@(_Z35group_norm_nhwc_bwd_one_pass_kernelI11Bf16IOFp16WLi256ELi60ELi480EEv26Group_norm_nhwc_bwd_params)
        /*05c0*/ 	.word	0x00000080


	//----- nvinfo : EIATTR_FRAME_SIZE
	.align		4
.L_285:
        /*05c4*/ 	.byte	0x04, 0x11
        /*05c6*/ 	.short	(.L_287 - .L_286)
	.align		4
.L_286:
        /*05c8*/ 	.word	index@(_Z35group_norm_nhwc_bwd_one_pass_kernelI11Bf16IOFp16WLi256ELi60ELi480EEv26Group_norm_nhwc_bwd_params)
        /*05cc*/ 	.word	0x00000000


	//----- nvinfo : EIATTR_REGCOUNT
	.align		4
.L_287:
        /*05d0*/ 	.byte	0x04, 0x2f
        /*05d2*/ 	.short	(.L_289 - .L_288)
	.align		4
.L_288:
        /*05d4*/ 	.word	index@(_Z35group_norm_nhwc_bwd_one_pass_kernelI11Bf16IOFp16WLi128ELi60ELi480EEv26Group_norm_nhwc_bwd_params)
        /*05d8*/ 	.word	0x00000040


	//----- nvinfo : EIATTR_FRAME_SIZE
	.align		4
.L_289:
        /*05dc*/ 	.byte	0x04, 0x11
        /*05de*/ 	.short	(.L_291 - .L_290)
	.align		4
.L_290:
        /*05e0*/ 	.word	index@(_Z35group_norm_nhwc_bwd_one_pass_kernelI11Bf16IOFp16WLi128ELi60ELi480EEv26Group_norm_nhwc_bwd_params)
        /*05e4*/ 	.word	0x00000000


	//----- nvinfo : EIATTR_REGCOUNT
	.align		4
.L_291:
        /*05e8*/ 	.byte	0x04, 0x2f
        /*05ea*/ 	.short	(.L_293 - .L_292)
	.align		4
.L_292:
        /*05ec*/ 	.word	index@(_Z35group_norm_nhwc_bwd_one_pass_kernelI11Bf16IOFp16WLi64ELi60ELi480EEv26Group_norm_nhwc_bwd_params)
        /*05f0*/ 	.word	0x00000040


	//----- nvinfo : EIATTR_FRAME_SIZE
	.align		4
.L_293:
        /*05f4*/ 	.byte	0x04, 0x11
        /*05f6*/ 	.short	(.L_295 - .L_294)
	.align		4
.L_294:
        /*05f8*/ 	.word	index@(_Z35group_norm_nhwc_bwd_one_pass_kernelI11Bf16IOFp16WLi64ELi60ELi480EEv26Group_norm_nhwc_bwd_params)
        /*05fc*/ 	.word	0x00000000


	//----- nvinfo : EIATTR_REGCOUNT
	.align		4
.L_295:
        /*0600*/ 	.byte	0x04, 0x2f
        /*0602*/ 	.short	(.L_297 - .L_296)
	.align		4
.L_296:
        /*0604*/ 	.word	index@(_Z35group_norm_nhwc_bwd_one_pass_kernelI11Bf16IOBf16WLi512ELi60ELi480EEv26Group_norm_nhwc_bwd_params)
        /*0608*/ 	.word	0x00000080


	//----- nvinfo : EIATTR_FRAME_SIZE
	.align		4
.L_297:
        /*060c*/ 	.byte	0x04, 0x11
        /*060e*/ 	.short	(.L_299 - .L_298)
	.align		4
.L_298:
        /*0610*/ 	.word	index@(_Z35group_norm_nhwc_bwd_one_pass_kernelI11Bf16IOBf16WLi512ELi60ELi480EEv26Group_norm_nhwc_bwd_params)
        /*0614*/ 	.word	0x00000000


	//----- nvinfo : EIATTR_REGCOUNT
	.align		4
.L_299:
        /*0618*/ 	.byte	0x04, 0x2f
        /*061a*/ 	.short	(.L_301 - .L_300)
	.align		4
.L_300:
        /*061c*/ 	.word	index@(_Z35group_norm_nhwc_bwd_one_pass_kernelI11Bf16IOBf16WLi256ELi60ELi480EEv26Group_norm_nhwc_bwd_params)
        /*0620*/ 	.word	0x00000080


	//----- nvinfo : EIATTR_FRAME_SIZE
	.align		4
.L_301:
        /*0624*/ 	.byte	0x04, 0x11
        /*0626*/ 	.short	(.L_303 - .L_302)
	.align		4
.L_302:
        /*0628*/ 	.word	index@(_Z35group_norm_nhwc_bwd_one_pass_kernelI11Bf16IOBf16WLi256ELi60ELi480EEv26Group_norm_nhwc_bwd_params)
        /*062c*/ 	.word	0x00000000


	//----- nvinfo : EIATTR_REGCOUNT
	.align		4
.L_303:
        /*0630*/ 	.byte	0x04, 0x2f
        /*0632*/ 	.short	(.L_305 - .L_304)
	.align		4
.L_304:
        /*0634*/ 	.word	index@(_Z35group_norm_nhwc_bwd_one_pass_kernelI11Bf16IOBf16WLi128ELi60ELi480EEv26Group_norm_nhwc_bwd_params)
        /*0638*/ 	.word	0x00000040


	//----- nvinfo : EIATTR_FRAME_SIZE
	.align		4
.L_305:
        /*063c*/ 	.byte	0x04, 0x11
        /*063e*/ 	.short	(.L_307 - .L_306)
	.align		4
.L_306:
        /*0640*/ 	.word	index@(_Z35group_norm_nhwc_bwd_one_pass_kernelI11Bf16IOBf16WLi128ELi60ELi480EEv26Group_norm_nhwc_bwd_params)
        /*0644*/ 	.word	0x00000000


	//----- nvinfo : EIATTR_REGCOUNT
	.align		4
.L_307:
        /*0648*/ 	.byte	0x04, 0x2f
        /*064a*/ 	.short	(.L_309 - .L_308)
	.align		4
.L_308:
        /*064c*/ 	.word	index@(_Z35group_norm_nhwc_bwd_one_pass_kernelI11Bf16IOBf16WLi64ELi60ELi480EEv26Group_norm_nhwc_bwd_params)
        /*0650*/ 	.word	0x00000040


	//----- nvinfo : EIATTR_FRAME_SIZE
	.align		4
.L_309:
        /*0654*/ 	.byte	0x04, 0x11
        /*0656*/ 	.short	(.L_311 - .L_310)
	.align		4
.L_310:
        /*0658*/ 	.word	index@(_Z35group_norm_nhwc_bwd_one_pass_kernelI11Bf16IOBf16WLi64ELi60ELi480EEv26Group_norm_nhwc_bwd_params)
        /*065c*/ 	.word	0x00000000


	//----- nvinfo : EIATTR_REGCOUNT
	.align		4
.L_311:
        /*0660*/ 	.byte	0x04, 0x2f
        /*0662*/ 	.short	(.L_313 - .L_312)
	.align		4
.L_312:
        /*0664*/ 	.word	index@(_Z35group_norm_nhwc_bwd_one_pass_kernelI11Bf16IOFp32WLi512ELi60ELi480EEv26Group_norm_nhwc_bwd_params)
        /*0668*/ 	.word	0x00000080


	//----- nvinfo : EIATTR_FRAME_SIZE
	.align		4
.L_313:
        /*066c*/ 	.byte	0x04, 0x11
        /*066e*/ 	.short	(.L_315 - .L_314)
	.align		4
.L_314:
        /*0670*/ 	.word	index@(_Z35group_norm_nhwc_bwd_one_pass_kernelI11Bf16IOFp32WLi512ELi60ELi480EEv26Group_norm_nhwc_bwd_params)
        /*0674*/ 	.word	0x00000000


	//----- nvinfo : EIATTR_REGCOUNT
	.align		4
.L_315:
        /*0678*/ 	.byte	0x04, 0x2f
        /*067a*/ 	.short	(.L_317 - .L_316)
	.align		4
.L_316:
        /*067c*/ 	.word	index@(_Z35group_norm_nhwc_bwd_one_pass_kernelI11Bf16IOFp32WLi256ELi60ELi480EEv26Group_norm_nhwc_bwd_params)
        /*0680*/ 	.word	0x00000080


	//----- nvinfo : EIATTR_FRAME_SIZE
	.align		4
.L_317:
        /*0684*/ 	.byte	0x04, 0x11
        /*0686*/ 	.short	(.L_319 - .L_318)
	.align		4
.L_318:
        /*0688*/ 	.word	index@(_Z35group_norm_nhwc_bwd_one_pass_kernelI11Bf16IOFp32WLi256ELi60ELi480EEv26Group_norm_nhwc_bwd_params)
        /*068c*/ 	.word	0x00000000


	//----- nvinfo : EIATTR_REGCOUNT
	.align		4
.L_319:
        /*0690*/ 	.byte	0x04, 0x2f
        /*0692*/ 	.short	(.L_321 - .L_320)
	.align		4
.L_320:
        /*0694*/ 	.word	index@(_Z35group_norm_nhwc_bwd_one_pass_kernelI11Bf16IOFp32WLi128ELi60ELi480EEv26Group_norm_nhwc_bwd_params)
        /*0698*/ 	.word	0x00000040


	//----- nvinfo : EIATTR_FRAME_SIZE
	.align		4
.L_321:
        /*069c*/ 	.byte	0x04, 0x11
        /*069e*/ 	.short	(.L_323 - .L_322)
	.align		4
.L_322:
        /*06a0*/ 	.word	index@(_Z35group_norm_nhwc_bwd_one_pass_kernelI11Bf16IOFp32WLi128ELi60ELi480EEv26Group_norm_nhwc_bwd_params)
        /*06a4*/ 	.word	0x00000000


	//----- nvinfo : EIATTR_REGCOUNT
	.align		4
.L_323:
        /*06a8*/ 	.byte	0x04, 0x2f
        /*06aa*/ 	.short	(.L_325 - .L_324)
	.align		4
.L_324:
        /*06ac*/ 	.word	index@(_Z35group_norm_nhwc_bwd_one_pass_kernelI11Bf16IOFp32WLi64ELi60ELi480EEv26Group_norm_nhwc_bwd_params)
        /*06b0*/ 	.word	0x00000040


	//----- nvinfo : EIATTR_FRAME_SIZE
	.align		4
.L_325:
        /*06b4*/ 	.byte	0x04, 0x11
        /*06b6*/ 	.short	(.L_327 - .L_326)
	.align		4
.L_326:
        /*06b8*/ 	.word	index@(_Z35group_norm_nhwc_bwd_one_pass_kernelI11Bf16IOFp32WLi64ELi60ELi480EEv26Group_norm_nhwc_bwd_params)
        /*06bc*/ 	.word	0x00000000


	//----- nvinfo : EIATTR_REGCOUNT
	.align		4
.L_327:
        /*06c0*/ 	.byte	0x04, 0x2f
        /*06c2*/ 	.short	(.L_329 - .L_328)
	.align		4
.L_328:
        /*06c4*/ 	.word	index@(_ZN3cub17CUB_300001_SM_8006detail11EmptyKernelIvEEvv)
        /*06c8*/ 	.word	0x00000004


	//----- nvinfo : EIATTR_FRAME_SIZE
	.align		4
.L_329:
        /*06cc*/ 	.byte	0x04, 0x11
        /*06ce*/ 	.short	(.L_331 - .L_330)
	.align		4
.L_330:
        /*06d0*/ 	.word	index@(_ZN3cub17CUB_300001_SM_8006detail11EmptyKernelIvEEvv)
        /*06d4*/ 	.word	0x00000000


	//----- nvinfo : EIATTR_MIN_STACK_SIZE
	.align		4
.L_331:
        /*06d8*/ 	.byte	0x04, 0x12
        /*06da*/ 	.short	(.L_333 - .L_332)
	.align		4
.L_332:
        /*06dc*/ 	.word	index@(_ZN3cub17CUB_300001_SM_8006detail11EmptyKernelIvEEvv)
        /*06e0*/ 	.word	0x00000000


	//----- nvinfo : EIATTR_MIN_STACK_SIZE
	.align		4
.L_333:
        /*06e4*/ 	.byte	0x04, 0x12
        /*06e6*/ 	.short	(.L_335 - .L_334)
	.align		4
.L_334:
        /*06e8*/ 	.word	index@(_Z35group_norm_nhwc_bwd_one_pass_kernelI11Bf16IOFp32WLi64ELi60ELi480EEv26Group_norm_nhwc_bwd_params)
        /*06ec*/ 	.word	0x00000000


	//----- nvinfo : EIATTR_MIN_STACK_SIZE
	.align		4
.L_335:
        /*06f0*/ 	.byte	0x04, 0x12
        /*06f2*/ 	.short	(.L_337 - .L_336)
	.align		4
.L_336:
        /*06f4*/ 	.word	index@(_Z35group_norm_nhwc_bwd_one_pass_kernelI11Bf16IOFp32WLi128ELi60ELi480EEv26Group_norm_nhwc_bwd_params)
        /*06f8*/ 	.word	0x00000000


	//----- nvinfo : EIATTR_MIN_STACK_SIZE
	.align		4
.L_337:
        /*06fc*/ 	.byte	0x04, 0x12
        /*06fe*/ 	.short	(.L_339 - .L_338)
	.align		4
.L_338:
        /*0700*/ 	.word	index@(_Z35group_norm_nhwc_bwd_one_pass_kernelI11Bf16IOFp32WLi256ELi60ELi480EEv26Group_norm_nhwc_bwd_params)
        /*0704*/ 	.word	0x00000000


	//----- nvinfo : EIATTR_MIN_STACK_SIZE
	.align		4
.L_339:
        /*0708*/ 	.byte	0x04, 0x12
        /*070a*/ 	.short	(.L_341 - .L_340)
	.align		4
.L_340:
        /*070c*/ 	.word	index@(_Z35group_norm_nhwc_bwd_one_pass_kernelI11Bf16IOFp32WLi512ELi60ELi480EEv26Group_norm_nhwc_bwd_params)
        /*0710*/ 	.word	0x00000000


	//----- nvinfo : EIATTR_MIN_STACK_SIZE
	.align		4
.L_341:
        /*0714*/ 	.byte	0x04, 0x12
        /*0716*/ 	.short	(.L_343 - .L_342)
	.align		4
.L_342:
        /*0718*/ 	.word	index@(_Z35group_norm_nhwc_bwd_one_pass_kernelI11Bf16IOBf16WLi64ELi60ELi480EEv26Group_norm_nhwc_bwd_params)
        /*071c*/ 	.word	0x00000000


	//----- nvinfo : EIATTR_MIN_STACK_SIZE
	.align		4
.L_343:
        /*0720*/ 	.byte	0x04, 0x12
        /*0722*/ 	.short	(.L_345 - .L_344)
	.align		4
.L_344:
        /*0724*/ 	.word	index@(_Z35group_norm_nhwc_bwd_one_pass_kernelI11Bf16IOBf16WLi128ELi60ELi480EEv26Group_norm_nhwc_bwd_params)
        /*0728*/ 	.word	0x00000000


	//----- nvinfo : EIATTR_MIN_STACK_SIZE
	.align		4
.L_345:
        /*072c*/ 	.byte	0x04, 0x12
        /*072e*/ 	.short	(.L_347 - .L_346)
	.align		4
.L_346:
        /*0730*/ 	.word	index@(_Z35group_norm_nhwc_bwd_one_pass_kernelI11Bf16IOBf16WLi256ELi60ELi480EEv26Group_norm_nhwc_bwd_params)
        /*0734*/ 	.word	0x00000000


	//----- nvinfo : EIATTR_MIN_STACK_SIZE
	.align		4
.L_347:
        /*0738*/ 	.byte	0x04, 0x12
        /*073a*/ 	.short	(.L_349 - .L_348)
	.align		4
.L_348:
        /*073c*/ 	.word	index@(_Z35group_norm_nhwc_bwd_one_pass_kernelI11Bf16IOBf16WLi512ELi60ELi480EEv26Group_norm_nhwc_bwd_params)
        /*0740*/ 	.word	0x00000000


	//----- nvinfo : EIATTR_MIN_STACK_SIZE
	.align		4
.L_349:
        /*0744*/ 	.byte	0x04, 0x12
        /*0746*/ 	.short	(.L_351 - .L_350)
	.align		4
.L_350:
        /*0748*/ 	.word	index@(_Z35group_norm_nhwc_bwd_one_pass_kernelI11Bf16IOFp16WLi64ELi60ELi480EEv26Group_norm_nhwc_bwd_params)
        /*074c*/ 	.word	0x00000000


	//----- nvinfo : EIATTR_MIN_STACK_SIZE
	.align		4
.L_351:
        /*0750*/ 	.byte	0x04, 0x12
        /*0752*/ 	.short	(.L_353 - .L_352)
	.align		4
.L_352:
        /*0754*/ 	.word	index@(_Z35group_norm_nhwc_bwd_one_pass_kernelI11Bf16IOFp16WLi128ELi60ELi480EEv26Group_norm_nhwc_bwd_params)
        /*0758*/ 	.word	0x00000000


	//----- nvinfo : EIATTR_MIN_STACK_SIZE
	.align		4
.L_353:
        /*075c*/ 	.byte	0x04, 0x12
        /*075e*/ 	.short	(.L_355 - .L_354)
	.align		4
.L_354:
        /*0760*/ 	.word	index@(_Z35group_norm_nhwc_bwd_one_pass_kernelI11Bf16IOFp16WLi256ELi60ELi480EEv26Group_norm_nhwc_bwd_params)
        /*0764*/ 	.word	0x00000000


	//----- nvinfo : EIATTR_MIN_STACK_SIZE
	.align		4
.L_355:
        /*0768*/ 	.byte	0x04, 0x12
        /*076a*/ 	.short	(.L_357 - .L_356)
	.align		4
.L_356:
        /*076c*/ 	.word	index@(_Z35group_norm_nhwc_bwd_one_pass_kernelI11Bf16IOFp16WLi512ELi60ELi480EEv26Group_norm_nhwc_bwd_params)
        /*0770*/ 	.word	0x00000000


	//----- nvinfo : EIATTR_MIN_STACK_SIZE
	.align		4
.L_357:
        /*0774*/ 	.byte	0x04, 0x12
        /*0776*/ 	.short	(.L_359 - .L_358)
	.align		4
.L_358:
        /*0778*/ 	.word	index@(_Z35group_norm_nhwc_bwd_one_pass_kernelI11Fp16IOFp32WLi64ELi60ELi480EEv26Group_norm_nhwc_bwd_params)
        /*077c*/ 	.word	0x00000000


	//----- nvinfo : EIATTR_MIN_STACK_SIZE
	.align		4
.L_359:
        /*0780*/ 	.byte	0x04, 0x12
        /*0782*/ 	.short	(.L_361 - .L_360)
	.align		4
.L_360:
        /*0784*/ 	.word	index@(_Z35group_norm_nhwc_bwd_one_pass_kernelI11Fp16IOFp32WLi128ELi60ELi480EEv26Group_norm_nhwc_bwd_params)
        /*0788*/ 	.word	0x00000000


	//----- nvinfo : EIATTR_MIN_STACK_SIZE
	.align		4
.L_361:
        /*078c*/ 	.byte	0x04, 0x12
        /*078e*/ 	.short	(.L_363 - .L_362)
	.align		4
.L_362:
        /*0790*/ 	.word	index@(_Z35group_norm_nhwc_bwd_one_pass_kernelI11Fp16IOFp32WLi256ELi60ELi480EEv26Group_norm_nhwc_bwd_params)
        /*0794*/ 	.word	0x00000000


	//----- nvinfo : EIATTR_MIN_STACK_SIZE
	.align		4
.L_363:
        /*0798*/ 	.byte	0x04, 0x12
        /*079a*/ 	.short	(.L_365 - .L_364)
	.align		4
.L_364:
        /*079c*/ 	.word	index@(_Z35group_norm_nhwc_bwd_one_pass_kernelI11Fp16IOFp32WLi512ELi60ELi480EEv26Group_norm_nhwc_bwd_params)
        /*07a0*/ 	.word	0x00000000


	//----- nvinfo : EIATTR_MIN_STACK_SIZE
	.align		4
.L_365:
        /*07a4*/ 	.byte	0x04, 0x12
        /*07a6*/ 	.short	(.L_367 - .L_366)
	.align		4
.L_366:
        /*07a8*/ 	.word	index@(_Z35group_norm_nhwc_bwd_one_pass_kernelI11Fp16IOBf16WLi64ELi60ELi480EEv26Group_norm_nhwc_bwd_params)
        /*07ac*/ 	.word	0x00000000


	//----- nvinfo : EIATTR_MIN_STACK_SIZE
	.align		4
.L_367:
        /*07b0*/ 	.byte	0x04, 0x12
        /*07b2*/ 	.short	(.L_369 - .L_368)
	.align		4
.L_368:
        /*07b4*/ 	.word	index@(_Z35group_norm_nhwc_bwd_one_pass_kernelI11Fp16IOBf16WLi128ELi60ELi480EEv26Group_norm_nhwc_bwd_params)
        /*07b8*/ 	.word	0x00000000


	//----- nvinfo : EIATTR_MIN_STACK_SIZE
	.align		4
.L_369:
        /*07bc*/ 	.byte	0x04, 0x12
        /*07be*/ 	.short	(.L_371 - .L_370)
	.align		4
.L_370:
        /*07c0*/ 	.word	index@(_Z35group_norm_nhwc_bwd_one_pass_kernelI11Fp16IOBf16WLi256ELi60ELi480EEv26Group_norm_nhwc_bwd_params)
        /*07c4*/ 	.word	0x00000000


	//----- nvinfo : EIATTR_MIN_STACK_SIZE
	.align		4
.L_371:
        /*07c8*/ 	.byte	0x04, 0x12
        /*07ca*/ 	.short	(.L_373 - .L_372)
	.align		4
.L_372:
        /*07cc*/ 	.word	index@(_Z35group_norm_nhwc_bwd_one_pass_kernelI11Fp16IOBf16WLi512ELi60ELi480EEv26Group_norm_nhwc_bwd_params)
        /*07d0*/ 	.word	0x00000000


	//----- nvinfo : EIATTR_MIN_STACK_SIZE
	.align		4
.L_373:
        /*07d4*/ 	.byte	0x04, 0x12
        /*07d6*/ 	.short	(.L_375 - .L_374)
	.align		4
.L_374:
        /*07d8*/ 	.word	index@(_Z35group_norm_nhwc_bwd_one_pass_kernelI11Fp16IOFp16WLi64ELi60ELi480EEv26Group_norm_nhwc_bwd_params)
        /*07dc*/ 	.word	0x00000000


	//----- nvinfo : EIATTR_MIN_STACK_SIZE
	.align		4
.L_375:
        /*07e0*/ 	.byte	0x04, 0x12
        /*07e2*/ 	.short	(.L_377 - .L_376)
	.align		4
.L_376:
        /*07e4*/ 	.word	index@(_Z35group_norm_nhwc_bwd_one_pass_kernelI11Fp16IOFp16WLi128ELi60ELi480EEv26Group_norm_nhwc_bwd_params)
        /*07e8*/ 	.word	0x00000000


	//----- nvinfo : EIATTR_MIN_STACK_SIZE
	.align		4
.L_377:
        /*07ec*/ 	.byte	0x04, 0x12
        /*07ee*/ 	.short	(.L_379 - .L_378)
	.align		4
.L_378:
        /*07f0*/ 	.word	index@(_Z35group_norm_nhwc_bwd_one_pass_kernelI11Fp16IOFp16WLi256ELi60ELi480EEv26Group_norm_nhwc_bwd_params)
        /*07f4*/ 	.word	0x00000000


	//----- nvinfo : EIATTR_MIN_STACK_SIZE
	.align		4
.L_379:
        /*07f8*/ 	.byte	0x04, 0x12
        /*07fa*/ 	.short	(.L_381 - .L_380)
	.align		4
.L_380:
        /*07fc*/ 	.word	index@(_Z35group_norm_nhwc_bwd_one_pass_kernelI11Fp16IOFp16WLi512ELi60ELi480EEv26Group_norm_nhwc_bwd_params)
        /*0800*/ 	.word	0x00000000


	//----- nvinfo : EIATTR_MIN_STACK_SIZE
	.align		4
.L_381:
        /*0804*/ 	.byte	0x04, 0x12
        /*0806*/ 	.short	(.L_383 - .L_382)
	.align		4
.L_382:
        /*0808*/ 	.word	index@(_Z35group_norm_nhwc_bwd_one_pass_kernelI11Fp32IOFp32WLi64ELi60ELi480EEv26Group_norm_nhwc_bwd_params)
        /*080c*/ 	.word	0x00000000


	//----- nvinfo : EIATTR_MIN_STACK_SIZE
	.align		4
.L_383:
        /*0810*/ 	.byte	0x04, 0x12
        /*0812*/ 	.short	(.L_385 - .L_384)
	.align		4
.L_384:
        /*0814*/ 	.word	index@(_Z35group_norm_nhwc_bwd_one_pass_kernelI11Fp32IOFp32WLi128ELi60ELi480EEv26Group_norm_nhwc_bwd_params)
        /*0818*/ 	.word	0x00000000


	//----- nvinfo : EIATTR_MIN_STACK_SIZE
	.align		4
.L_385:
        /*081c*/ 	.byte	0x04, 0x12
        /*081e*/ 	.short	(.L_387 - .L_386)
	.align		4
.L_386:
        /*0820*/ 	.word	index@(_Z35group_norm_nhwc_bwd_one_pass_kernelI11Fp32IOFp32WLi256ELi60ELi480EEv26Group_norm_nhwc_bwd_params)
        /*0824*/ 	.word	0x00000000


	//----- nvinfo : EIATTR_MIN_STACK_SIZE
	.align		4
.L_387:
        /*0828*/ 	.byte	0x04, 0x12
        /*082a*/ 	.short	(.L_389 - .L_388)
	.align		4
.L_388:
        /*082c*/ 	.word	index@(_Z35group_norm_nhwc_bwd_one_pass_kernelI11Fp32IOFp32WLi512ELi60ELi480EEv26Group_norm_nhwc_bwd_params)
        /*0830*/ 	.word	0x000000f0


	//----- nvinfo : EIATTR_MIN_STACK_SIZE
	.align		4
.L_389:
        /*0834*/ 	.byte	0x04, 0x12
        /*0836*/ 	.short	(.L_391 - .L_390)
	.align		4
.L_390:
        /*0838*/ 	.word	index@(_Z35group_norm_nhwc_bwd_one_pass_kernelI11Fp32IOBf16WLi64ELi60ELi480EEv26Group_norm_nhwc_bwd_params)
        /*083c*/ 	.word	0x00000000


	//----- nvinfo : EIATTR_MIN_STACK_SIZE
	.align		4
.L_391:
        /*0840*/ 	.byte	0x04, 0x12
        /*0842*/ 	.short	(.L_393 - .L_392)
	.align		4
.L_392:
        /*0844*/ 	.word	index@(_Z35group_norm_nhwc_bwd_one_pass_kernelI11Fp32IOBf16WLi128ELi60ELi480EEv26Group_norm_nhwc_bwd_params)
        /*0848*/ 	.word	0x00000000


	//----- nvinfo : EIATTR_MIN_STACK_SIZE
	.align		4
.L_393:
        /*084c*/ 	.byte	0x04, 0x12
        /*084e*/ 	.short	(.L_395 - .L_394)
	.align		4
.L_394:
        /*0850*/ 	.word	index@(_Z35group_norm_nhwc_bwd_one_pass_kernelI11Fp32IOBf16WLi256ELi60ELi480EEv26Group_norm_nhwc_bwd_params)
        /*0854*/ 	.word	0x00000000


	//----- nvinfo : EIATTR_MIN_STACK_SIZE
	.align		4
.L_395:
        /*0858*/ 	.byte	0x04, 0x12
        /*085a*/ 	.short	(.L_397 - .L_396)
	.align		4
.L_396:
        /*085c*/ 	.word	index@(_Z35group_norm_nhwc_bwd_one_pass_kernelI11Fp32IOBf16WLi512ELi60ELi480EEv26Group_norm_nhwc_bwd_params)
        /*0860*/ 	.word	0x000000e8


	//----- nvinfo : EIATTR_MIN_STACK_SIZE
	.align		4
.L_397:
        /*0864*/ 	.byte	0x04, 0x12
        /*0866*/ 	.short	(.L_399 - .L_398)
	.align		4
.L_398:
        /*0868*/ 	.word	index@(_Z35group_norm_nhwc_bwd_one_pass_kernelI11Fp32IOFp16WLi64ELi60ELi480EEv26Group_norm_nhwc_bwd_params)
        /*086c*/ 	.word	0x00000000


	//----- nvinfo : EIATTR_MIN_STACK_SIZE
	.align		4
.L_399:
        /*0870*/ 	.byte	0x04, 0x12
        /*0872*/ 	.short	(.L_401 - .L_400)
	.align		4
.L_400:
        /*0874*/ 	.word	index@(_Z35group_norm_nhwc_bwd_one_pass_kernelI11Fp32IOFp16WLi128ELi60ELi480EEv26Group_norm_nhwc_bwd_params)
        /*0878*/ 	.word	0x00000000


	//----- nvinfo : EIATTR_MIN_STACK_SIZE
	.align		4
.L_401:
        /*087c*/ 	.byte	0x04, 0x12
        /*087e*/ 	.short	(.L_403 - .L_402)
	.align		4
.L_402:
        /*0880*/ 	.word	index@(_Z35group_norm_nhwc_bwd_one_pass_kernelI11Fp32IOFp16WLi256ELi60ELi480EEv26Group_norm_nhwc_bwd_params)
        /*0884*/ 	.word	0x00000000


	//----- nvinfo : EIATTR_MIN_STACK_SIZE
	.align		4
.L_403:
        /*0888*/ 	.byte	0x04, 0x12
        /*088a*/ 	.short	(.L_405 - .L_404)
	.align		4
.L_404:
        /*088c*/ 	.word	index@(_Z35group_norm_nhwc_bwd_one_pass_kernelI11Fp32IOFp16WLi512ELi60ELi480EEv26Group_norm_nhwc_bwd_params)
        /*0890*/ 	.word	0x000000e8


	//----- nvinfo : EIATTR_MIN_STACK_SIZE
	.align		4
.L_405:
        /*0894*/ 	.byte	0x04, 0x12
        /*0896*/ 	.short	(.L_407 - .L_406)
	.align		4
.L_406:
        /*0898*/ 	.word	index@(_Z35group_norm_nhwc_fwd_one_pass_kernelI11Bf16IOFp32WLi64ELi60ELi480EEv26Group_norm_nhwc_fwd_params)
        /*089c*/ 	.word	0x00000000


	//----- nvinfo : EIATTR_MIN_STACK_SIZE
	.align		4
.L_407:
        /*08a0*/ 	.byte	0x04, 0x12
        /*08a2*/ 	.short	(.L_409 - .L_408)
	.align		4
.L_408:
        /*08a4*/ 	.word	index@(_Z35group_norm_nhwc_fwd_one_pass_kernelI11Bf16IOFp32WLi128ELi60ELi480EEv26Group_norm_nhwc_fwd_params)
        /*08a8*/ 	.word	0x00000000


	//----- nvinfo : EIATTR_MIN_STACK_SIZE
	.align		4
.L_409:
        /*08ac*/ 	.byte	0x04, 0x12
        /*08ae*/ 	.short	(.L_411 - .L_410)
	.align		4
.L_410:
        /*08b0*/ 	.word	index@(_Z35group_norm_nhwc_fwd_one_pass_kernelI11Bf16IOFp32WLi256ELi60ELi480EEv26Group_norm_nhwc_fwd_params)
        /*08b4*/ 	.word	0x00000000


	//----- nvinfo : EIATTR_MIN_STACK_SIZE
	.align		4
.L_411:
        /*08b8*/ 	.byte	0x04, 0x12
        /*08ba*/ 	.short	(.L_413 - .L_412)
	.align		4
.L_412:
        /*08bc*/ 	.word	index@(_Z35group_norm_nhwc_fwd_one_pass_kernelI11Bf16IOFp32WLi512ELi60ELi480EEv26Group_norm_nhwc_fwd_params)
        /*08c0*/ 	.word	0x00000000


	//----- nvinfo : EIATTR_MIN_STACK_SIZE
	.align		4
.L_413:
        /*08c4*/ 	.byte	0x04, 0x12
        /*08c6*/ 	.short	(.L_415 - .L_414)
	.align		4
.L_414:
        /*08c8*/ 	.word	index@(_Z35group_norm_nhwc_fwd_one_pass_kernelI11Bf16IOBf16WLi64ELi60ELi480EEv26Group_norm_nhwc_fwd_params)
        /*08cc*/ 	.word	0x00000000


	//----- nvinfo : EIATTR_MIN_STACK_SIZE
	.align		4
.L_415:
        /*08d0*/ 	.byte	0x04, 0x12
        /*08d2*/ 	.short	(.L_417 - .L_416)
	.align		4
.L_416:
        /*08d4*/ 	.word	index@(_Z35group_norm_nhwc_fwd_one_pass_kernelI11Bf16IOBf16WLi128ELi60ELi480EEv26Group_norm_nhwc_fwd_params)
        /*08d8*/ 	.word	0x00000000


	//----- nvinfo : EIATTR_MIN_STACK_SIZE
	.align		4
.L_417:
        /*08dc*/ 	.byte	0x04, 0x12
        /*08de*/ 	.short	(.L_419 - .L_418)
	.align		4
.L_418:
        /*08e0*/ 	.word	index@(_Z35group_norm_nhwc_fwd_one_pass_kernelI11Bf16IOBf16WLi256ELi60ELi480EEv26Group_norm_nhwc_fwd_params)
        /*08e4*/ 	.word	0x00000000


	//----- nvinfo : EIATTR_MIN_STACK_SIZE
	.align		4
.L_419:
        /*08e8*/ 	.byte	0x04, 0x12
        /*08ea*/ 	.short	(.L_421 - .L_420)
	.align		4
.L_420:
        /*08ec*/ 	.word	index@(_Z35group_norm_nhwc_fwd_one_pass_kernelI11Bf16IOBf16WLi512ELi60ELi480EEv26Group_norm_nhwc_fwd_params)
        /*08f0*/ 	.word	0x00000000


	//----- nvinfo : EIATTR_MIN_STACK_SIZE
	.align		4
.L_421:
        /*08f4*/ 	.byte	0x04, 0x12
        /*08f6*/ 	.short	(.L_423 - .L_422)
	.align		4
.L_422:
        /*08f8*/ 	.word	index@(_Z35group_norm_nhwc_fwd_one_pass_kernelI11Bf16IOFp16WLi64ELi60ELi480EEv26Group_norm_nhwc_fwd_params)
        /*08fc*/ 	.word	0x00000000


	//----- nvinfo : EIATTR_MIN_STACK_SIZE
	.align		4
.L_423:
        /*0900*/ 	.byte	0x04, 0x12
        /*0902*/ 	.short	(.L_425 - .L_424)
	.align		4
.L_424:
        /*0904*/ 	.word	index@(_Z35group_norm_nhwc_fwd_one_pass_kernelI11Bf16IOFp16WLi128ELi60ELi480EEv26Group_norm_nhwc_fwd_params)
        /*0908*/ 	.word	0x00000000


	//----- nvinfo : EIATTR_MIN_STACK_SIZE
	.align		4
.L_425:
        /*090c*/ 	.byte	0x04, 0x12
        /*090e*/ 	.short	(.L_427 - .L_426)
	.align		4
.L_426:
        /*0910*/ 	.word	index@(_Z35group_norm_nhwc_fwd_one_pass_kernelI11Bf16IOFp16WLi256ELi60ELi480EEv26Group_norm_nhwc_fwd_params)
        /*0914*/ 	.word	0x00000000


	//----- nvinfo : EIATTR_MIN_STACK_SIZE
	.align		4
.L_427:
        /*0918*/ 	.byte	0x04, 0x12
        /*091a*/ 	.short	(.L_429 - .L_428)
	.align		4
.L_428:
        /*091c*/ 	.word	index@(_Z35group_norm_nhwc_fwd_one_pass_kernelI11Bf16IOFp16WLi512ELi60ELi480EEv26Group_norm_nhwc_fwd_params)
        /*0920*/ 	.word	0x00000000


	//----- nvinfo : EIATTR_MIN_STACK_SIZE
	.align		4
.L_429:
        /*0924*/ 	.byte	0x04, 0x12
        /*0926*/ 	.short	(.L_431 - .L_430)
	.align		4
.L_430:
        /*0928*/ 	.word	index@(_Z35group_norm_nhwc_fwd_one_pass_kernelI11Fp16IOFp32WLi64ELi60ELi480EEv26Group_norm_nhwc_fwd_params)
        /*092c*/ 	.word	0x00000000


	//----- nvinfo : EIATTR_MIN_STACK_SIZE
	.align		4
.L_431:
        /*0930*/ 	.byte	0x04, 0x12
        /*0932*/ 	.short	(.L_433 - .L_432)
	.align		4
.L_432:
        /*0934*/ 	.word	index@(_Z35group_norm_nhwc_fwd_one_pass_kernelI11Fp16IOFp32WLi128ELi60ELi480EEv26Group_norm_nhwc_fwd_params)
        /*0938*/ 	.word	0x00000000


	//----- nvinfo : EIATTR_MIN_STACK_SIZE
	.align		4
.L_433:
        /*093c*/ 	.byte	0x04, 0x12
        /*093e*/ 	.short	(.L_435 - .L_434)
	.align		4
.L_434:
        /*0940*/ 	.word	index@(_Z35group_norm_nhwc_fwd_one_pass_kernelI11Fp16IOFp32WLi256ELi60ELi480EEv26Group_norm_nhwc_fwd_params)
        /*0944*/ 	.word	0x00000000


	//----- nvinfo : EIATTR_MIN_STACK_SIZE
	.align		4
.L_435:
        /*0948*/ 	.byte	0x04, 0x12
        /*094a*/ 	.short	(.L_437 - .L_436)
	.align		4
.L_436:
        /*094c*/ 	.word	index@(_Z35group_norm_nhwc_fwd_one_pass_kernelI11Fp16IOFp32WLi512ELi60ELi480EEv26Group_norm_nhwc_fwd_params)
        /*0950*/ 	.word	0x00000000


	//----- nvinfo : EIATTR_MIN_STACK_SIZE
	.align		4
.L_437:
        /*0954*/ 	.byte	0x04, 0x12
        /*0956*/ 	.short	(.L_439 - .L_438)
	.align		4
.L_438:
        /*0958*/ 	.word	index@(_Z35group_norm_nhwc_fwd_one_pass_kernelI11Fp16IOBf16WLi64ELi60ELi480EEv26Group_norm_nhwc_fwd_params)
        /*095c*/ 	.word	0x00000000


	//----- nvinfo : EIATTR_MIN_STACK_SIZE
	.align		4
.L_439:
        /*0960*/ 	.byte	0x04, 0x12
        /*0962*/ 	.short	(.L_441 - .L_440)
	.align		4
.L_440:
        /*0964*/ 	.word	index@(_Z35group_norm_nhwc_fwd_one_pass_kernelI11Fp16IOBf16WLi128ELi60ELi480EEv26Group_norm_nhwc_fwd_params)
        /*0968*/ 	.word	0x00000000


	//----- nvinfo : EIATTR_MIN_STACK_SIZE
	.align		4
.L_441:
        /*096c*/ 	.byte	0x04, 0x12
        /*096e*/ 	.short	(.L_443 - .L_442)
	.align		4
.L_442:
        /*0970*/ 	.word	index@(_Z35group_norm_nhwc_fwd_one_pass_kernelI11Fp16IOBf16WLi256ELi60ELi480EEv26Group_norm_nhwc_fwd_params)
        /*0974*/ 	.word	0x00000000


	//----- nvinfo : EIATTR_MIN_STACK_SIZE
	.align		4
.L_443:
        /*0978*/ 	.byte	0x04, 0x12
        /*097a*/ 	.short	(.L_445 - .L_444)
	.align		4
.L_444:
        /*097c*/ 	.word	index@(_Z35group_norm_nhwc_fwd_one_pass_kernelI11Fp16IOBf16WLi512ELi60ELi480EEv26Group_norm_nhwc_fwd_params)
        /*0980*/ 	.word	0x00000000


	//----- nvinfo : EIATTR_MIN_STACK_SIZE
	.align		4
.L_445:
        /*0984*/ 	.byte	0x04, 0x12
        /*0986*/ 	.short	(.L_447 - .L_446)
	.align		4
.L_446:
        /*0988*/ 	.word	index@(_Z35group_norm_nhwc_fwd_one_pass_kernelI11Fp16IOFp16WLi64ELi60ELi480EEv26Group_norm_nhwc_fwd_params)
        /*098c*/ 	.word	0x00000000


	//----- nvinfo : EIATTR_MIN_STACK_SIZE
	.align		4
.L_447:
        /*0990*/ 	.byte	0x04, 0x12
        /*0992*/ 	.short	(.L_449 - .L_448)
	.align		4
.L_448:
        /*0994*/ 	.word	index@(_Z35group_norm_nhwc_fwd_one_pass_kernelI11Fp16IOFp16WLi128ELi60ELi480EEv26Group_norm_nhwc_fwd_params)
        /*0998*/ 	.word	0x00000000


	//----- nvinfo : EIATTR_MIN_STACK_SIZE
	.align		4
.L_449:
        /*099c*/ 	.byte	0x04, 0x12
        /*099e*/ 	.short	(.L_451 - .L_450)
	.align		4
.L_450:
        /*09a0*/ 	.word	index@(_Z35group_norm_nhwc_fwd_one_pass_kernelI11Fp16IOFp16WLi256ELi60ELi480EEv26Group_norm_nhwc_fwd_params)
        /*09a4*/ 	.word	0x00000000


	//----- nvinfo : EIATTR_MIN_STACK_SIZE
	.align		4
.L_451:
        /*09a8*/ 	.byte	0x04, 0x12
        /*09aa*/ 	.short	(.L_453 - .L_452)
	.align		4
.L_452:
        /*09ac*/ 	.word	index@(_Z35group_norm_nhwc_fwd_one_pass_kernelI11Fp16IOFp16WLi512ELi60ELi480EEv26Group_norm_nhwc_fwd_params)
        /*09b0*/ 	.word	0x00000000


	//----- nvinfo : EIATTR_MIN_STACK_SIZE
	.align		4
.L_453:
        /*09b4*/ 	.byte	0x04, 0x12
        /*09b6*/ 	.short	(.L_455 - .L_454)
	.align		4
.L_454:
        /*09b8*/ 	.word	index@(_Z35group_norm_nhwc_fwd_one_pass_kernelI11Fp32IOFp32WLi64ELi60ELi480EEv26Group_norm_nhwc_fwd_params)
        /*09bc*/ 	.word	0x00000000


	//----- nvinfo : EIATTR_MIN_STACK_SIZE
	.align		4
.L_455:
        /*09c0*/ 	.byte	0x04, 0x12
        /*09c2*/ 	.short	(.L_457 - .L_456)
	.align		4
.L_456:
        /*09c4*/ 	.word	index@(_Z35group_norm_nhwc_fwd_one_pass_kernelI11Fp32IOFp32WLi128ELi60ELi480EEv26Group_norm_nhwc_fwd_params)
        /*09c8*/ 	.word	0x00000000


	//----- nvinfo : EIATTR_MIN_STACK_SIZE
	.align		4
.L_457:
        /*09cc*/ 	.byte	0x04, 0x12
        /*09ce*/ 	.short	(.L_459 - .L_458)
	.align		4
.L_458:
        /*09d0*/ 	.word	index@(_Z35group_norm_nhwc_fwd_one_pass_kernelI11Fp32IOFp32WLi256ELi60ELi480EEv26Group_norm_nhwc_fwd_params)
        /*09d4*/ 	.word	0x00000000


	//----- nvinfo : EIATTR_MIN_STACK_SIZE
	.align		4
.L_459:
        /*09d8*/ 	.byte	0x04, 0x12
        /*09da*/ 	.short	(.L_461 - .L_460)
	.align		4
.L_460:
        /*09dc*/ 	.word	index@(_Z35group_norm_nhwc_fwd_one_pass_kernelI11Fp32IOFp32WLi512ELi60ELi480EEv26Group_norm_nhwc_fwd_params)
        /*09e0*/ 	.word	0x00000000


	//----- nvinfo : EIATTR_MIN_STACK_SIZE
	.align		4
.L_461:
        /*09e4*/ 	.byte	0x04, 0x12
        /*09e6*/ 	.short	(.L_463 - .L_462)
	.align		4
.L_462:
        /*09e8*/ 	.word	index@(_Z35group_norm_nhwc_fwd_one_pass_kernelI11Fp32IOBf16WLi64ELi60ELi480EEv26Group_norm_nhwc_fwd_params)
        /*09ec*/ 	.word	0x00000000


	//----- nvinfo : EIATTR_MIN_STACK_SIZE
	.align		4
.L_463:
        /*09f0*/ 	.byte	0x04, 0x12
        /*09f2*/ 	.short	(.L_465 - .L_464)
	.align		4
.L_464:
        /*09f4*/ 	.word	index@(_Z35group_norm_nhwc_fwd_one_pass_kernelI11Fp32IOBf16WLi128ELi60ELi480EEv26Group_norm_nhwc_fwd_params)
        /*09f8*/ 	.word	0x00000000


	//----- nvinfo : EIATTR_MIN_STACK_SIZE
	.align		4
.L_465:
        /*09fc*/ 	.byte	0x04, 0x12
        /*09fe*/ 	.short	(.L_467 - .L_466)
	.align		4
.L_466:
        /*0a00*/ 	.word	index@(_Z35group_norm_nhwc_fwd_one_pass_kernelI11Fp32IOBf16WLi256ELi60ELi480EEv26Group_norm_nhwc_fwd_params)
        /*0a04*/ 	.word	0x00000000


	//----- nvinfo : EIATTR_MIN_STACK_SIZE
	.align		4
.L_467:
        /*0a08*/ 	.byte	0x04, 0x12
        /*0a0a*/ 	.short	(.L_469 - .L_468)
	.align		4
.L_468:
        /*0a0c*/ 	.word	index@(_Z35group_norm_nhwc_fwd_one_pass_kernelI11Fp32IOBf16WLi512ELi60ELi480EEv26Group_norm_nhwc_fwd_params)
        /*0a10*/ 	.word	0x00000000


	//----- nvinfo : EIATTR_MIN_STACK_SIZE
	.align		4
.L_469:
        /*0a14*/ 	.byte	0x04, 0x12
        /*0a16*/ 	.short	(.L_471 - .L_470)
	.align		4
.L_470:
        /*0a18*/ 	.word	index@(_Z35group_norm_nhwc_fwd_one_pass_kernelI11Fp32IOFp16WLi64ELi60ELi480EEv26Group_norm_nhwc_fwd_params)
        /*0a1c*/ 	.word	0x00000000


	//----- nvinfo : EIATTR_MIN_STACK_SIZE
	.align		4
.L_471:
        /*0a20*/ 	.byte	0x04, 0x12
        /*0a22*/ 	.short	(.L_473 - .L_472)
	.align		4
.L_472:
        /*0a24*/ 	.word	index@(_Z35group_norm_nhwc_fwd_one_pass_kernelI11Fp32IOFp16WLi128ELi60ELi480EEv26Group_norm_nhwc_fwd_params)
        /*0a28*/ 	.word	0x00000000


	//----- nvinfo : EIATTR_MIN_STACK_SIZE
	.align		4
.L_473:
        /*0a2c*/ 	.byte	0x04, 0x12
        /*0a2e*/ 	.short	(.L_475 - .L_474)
	.align		4
.L_474:
        /*0a30*/ 	.word	index@(_Z35group_norm_nhwc_fwd_one_pass_kernelI11Fp32IOFp16WLi256ELi60ELi480EEv26Group_norm_nhwc_fwd_params)
        /*0a34*/ 	.word	0x00000000


	//----- nvinfo : EIATTR_MIN_STACK_SIZE
	.align		4
.L_475:
        /*0a38*/ 	.byte	0x04, 0x12
        /*0a3a*/ 	.short	(.L_477 - .L_476)
	.align		4
.L_476:
        /*0a3c*/ 	.word	index@(_Z35group_norm_nhwc_fwd_one_pass_kernelI11Fp32IOFp16WLi512ELi60ELi480EEv26Group_norm_nhwc_fwd_params)
        /*0a40*/ 	.word	0x00000000
.L_477:


//--------------------- .nv.info._ZN3cub17CUB_300001_SM_8006detail11EmptyKernelIvEEvv --------------------------
	.section	.nv.info._ZN3cub17CUB_300001_SM_8006detail11EmptyKernelIvEEvv,"",@"SHT_CUDA_INFO"
	.sectionflags	@""
	.align	4


	//----- nvinfo : EIATTR_CUDA_API_VERSION
	.align		4
        /*0000*/ 	.byte	0x04, 0x37
        /*0002*/ 	.short	(.L_479 - .L_478)
.L_478:
        /*0004*/ 	.word	0x00000082


	//----- nvinfo : EIATTR_SW2861232_WAR
	.align		4
.L_479:
        /*0008*/ 	.byte	0x01, 0x35
	.zero		2


	//----- nvinfo : EIATTR_MAXREG_COUNT
	.align		4
        /*000c*/ 	.byte	0x03, 0x1b
        /*000e*/ 	.short	0x00ff


	//----- nvinfo : EIATTR_MERCURY_ISA_VERSION
	.align		4
        /*0010*/ 	.byte	0x03, 0x5f
        /*0012*/ 	.short	0x0000


	//----- nvinfo : EIATTR_EXIT_INSTR_OFFSETS
	.align		4
        /*0014*/ 	.byte	0x04, 0x1c
        /*0016*/ 	.short	(.L_481 - .L_480)


	//   ....[0]....
.L_480:
        /*0018*/ 	.word	0x00000010
.L_481:


//--------------------- .nv.info._Z35group_norm_nhwc_bwd_one_pass_kernelI11Bf16IOFp32WLi64ELi60ELi480EEv26Group_norm_nhwc_bwd_params --------------------------
	.section	.nv.info._Z35group_norm_nhwc_bwd_one_pass_kernelI11Bf16IOFp32WLi64ELi60ELi480EEv26Group_norm_nhwc_bwd_params,"",@"SHT_CUDA_INFO"
	.sectionflags	@""
	.align	4


	//----- nvinfo : EIATTR_CUDA_API_VERSION
	.align		4
        /*0000*/ 	.byte	0x04, 0x37
        /*0002*/ 	.short	(.L_483 - .L_482)
.L_482:
        /*0004*/ 	.word	0x00000082


	//----- nvinfo : EIATTR_SW2861232_WAR
	.align		4
.L_483:
        /*0008*/ 	.byte	0x01, 0x35
	.zero		2


	//----- nvinfo : EIATTR_PARAM_CBANK
	.align		4
        /*000c*/ 	.byte	0x04, 0x0a
        /*000e*/ 	.short	(.L_485 - .L_484)
	.align		4
.L_484:
        /*0010*/ 	.word	index@(.nv.constant0._Z35group_norm_nhwc_bwd_one_pass_kernelI11Bf16IOFp32WLi64ELi60ELi480EEv26Group_norm_nhwc_bwd_params)
        /*0014*/ 	.short	0x0160
        /*0016*/ 	.short	0x00b8


	//----- nvinfo : EIATTR_CBANK_PARAM_SIZE
	.align		4
.L_485:
        /*0018*/ 	.byte	0x03, 0x19
        /*001a*/ 	.short	0x00b8


	//----- nvinfo : EIATTR_KPARAM_INFO
	.align		4
        /*001c*/ 	.byte	0x04, 0x17
        /*001e*/ 	.short	(.L_487 - .L_486)
.L_486:
        /*0020*/ 	.word	0x00000000
        /*0024*/ 	.short	0x0000
        /*0026*/ 	.short	0x0000
        /*0028*/ 	.byte	0x00, 0xf0, 0xe1, 0x02


	//----- nvinfo : EIATTR_MAXREG_COUNT
	.align		4
.L_487:
        /*002c*/ 	.byte	0x03, 0x1b
        /*002e*/ 	.short	0x0080


	//----- nvinfo : EIATTR_NUM_BARRIERS
	.align		4
        /*0030*/ 	.byte	0x02, 0x4c
        /*0032*/ 	.byte	0x01
	.zero		1


	//----- nvinfo : EIATTR_MERCURY_ISA_VERSION
	.align		4
        /*0034*/ 	.byte	0x03, 0x5f
        /*0036*/ 	.short	0x0000


	//----- nvinfo : EIATTR_INT_WARP_WIDE_INSTR_OFFSETS
	.align		4
        /*0038*/ 	.byte	0x04, 0x31
        /*003a*/ 	.short	(.L_489 - .L_488)


	//   ....[0]....
.L_488:
        /*003c*/ 	.word	0x00002070


	//   ....[1]....
        /*0040*/ 	.word	0x00003f20


	//----- nvinfo : EIATTR_COOP_GROUP_MASK_REGIDS
	.align		4
.L_489:
        /*0044*/ 	.byte	0x04, 0x29
        /*0046*/ 	.short	(.L_491 - .L_490)


	//   ....[0]....
.L_490:
        /*0048*/ 	.word	0xffffffff


	//   ....[1]....
        /*004c*/ 	.word	0xffffffff


	//   ....[2]....
        /*0050*/ 	.word	0xffffffff


	//   ....[3]....
        /*0054*/ 	.word	0xffffffff


	//   ....[4]....
        /*0058*/ 	.word	0xffffffff


	//   ....[5]....
        /*005c*/ 	.word	0xffffffff


	//   ....[6]....
        /*0060*/ 	.word	0xffffffff


	//   ....[7]....
        /*0064*/ 	.word	0xffffffff


	//   ....[8]....
        /*0068*/ 	.word	0xffffffff


	//   ....[9]....
        /*006c*/ 	.word	0xffffffff


	//----- nvinfo : EIATTR_COOP_GROUP_INSTR_OFFSETS
	.align		4
.L_491:
        /*0070*/ 	.byte	0x04, 0x28
        /*0072*/ 	.short	(.L_493 - .L_492)


	//   ....[0]....
.L_492:
        /*0074*/ 	.word	0x00001480


	//   ....[1]....
        /*0078*/ 	.word	0x000014b0


	//   ....[2]....
        /*007c*/ 	.word	0x00001570


	//   ....[3]....
        /*0080*/ 	.word	0x00001590


	//   ....[4]....
        /*0084*/ 	.word	0x000015c0


	//   ....[5]....
        /*0088*/ 	.word	0x000015e0


	//   ....[6]....
        /*008c*/ 	.word	0x00001610


	//   ....[7]....
        /*0090*/ 	.word	0x00001630


	//   ....[8]....
        /*0094*/ 	.word	0x00001660


	//   ....[9]....
        /*0098*/ 	.word	0x00001680


	//----- nvinfo : EIATTR_EXIT_INSTR_OFFSETS
	.align		4
.L_493:
        /*009c*/ 	.byte	0x04, 0x1c
        /*009e*/ 	.short	(.L_495 - .L_494)


	//   ....[0]....
.L_494:
        /*00a0*/ 	.word	0x00003f90


	//   ....[1]....
        /*00a4*/ 	.word	0x000040d0


	//   ....[2]....
        /*00a8*/ 	.word	0x00004320


	//----- nvinfo : EIATTR_MAX_THREADS
	.align		4
.L_495:
        /*00ac*/ 	.byte	0x04, 0x05
        /*00ae*/ 	.short	(.L_497 - .L_496)
.L_496:
        /*00b0*/ 	.word	0x000001e0
        /*00b4*/ 	.word	0x00000001
        /*00b8*/ 	.word	0x00000001


	//----- nvinfo : EIATTR_CRS_STACK_SIZE
	.align		4
.L_497:
        /*00bc*/ 	.byte	0x04, 0x1e
        /*00be*/ 	.short	(.L_499 - .L_498)
.L_498:
        /*00c0*/ 	.word	0x00000000
.L_499:


//--------------------- .nv.info._Z35group_norm_nhwc_bwd_one_pass_kernelI11Bf16IOFp32WLi128ELi60ELi480EEv26Group_norm_nhwc_bwd_params --------------------------
	.section	.nv.info._Z35group_norm_nhwc_bwd_one_pass_kernelI11Bf16IOFp32WLi128ELi60ELi480EEv26Group_norm_nhwc_bwd_params,"",@"SHT_CUDA_INFO"
	.sectionflags	@""
	.align	4


	//----- nvinfo : EIATTR_CUDA_API_VERSION
	.align		4
        /*0000*/ 	.byte	0x04, 0x37
        /*0002*/ 	.short	(.L_501 - .L_500)
.L_500:
        /*0004*/ 	.word	0x00000082


	//----- nvinfo : EIATTR_SW2861232_WAR
	.align		4
.L_501:
        /*0008*/ 	.byte	0x01, 0x35
	.zero		2


	//----- nvinfo : EIATTR_PARAM_CBANK
	.align		4
        /*000c*/ 	.byte	0x04, 0x0a
        /*000e*/ 	.short	(.L_503 - .L_502)
	.align		4
.L_502:
        /*0010*/ 	.word	index@(.nv.constant0._Z35group_norm_nhwc_bwd_one_pass_kernelI11Bf16IOFp32WLi128ELi60ELi480EEv26Group_norm_nhwc_bwd_params)
        /*0014*/ 	.short	0x0160
        /*0016*/ 	.short	0x00b8


	//----- nvinfo : EIATTR_CBANK_PARAM_SIZE
	.align		4
.L_503:
        /*0018*/ 	.byte	0x03, 0x19
        /*001a*/ 	.short	0x00b8


	//----- nvinfo : EIATTR_KPARAM_INFO
	.align		4
        /*001c*/ 	.byte	0x04, 0x17
        /*001e*/ 	.short	(.L_505 - .L_504)
.L_504:
        /*0020*/ 	.word	0x00000000
        /*0024*/ 	.short	0x0000
        /*0026*/ 	.short	0x0000
        /*0028*/ 	.byte	0x00, 0xf0, 0xe1, 0x02


	//----- nvinfo : EIATTR_MAXREG_COUNT
	.align		4
.L_505:
        /*002c*/ 	.byte	0x03, 0x1b
        /*002e*/ 	.short	0x0080


	//----- nvinfo : EIATTR_NUM_BARRIERS
	.align		4
        /*0030*/ 	.byte	0x02, 0x4c
        /*0032*/ 	.byte	0x01
	.zero		1


	//----- nvinfo : EIATTR_MERCURY_ISA_VERSION
	.align		4
        /*0034*/ 	.byte	0x03, 0x5f
        /*0036*/ 	.short	0x0000


	//----- nvinfo : EIATTR_INT_WARP_WIDE_INSTR_OFFSETS
	.align		4
        /*0038*/ 	.byte	0x04, 0x31
        /*003a*/ 	.short	(.L_507 - .L_506)


	//   ....[0]....
.L_506:
        /*003c*/ 	.word	0x00003000


	//   ....[1]....
        /*0040*/ 	.word	0x00005b90


	//----- nvinfo : EIATTR_COOP_GROUP_MASK_REGIDS
	.align		4
.L_507:
        /*0044*/ 	.byte	0x04, 0x29
        /*0046*/ 	.short	(.L_509 - .L_508)


	//   ....[0]....
.L_508:
        /*0048*/ 	.word	0xffffffff


	//   ....[1]....
        /*004c*/ 	.word	0xffffffff


	//   ....[2]....
        /*0050*/ 	.word	0xffffffff


	//   ....[3]....
        /*0054*/ 	.word	0xffffffff


	//   ....[4]....
        /*0058*/ 	.word	0xffffffff


	//   ....[5]....
        /*005c*/ 	.word	0xffffffff


	//   ....[6]....
        /*0060*/ 	.word	0xffffffff


	//   ....[7]....
        /*0064*/ 	.word	0xffffffff


	//   ....[8]....
        /*0068*/ 	.word	0xffffffff


	//   ....[9]....
        /*006c*/ 	.word	0xffffffff


	//----- nvinfo : EIATTR_COOP_GROUP_INSTR_OFFSETS
	.align		4
.L_509:
        /*0070*/ 	.byte	0x04, 0x28
        /*0072*/ 	.short	(.L_511 - .L_510)


	//   ....[0]....
.L_510:
        /*0074*/ 	.word	0x00002410


	//   ....[1]....
        /*0078*/ 	.word	0x00002420


	//   ....[2]....
        /*007c*/ 	.word	0x00002460


	//   ....[3]....
        /*0080*/ 	.word	0x00002480


	//   ....[4]....
        /*0084*/ 	.word	0x000024b0


	//   ....[5]....
        /*0088*/ 	.word	0x000024d0


	//   ....[6]....
        /*008c*/ 	.word	0x00002500


	//   ....[7]....
        /*0090*/ 	.word	0x00002520


	//   ....[8]....
        /*0094*/ 	.word	0x00002550


	//   ....[9]....
        /*0098*/ 	.word	0x00002570


	//----- nvinfo : EIATTR_EXIT_INSTR_OFFSETS
	.align		4
.L_511:
        /*009c*/ 	.byte	0x04, 0x1c
        /*009e*/ 	.short	(.L_513 - .L_512)


	//   ....[0]....
.L_512:
        /*00a0*/ 	.word	0x00005c60


	//   ....[1]....
        /*00a4*/ 	.word	0x00005da0


	//   ....[2]....
        /*00a8*/ 	.word	0x00005ff0


	//----- nvinfo : EIATTR_MAX_THREADS
	.align		4
.L_513:
        /*00ac*/ 	.byte	0x04, 0x05
        /*00ae*/ 	.short	(.L_515 - .L_514)
.L_514:
        /*00b0*/ 	.word	0x000001e0
        /*00b4*/ 	.word	0x00000001
        /*00b8*/ 	.word	0x00000001


	//----- nvinfo : EIATTR_CRS_STACK_SIZE
	.align		4
.L_515:
        /*00bc*/ 	.byte	0x04, 0x1e
        /*00be*/ 	.short	(.L_517 - .L_516)
.L_516:
        /*00c0*/ 	.word	0x00000000
.L_517:


//--------------------- .nv.info._Z35group_norm_nhwc_bwd_one_pass_kernelI11Bf16IOFp32WLi256ELi60ELi480EEv26Group_norm_nhwc_bwd_params --------------------------
	.section	.nv.info._Z35group_norm_nhwc_bwd_one_pass_kernelI11Bf16IOFp32WLi256ELi60ELi480EEv26Group_norm_nhwc_bwd_params,"",@"SHT_CUDA_INFO"
	.sectionflags	@""
	.align	4


	//----- nvinfo : EIATTR_CUDA_API_VERSION
	.align		4
        /*0000*/ 	.byte	0x04, 0x37
        /*0002*/ 	.short	(.L_519 - .L_518)
.L_518:
        /*0004*/ 	.word	0x00000082


	//----- nvinfo : EIATTR_SW2861232_WAR
	.align		4
.L_519:
        /*0008*/ 	.byte	0x01, 0x35
	.zero		2


	//----- nvinfo : EIATTR_PARAM_CBANK
	.align		4
        /*000c*/ 	.byte	0x04, 0x0a
        /*000e*/ 	.short	(.L_521 - .L_520)
	.align		4
.L_520:
        /*0010*/ 	.word	index@(.nv.constant0._Z35group_norm_nhwc_bwd_one_pass_kernelI11Bf16IOFp32WLi256ELi60ELi480EEv26Group_norm_nhwc_bwd_params)
        /*0014*/ 	.short	0x0160
        /*0016*/ 	.short	0x00b8


	//----- nvinfo : EIATTR_CBANK_PARAM_SIZE
	.align		4
.L_521:
        /*0018*/ 	.byte	0x03, 0x19
        /*001a*/ 	.short	0x00b8


	//----- nvinfo : EIATTR_KPARAM_INFO
	.align		4
        /*001c*/ 	.byte	0x04, 0x17
        /*001e*/ 	.short	(.L_523 - .L_522)
.L_522:
        /*0020*/ 	.word	0x00000000
        /*0024*/ 	.short	0x0000
        /*0026*/ 	.short	0x0000
        /*0028*/ 	.byte	0x00, 0xf0, 0xe1, 0x02


	//----- nvinfo : EIATTR_MAXREG_COUNT
	.align		4
.L_523:
        /*002c*/ 	.byte	0x03, 0x1b
        /*002e*/ 	.short	0x0080


	//----- nvinfo : EIATTR_NUM_BARRIERS
	.align		4
        /*0030*/ 	.byte	0x02, 0x4c
        /*0032*/ 	.byte	0x01
	.zero		1


	//----- nvinfo : EIATTR_MERCURY_ISA_VERSION
	.align		4
        /*0034*/ 	.byte	0x03, 0x5f
        /*0036*/ 	.short	0x0000


	//----- nvinfo : EIATTR_INT_WARP_WIDE_INSTR_OFFSETS
	.align		4
        /*0038*/ 	.byte	0x04, 0x31
        /*003a*/ 	.short	(.L_525 - .L_524)


	//   ....[0]....
.L_524:
        /*003c*/ 	.word	0x00004de0


	//   ....[1]....
        /*0040*/ 	.word	0x00009160


	//----- nvinfo : EIATTR_COOP_GROUP_MASK_REGIDS
	.align		4
.L_525:
        /*0044*/ 	.byte	0x04, 0x29
        /*0046*/ 	.short	(.L_527 - .L_526)


	//   ....[0]....
.L_526:
        /*0048*/ 	.word	0xffffffff


	//   ....[1]....
        /*004c*/ 	.word	0xffffffff


	//   ....[2]....
        /*0050*/ 	.word	0xffffffff


	//   ....[3]....
        /*0054*/ 	.word	0xffffffff


	//   ....[4]....
        /*0058*/ 	.word	0xffffffff


	//   ....[5]....
        /*005c*/ 	.word	0xffffffff


	//   ....[6]....
        /*0060*/ 	.word	0xffffffff


	//   ....[7]....
        /*0064*/ 	.word	0xffffffff


	//   ....[8]....
        /*0068*/ 	.word	0xffffffff


	//   ....[9]....
        /*006c*/ 	.word	0xffffffff


	//----- nvinfo : EIATTR_COOP_GROUP_INSTR_OFFSETS
	.align		4
.L_527:
        /*0070*/ 	.byte	0x04, 0x28
        /*0072*/ 	.short	(.L_529 - .L_528)


	//   ....[0]....
.L_528:
        /*0074*/ 	.word	0x000040e0


	//   ....[1]....
        /*0078*/ 	.word	0x00004110


	//   ....[2]....
        /*007c*/ 	.word	0x000041f0


	//   ....[3]....
        /*0080*/ 	.word	0x00004220


	//   ....[4]....
        /*0084*/ 	.word	0x00004320


	//   ....[5]....
        /*0088*/ 	.word	0x00004330


	//   ....[6]....
        /*008c*/ 	.word	0x00004360


	//   ....[7]....
        /*0090*/ 	.word	0x00004380


	//   ....[8]....
        /*0094*/ 	.word	0x000043b0


	//   ....[9]....
        /*0098*/ 	.word	0x000043d0


	//----- nvinfo : EIATTR_EXIT_INSTR_OFFSETS
	.align		4
.L_529:
        /*009c*/ 	.byte	0x04, 0x1c
        /*009e*/ 	.short	(.L_531 - .L_530)


	//   ....[0]....
.L_530:
        /*00a0*/ 	.word	0x000091d0


	//   ....[1]....
        /*00a4*/ 	.word	0x00009310


	//   ....[2]....
        /*00a8*/ 	.word	0x00009560


	//----- nvinfo : EIATTR_MAX_THREADS
	.align		4
.L_531:
        /*00ac*/ 	.byte	0x04, 0x05
        /*00ae*/ 	.short	(.L_533 - .L_532)
.L_532:
        /*00b0*/ 	.word	0x000001e0
        /*00b4*/ 	.word	0x00000001
        /*00b8*/ 	.word	0x00000001


	//----- nvinfo : EIATTR_CRS_STACK_SIZE
	.align		4
.L_533:
        /*00bc*/ 	.byte	0x04, 0x1e
        /*00be*/ 	.short	(.L_535 - .L_534)
.L_534:
        /*00c0*/ 	.word	0x00000000
.L_535:


//--------------------- .nv.info._Z35group_norm_nhwc_bwd_one_pass_kernelI11Bf16IOFp32WLi512ELi60ELi480EEv26Group_norm_nhwc_bwd_params --------------------------
	.section	.nv.info._Z35group_norm_nhwc_bwd_one_pass_kernelI11Bf16IOFp32WLi512ELi60ELi480EEv26Group_norm_nhwc_bwd_params,"",@"SHT_CUDA_INFO"
	.sectionflags	@""
	.align	4


	//----- nvinfo : EIATTR_CUDA_API_VERSION
	.align		4
        /*0000*/ 	.byte	0x04, 0x37
        /*0002*/ 	.short	(.L_537 - .L_536)
.L_536:
        /*0004*/ 	.word	0x00000082


	//----- nvinfo : EIATTR_SW2861232_WAR
	.align		4
.L_537:
        /*0008*/ 	.byte	0x01, 0x35
	.zero		2


	//----- nvinfo : EIATTR_PARAM_CBANK
	.align		4
        /*000c*/ 	.byte	0x04, 0x0a
        /*000e*/ 	.short	(.L_539 - .L_538)
	.align		4
.L_538:
        /*0010*/ 	.word	index@(.nv.constant0._Z35group_norm_nhwc_bwd_one_pass_kernelI11Bf16IOFp32WLi512ELi60ELi480EEv26Group_norm_nhwc_bwd_params)
        /*0014*/ 	.short	0x0160
        /*0016*/ 	.short	0x00b8


	//----- nvinfo : EIATTR_CBANK_PARAM_SIZE
	.align		4
.L_539:
        /*0018*/ 	.byte	0x03, 0x19
        /*001a*/ 	.short	0x00b8


	//----- nvinfo : EIATTR_KPARAM_INFO
	.align		4
        /*001c*/ 	.byte	0x04, 0x17
        /*001e*/ 	.short	(.L_541 - .L_540)
.L_540:
        /*0020*/ 	.word	0x00000000
        /*0024*/ 	.short	0x0000
        /*0026*/ 	.short	0x0000
        /*0028*/ 	.byte	0x00, 0xf0, 0xe1, 0x02


	//----- nvinfo : EIATTR_MAXREG_COUNT
	.align		4
.L_541:
        /*002c*/ 	.byte	0x03, 0x1b
        /*002e*/ 	.short	0x0080


	//----- nvinfo : EIATTR_NUM_BARRIERS
	.align		4
        /*0030*/ 	.byte	0x02, 0x4c
        /*0032*/ 	.byte	0x01
	.zero		1


	//----- nvinfo : EIATTR_MERCURY_ISA_VERSION
	.align		4
        /*0034*/ 	.byte	0x03, 0x5f
        /*0036*/ 	.short	0x0000


	//----- nvinfo : EIATTR_INT_WARP_WIDE_INSTR_OFFSETS
	.align		4
        /*0038*/ 	.byte	0x04, 0x31
        /*003a*/ 	.short	(.L_543 - .L_542)


	//   ....[0]....
.L_542:
        /*003c*/ 	.word	0x00009090


	//   ....[1]....
        /*0040*/ 	.word	0x0000a7a0


	//   ....[2]....
        /*0044*/ 	.word	0x000111f0


	//----- nvinfo : EIATTR_COOP_GROUP_MASK_REGIDS
	.align		4
.L_543:
        /*0048*/ 	.byte	0x04, 0x29
        /*004a*/ 	.short	(.L_545 - .L_544)


	//   ....[0]....
.L_544:
        /*004c*/ 	.word	0xffffffff


	//   ....[1]....
        /*0050*/ 	.word	0xffffffff


	//   ....[2]....
        /*0054*/ 	.word	0xffffffff


	//   ....[3]....
        /*0058*/ 	.word	0xffffffff


	//   ....[4]....
        /*005c*/ 	.word	0xffffffff


	//   ....[5]....
        /*0060*/ 	.word	0xffffffff


	//   ....[6]....
        /*0064*/ 	.word	0xffffffff


	//   ....[7]....
        /*0068*/ 	.word	0xffffffff


	//   ....[8]....
        /*006c*/ 	.word	0xffffffff


	//   ....[9]....
        /*0070*/ 	.word	0xffffffff


	//----- nvinfo : EIATTR_COOP_GROUP_INSTR_OFFSETS
	.align		4
.L_545:
        /*0074*/ 	.byte	0x04, 0x28
        /*0076*/ 	.short	(.L_547 - .L_546)


	//   ....[0]....
.L_546:
        /*0078*/ 	.word	0x000083d0


	//   ....[1]....
        /*007c*/ 	.word	0x00008400


	//   ....[2]....
        /*0080*/ 	.word	0x000084b0


	//   ....[3]....
        /*0084*/ 	.word	0x000084d0


	//   ....[4]....
        /*0088*/ 	.word	0x00008500


	//   ....[5]....
        /*008c*/ 	.word	0x00008520


	//   ....[6]....
        /*0090*/ 	.word	0x00008550


	//   ....[7]....
        /*0094*/ 	.word	0x00008570


	//   ....[8]....
        /*0098*/ 	.word	0x000085a0


	//   ....[9]....
        /*009c*/ 	.word	0x000085c0


	//----- nvinfo : EIATTR_EXIT_INSTR_OFFSETS
	.align		4
.L_547:
        /*00a0*/ 	.byte	0x04, 0x1c
        /*00a2*/ 	.short	(.L_549 - .L_548)


	//   ....[0]....
.L_548:
        /*00a4*/ 	.word	0x000112c0


	//   ....[1]....
        /*00a8*/ 	.word	0x00011400


	//   ....[2]....
        /*00ac*/ 	.word	0x00011650


	//----- nvinfo : EIATTR_MAX_THREADS
	.align		4
.L_549:
        /*00b0*/ 	.byte	0x04, 0x05
        /*00b2*/ 	.short	(.L_551 - .L_550)
.L_550:
        /*00b4*/ 	.word	0x000001e0
        /*00b8*/ 	.word	0x00000001
        /*00bc*/ 	.word	0x00000001


	//----- nvinfo : EIATTR_CRS_STACK_SIZE
	.align		4
.L_551:
        /*00c0*/ 	.byte	0x04, 0x1e
        /*00c2*/ 	.short	(.L_553 - .L_552)
.L_552:
        /*00c4*/ 	.word	0x00000000
.L_553:


//--------------------- .nv.info._Z35group_norm_nhwc_bwd_one_pass_kernelI11Bf16IOBf16WLi64ELi60ELi480EEv26Group_norm_nhwc_bwd_params --------------------------
	.section	.nv.info._Z35group_norm_nhwc_bwd_one_pass_kernelI11Bf16IOBf16WLi64ELi60ELi480EEv26Group_norm_nhwc_bwd_params,"",@"SHT_CUDA_INFO"
	.sectionflags	@""
	.align	4


	//----- nvinfo : EIATTR_CUDA_API_VERSION
	.align		4
        /*0000*/ 	.byte	0x04, 0x37
        /*0002*/ 	.short	(.L_555 - .L_554)
.L_554:
        /*0004*/ 	.word	0x00000082


	//----- nvinfo : EIATTR_SW2861232_WAR
	.align		4
.L_555:
        /*0008*/ 	.byte	0x01, 0x35
	.zero		2


	//----- nvinfo : EIATTR_PARAM_CBANK
	.align		4
        /*000c*/ 	.byte	0x04, 0x0a
        /*000e*/ 	.short	(.L_557 - .L_556)
	.align		4
.L_556:
        /*0010*/ 	.word	index@(.nv.constant0._Z35group_norm_nhwc_bwd_one_pass_kernelI11Bf16IOBf16WLi64ELi60ELi480EEv26Group_norm_nhwc_bwd_params)
        /*0014*/ 	.short	0x0160
        /*0016*/ 	.short	0x00b8


	//----- nvinfo : EIATTR_CBANK_PARAM_SIZE
	.align		4
.L_557:
        /*0018*/ 	.byte	0x03, 0x19
        /*001a*/ 	.short	0x00b8


	//----- nvinfo : EIATTR_KPARAM_INFO
	.align		4
        /*001c*/ 	.byte	0x04, 0x17
        /*001e*/ 	.short	(.L_559 - .L_558)
.L_558:
        /*0020*/ 	.word	0x00000000
        /*0024*/ 	.short	0x0000
        /*0026*/ 	.short	0x0000
        /*0028*/ 	.byte	0x00, 0xf0, 0xe1, 0x02


	//----- nvinfo : EIATTR_MAXREG_COUNT
	.align		4
.L_559:
        /*002c*/ 	.byte	0x03, 0x1b
        /*002e*/ 	.short	0x0080


	//----- nvinfo : EIATTR_NUM_BARRIERS
	.align		4
        /*0030*/ 	.byte	0x02, 0x4c
        /*0032*/ 	.byte	0x01
	.zero		1


	//----- nvinfo : EIATTR_MERCURY_ISA_VERSION
	.align		4
        /*0034*/ 	.byte	0x03, 0x5f
        /*0036*/ 	.short	0x0000


	//----- nvinfo : EIATTR_INT_WARP_WIDE_INSTR_OFFSETS
	.align		4
        /*0038*/ 	.byte	0x04, 0x31
        /*003a*/ 	.short	(.L_561 - .L_560)


	//   ....[0]....
.L_560:
        /*003c*/ 	.word	0x000020d0


	//   ....[1]....
        /*0040*/ 	.word	0x00003f50


	//----- nvinfo : EIATTR_COOP_GROUP_MASK_REGIDS
	.align		4
.L_561:
        /*0044*/ 	.byte	0x04, 0x29
        /*0046*/ 	.short	(.L_563 - .L_562)


	//   ....[0]....
.L_562:
        /*0048*/ 	.word	0xffffffff


	//   ....[1]....
        /*004c*/ 	.word	0xffffffff


	//   ....[2]....
        /*0050*/ 	.word	0xffffffff


	//   ....[3]....
        /*0054*/ 	.word	0xffffffff


	//   ....[4]....
        /*0058*/ 	.word	0xffffffff


	//   ....[5]....
        /*005c*/ 	.word	0xffffffff


	//   ....[6]....
        /*0060*/ 	.word	0xffffffff


	//   ....[7]....
        /*0064*/ 	.word	0xffffffff


	//   ....[8]....
        /*0068*/ 	.word	0xffffffff


	//   ....[9]....
        /*006c*/ 	.word	0xffffffff


	//----- nvinfo : EIATTR_COOP_GROUP_INSTR_OFFSETS
	.align		4
.L_563:
        /*0070*/ 	.byte	0x04, 0x28
        /*0072*/ 	.short	(.L_565 - .L_564)


	//   ....[0]....
.L_564:
        /*0074*/ 	.word	0x00001510


	//   ....[1]....
        /*0078*/ 	.word	0x00001540


	//   ....[2]....
        /*007c*/ 	.word	0x000015e0


	//   ....[3]....
        /*0080*/ 	.word	0x00001600


	//   ....[4]....
        /*0084*/ 	.word	0x00001630


	//   ....[5]....
        /*0088*/ 	.word	0x00001650


	//   ....[6]....
        /*008c*/ 	.word	0x00001680


	//   ....[7]....
        /*0090*/ 	.word	0x000016a0


	//   ....[8]....
        /*0094*/ 	.word	0x000016d0


	//   ....[9]....
        /*0098*/ 	.word	0x00001700


	//----- nvinfo : EIATTR_EXIT_INSTR_OFFSETS
	.align		4
.L_565:
        /*009c*/ 	.byte	0x04, 0x1c
        /*009e*/ 	.short	(.L_567 - .L_566)


	//   ....[0]....
.L_566:
        /*00a0*/ 	.word	0x00004020


	//   ....[1]....
        /*00a4*/ 	.word	0x00004160


	//   ....[2]....
        /*00a8*/ 	.word	0x000043e0


	//----- nvinfo : EIATTR_MAX_THREADS
	.align		4
.L_567:
        /*00ac*/ 	.byte	0x04, 0x05
        /*00ae*/ 	.short	(.L_569 - .L_568)
.L_568:
        /*00b0*/ 	.word	0x000001e0
        /*00b4*/ 	.word	0x00000001
        /*00b8*/ 	.word	0x00000001


	//----- nvinfo : EIATTR_CRS_STACK_SIZE
	.align		4
.L_569:
        /*00bc*/ 	.byte	0x04, 0x1e
        /*00be*/ 	.short	(.L_571 - .L_570)
.L_570:
        /*00c0*/ 	.word	0x00000000
.L_571:


//--------------------- .nv.info._Z35group_norm_nhwc_bwd_one_pass_kernelI11Bf16IOBf16WLi128ELi60ELi480EEv26Group_norm_nhwc_bwd_params --------------------------
	.section	.nv.info._Z35group_norm_nhwc_bwd_one_pass_kernelI11Bf16IOBf16WLi128ELi60ELi480EEv26Group_norm_nhwc_bwd_params,"",@"SHT_CUDA_INFO"
	.sectionflags	@""
	.align	4


	//----- nvinfo : EIATTR_CUDA_API_VERSION
	.align		4
        /*0000*/ 	.byte	0x04, 0x37
        /*0002*/ 	.short	(.L_573 - .L_572)
.L_572:
        /*0004*/ 	.word	0x00000082


	//----- nvinfo : EIATTR_SW2861232_WAR
	.align		4
.L_573:
        /*0008*/ 	.byte	0x01, 0x35
	.zero		2


	//----- nvinfo : EIATTR_PARAM_CBANK
	.align		4
        /*000c*/ 	.byte	0x04, 0x0a
        /*000e*/ 	.short	(.L_575 - .L_574)
	.align		4
.L_574:
        /*0010*/ 	.word	index@(.nv.constant0._Z35group_norm_nhwc_bwd_one_pass_kernelI11Bf16IOBf16WLi128ELi60ELi480EEv26Group_norm_nhwc_bwd_params)
        /*0014*/ 	.short	0x0160
        /*0016*/ 	.short	0x00b8


	//----- nvinfo : EIATTR_CBANK_PARAM_SIZE
	.align		4
.L_575:
        /*0018*/ 	.byte	0x03, 0x19
        /*001a*/ 	.short	0x00b8


	//----- nvinfo : EIATTR_KPARAM_INFO
	.align		4
        /*001c*/ 	.byte	0x04, 0x17
        /*001e*/ 	.short	(.L_577 - .L_576)
.L_576:
        /*0020*/ 	.word	0x00000000
        /*0024*/ 	.short	0x0000
        /*0026*/ 	.short	0x0000
        /*0028*/ 	.byte	0x00, 0xf0, 0xe1, 0x02


	//----- nvinfo : EIATTR_MAXREG_COUNT
	.align		4
.L_577:
        /*002c*/ 	.byte	0x03, 0x1b
        /*002e*/ 	.short	0x0080


	//----- nvinfo : EIATTR_NUM_BARRIERS
	.align		4
        /*0030*/ 	.byte	0x02, 0x4c
        /*0032*/ 	.byte	0x01
	.zero		1


	//----- nvinfo : EIATTR_MERCURY_ISA_VERSION
	.align		4
        /*0034*/ 	.byte	0x03, 0x5f
        /*0036*/ 	.short	0x0000


	//----- nvinfo : EIATTR_INT_WARP_WIDE_INSTR_OFFSETS
	.align		4
        /*0038*/ 	.byte	0x04, 0x31
        /*003a*/ 	.short	(.L_579 - .L_578)


	//   ....[0]....
.L_578:
        /*003c*/ 	.word	0x00003080


	//   ....[1]....
        /*0040*/ 	.word	0x00005c30


	//----- nvinfo : EIATTR_COOP_GROUP_MASK_REGIDS
	.align		4
.L_579:
        /*0044*/ 	.byte	0x04, 0x29
        /*0046*/ 	.short	(.L_581 - .L_580)


	//   ....[0]....
.L_580:
        /*0048*/ 	.word	0xffffffff


	//   ....[1]....
        /*004c*/ 	.word	0xffffffff


	//   ....[2]....
        /*0050*/ 	.word	0xffffffff


	//   ....[3]....
        /*0054*/ 	.word	0xffffffff


	//   ....[4]....
        /*0058*/ 	.word	0xffffffff


	//   ....[5]....
        /*005c*/ 	.word	0xffffffff


	//   ....[6]....
        /*0060*/ 	.word	0xffffffff


	//   ....[7]....
        /*0064*/ 	.word	0xffffffff


	//   ....[8]....
        /*0068*/ 	.word	0xffffffff


	//   ....[9]....
        /*006c*/ 	.word	0xffffffff


	//----- nvinfo : EIATTR_COOP_GROUP_INSTR_OFFSETS
	.align		4
.L_581:
        /*0070*/ 	.byte	0x04, 0x28
        /*0072*/ 	.short	(.L_583 - .L_582)


	//   ....[0]....
.L_582:
        /*0074*/ 	.word	0x00002480


	//   ....[1]....
        /*0078*/ 	.word	0x00002490


	//   ....[2]....
        /*007c*/ 	.word	0x000024d0


	//   ....[3]....
        /*0080*/ 	.word	0x000024f0


	//   ....[4]....
        /*0084*/ 	.word	0x00002520


	//   ....[5]....
        /*0088*/ 	.word	0x00002540


	//   ....[6]....
        /*008c*/ 	.word	0x00002570


	//   ....[7]....
        /*0090*/ 	.word	0x00002590


	//   ....[8]....
        /*0094*/ 	.word	0x000025c0


	//   ....[9]....
        /*0098*/ 	.word	0x000025e0


	//----- nvinfo : EIATTR_EXIT_INSTR_OFFSETS
	.align		4
.L_583:
        /*009c*/ 	.byte	0x04, 0x1c
        /*009e*/ 	.short	(.L_585 - .L_584)


	//   ....[0]....
.L_584:
        /*00a0*/ 	.word	0x00005d00


	//   ....[1]....
        /*00a4*/ 	.word	0x00005e40


	//   ....[2]....
        /*00a8*/ 	.word	0x000060c0


	//----- nvinfo : EIATTR_MAX_THREADS
	.align		4
.L_585:
        /*00ac*/ 	.byte	0x04, 0x05
        /*00ae*/ 	.short	(.L_587 - .L_586)
.L_586:
        /*00b0*/ 	.word	0x000001e0
        /*00b4*/ 	.word	0x00000001
        /*00b8*/ 	.word	0x00000001


	//----- nvinfo : EIATTR_CRS_STACK_SIZE
	.align		4
.L_587:
        /*00bc*/ 	.byte	0x04, 0x1e
        /*00be*/ 	.short	(.L_589 - .L_588)
.L_588:
        /*00c0*/ 	.word	0x00000000
.L_589:


//--------------------- .nv.info._Z35group_norm_nhwc_bwd_one_pass_kernelI11Bf16IOBf16WLi256ELi60ELi480EEv26Group_norm_nhwc_bwd_params --------------------------
	.section	.nv.info._Z35group_norm_nhwc_bwd_one_pass_kernelI11Bf16IOBf16WLi256ELi60ELi480EEv26Group_norm_nhwc_bwd_params,"",@"SHT_CUDA_INFO"
	.sectionflags	@""
	.align	4


	//----- nvinfo : EIATTR_CUDA_API_VERSION
	.align		4
        /*0000*/ 	.byte	0x04, 0x37
        /*0002*/ 	.short	(.L_591 - .L_590)
.L_590:
        /*0004*/ 	.word	0x00000082


	//----- nvinfo : EIATTR_SW2861232_WAR
	.align		4
.L_591:
        /*0008*/ 	.byte	0x01, 0x35
	.zero		2


	//----- nvinfo : EIATTR_PARAM_CBANK
	.align		4
        /*000c*/ 	.byte	0x04, 0x0a
        /*000e*/ 	.short	(.L_593 - .L_592)
	.align		4
.L_592:
        /*0010*/ 	.word	index@(.nv.constant0._Z35group_norm_nhwc_bwd_one_pass_kernelI11Bf16IOBf16WLi256ELi60ELi480EEv26Group_norm_nhwc_bwd_params)
        /*0014*/ 	.short	0x0160
        /*0016*/ 	.short	0x00b8


	//----- nvinfo : EIATTR_CBANK_PARAM_SIZE
	.align		4
.L_593:
        /*0018*/ 	.byte	0x03, 0x19
        /*001a*/ 	.short	0x00b8


	//----- nvinfo : EIATTR_KPARAM_INFO
	.align		4
        /*001c*/ 	.byte	0x04, 0x17
        /*001e*/ 	.short	(.L_595 - .L_594)
.L_594:
        /*0020*/ 	.word	0x00000000
        /*0024*/ 	.short	0x0000
        /*0026*/ 	.short	0x0000
        /*0028*/ 	.byte	0x00, 0xf0, 0xe1, 0x02


	//----- nvinfo : EIATTR_MAXREG_COUNT
	.align		4
.L_595:
        /*002c*/ 	.byte	0x03, 0x1b
        /*002e*/ 	.short	0x0080


	//----- nvinfo : EIATTR_NUM_BARRIERS
	.align		4
        /*0030*/ 	.byte	0x02, 0x4c
        /*0032*/ 	.byte	0x01
	.zero		1


	//----- nvinfo : EIATTR_MERCURY_ISA_VERSION
	.align		4
        /*0034*/ 	.byte	0x03, 0x5f
        /*0036*/ 	.short	0x0000


	//----- nvinfo : EIATTR_INT_WARP_WIDE_INSTR_OFFSETS
	.align		4
        /*0038*/ 	.byte	0x04, 0x31
        /*003a*/ 	.short	(.L_597 - .L_596)


	//   ....[0]....
.L_596:
        /*003c*/ 	.word	0x00004e40


	//   ....[1]....
        /*0040*/ 	.word	0x00009190


	//----- nvinfo : EIATTR_COOP_GROUP_MASK_REGIDS
	.align		4
.L_597:
        /*0044*/ 	.byte	0x04, 0x29
        /*0046*/ 	.short	(.L_599 - .L_598)


	//   ....[0]....
.L_598:
        /*0048*/ 	.word	0xffffffff


	//   ....[1]....
        /*004c*/ 	.word	0xffffffff


	//   ....[2]....
        /*0050*/ 	.word	0xffffffff


	//   ....[3]....
        /*0054*/ 	.word	0xffffffff


	//   ....[4]....
        /*0058*/ 	.word	0xffffffff


	//   ....[5]....
        /*005c*/ 	.word	0xffffffff


	//   ....[6]....
        /*0060*/ 	.word	0xffffffff


	//   ....[7]....
        /*0064*/ 	.word	0xffffffff


	//   ....[8]....
        /*0068*/ 	.word	0xffffffff


	//   ....[9]....
        /*006c*/ 	.word	0xffffffff


	//----- nvinfo : EIATTR_COOP_GROUP_INSTR_OFFSETS
	.align		4
.L_599:
        /*0070*/ 	.byte	0x04, 0x28
        /*0072*/ 	.short	(.L_601 - .L_600)


	//   ....[0]....
.L_600:
        /*0074*/ 	.word	0x00004130


	//   ....[1]....
        /*0078*/ 	.word	0x00004160


	//   ....[2]....
        /*007c*/ 	.word	0x00004240


	//   ....[3]....
        /*0080*/ 	.word	0x00004270


	//   ....[4]....
        /*0084*/ 	.word	0x00004370


	//   ....[5]....
        /*0088*/ 	.word	0x00004380


	//   ....[6]....
        /*008c*/ 	.word	0x000043c0


	//   ....[7]....
        /*0090*/ 	.word	0x000043e0


	//   ....[8]....
        /*0094*/ 	.word	0x00004410


	//   ....[9]....
        /*0098*/ 	.word	0x00004430


	//----- nvinfo : EIATTR_EXIT_INSTR_OFFSETS
	.align		4
.L_601:
        /*009c*/ 	.byte	0x04, 0x1c
        /*009e*/ 	.short	(.L_603 - .L_602)


	//   ....[0]....
.L_602:
        /*00a0*/ 	.word	0x00009260


	//   ....[1]....
        /*00a4*/ 	.word	0x000093a0


	//   ....[2]....
        /*00a8*/ 	.word	0x00009620


	//----- nvinfo : EIATTR_MAX_THREADS
	.align		4
.L_603:
        /*00ac*/ 	.byte	0x04, 0x05
        /*00ae*/ 	.short	(.L_605 - .L_604)
.L_604:
        /*00b0*/ 	.word	0x000001e0
        /*00b4*/ 	.word	0x00000001
        /*00b8*/ 	.word	0x00000001


	//----- nvinfo : EIATTR_CRS_STACK_SIZE
	.align		4
.L_605:
        /*00bc*/ 	.byte	0x04, 0x1e
        /*00be*/ 	.short	(.L_607 - .L_606)
.L_606:
        /*00c0*/ 	.word	0x00000000
.L_607:


//--------------------- .nv.info._Z35group_norm_nhwc_bwd_one_pass_kernelI11Bf16IOBf16WLi512ELi60ELi480EEv26Group_norm_nhwc_bwd_params --------------------------
	.section	.nv.info._Z35group_norm_nhwc_bwd_one_pass_kernelI11Bf16IOBf16WLi512ELi60ELi480EEv26Group_norm_nhwc_bwd_params,"",@"SHT_CUDA_INFO"
	.sectionflags	@""
	.align	4


	//----- nvinfo : EIATTR_CUDA_API_VERSION
	.align		4
        /*0000*/ 	.byte	0x04, 0x37
        /*0002*/ 	.short	(.L_609 - .L_608)
.L_608:
        /*0004*/ 	.word	0x00000082


	//----- nvinfo : EIATTR_SW2861232_WAR
	.align		4
.L_609:
        /*0008*/ 	.byte	0x01, 0x35
	.zero		2


	//----- nvinfo : EIATTR_PARAM_CBANK
	.align		4
        /*000c*/ 	.byte	0x04, 0x0a
        /*000e*/ 	.short	(.L_611 - .L_610)
	.align		4
.L_610:
        /*0010*/ 	.word	index@(.nv.constant0._Z35group_norm_nhwc_bwd_one_pass_kernelI11Bf16IOBf16WLi512ELi60ELi480EEv26Group_norm_nhwc_bwd_params)
        /*0014*/ 	.short	0x0160
        /*0016*/ 	.short	0x00b8


	//----- nvinfo : EIATTR_CBANK_PARAM_SIZE
	.align		4
.L_611:
        /*0018*/ 	.byte	0x03, 0x19
        /*001a*/ 	.short	0x00b8


	//----- nvinfo : EIATTR_KPARAM_INFO
	.align		4
        /*001c*/ 	.byte	0x04, 0x17
        /*001e*/ 	.short	(.L_613 - .L_612)
.L_612:
        /*0020*/ 	.word	0x00000000
        /*0024*/ 	.short	0x0000
        /*0026*/ 	.short	0x0000
        /*0028*/ 	.byte	0x00, 0xf0, 0xe1, 0x02


	//----- nvinfo : EIATTR_MAXREG_COUNT
	.align		4
.L_613:
        /*002c*/ 	.byte	0x03, 0x1b
        /*002e*/ 	.short	0x0080


	//----- nvinfo : EIATTR_NUM_BARRIERS
	.align		4
        /*0030*/ 	.byte	0x02, 0x4c
        /*0032*/ 	.byte	0x01
	.zero		1


	//----- nvinfo : EIATTR_MERCURY_ISA_VERSION
	.align		4
        /*0034*/ 	.byte	0x03, 0x5f
        /*0036*/ 	.short	0x0000


	//----- nvinfo : EIATTR_INT_WARP_WIDE_INSTR_OFFSETS
	.align		4
        /*0038*/ 	.byte	0x04, 0x31
        /*003a*/ 	.short	(.L_615 - .L_614)


	//   ....[0]....
.L_614:
        /*003c*/ 	.word	0x000090e0


	//   ....[1]....
        /*0040*/ 	.word	0x0000a7f0


	//   ....[2]....
        /*0044*/ 	.word	0x00011240


	//----- nvinfo : EIATTR_COOP_GROUP_MASK_REGIDS
	.align		4
.L_615:
        /*0048*/ 	.byte	0x04, 0x29
        /*004a*/ 	.short	(.L_617 - .L_616)


	//   ....[0]....
.L_616:
        /*004c*/ 	.word	0xffffffff


	//   ....[1]....
        /*0050*/ 	.word	0xffffffff


	//   ....[2]....
        /*0054*/ 	.word	0xffffffff


	//   ....[3]....
        /*0058*/ 	.word	0xffffffff


	//   ....[4]....
        /*005c*/ 	.word	0xffffffff


	//   ....[5]....
        /*0060*/ 	.word	0xffffffff


	//   ....[6]....
        /*0064*/ 	.word	0xffffffff


	//   ....[7]....
        /*0068*/ 	.word	0xffffffff


	//   ....[8]....
        /*006c*/ 	.word	0xffffffff


	//   ....[9]....
        /*0070*/ 	.word	0xffffffff


	//----- nvinfo : EIATTR_COOP_GROUP_INSTR_OFFSETS
	.align		4
.L_617:
        /*0074*/ 	.byte	0x04, 0x28
        /*0076*/ 	.short	(.L_619 - .L_618)


	//   ....[0]....
.L_618:
        /*0078*/ 	.word	0x00008410


	//   ....[1]....
        /*007c*/ 	.word	0x00008440


	//   ....[2]....
        /*0080*/ 	.word	0x000084f0


	//   ....[3]....
        /*0084*/ 	.word	0x00008510


	//   ....[4]....
        /*0088*/ 	.word	0x00008540


	//   ....[5]....
        /*008c*/ 	.word	0x00008560


	//   ....[6]....
        /*0090*/ 	.word	0x00008590


	//   ....[7]....
        /*0094*/ 	.word	0x000085b0


	//   ....[8]....
        /*0098*/ 	.word	0x000085e0


	//   ....[9]....
        /*009c*/ 	.word	0x00008600


	//----- nvinfo : EIATTR_EXIT_INSTR_OFFSETS
	.align		4
.L_619:
        /*00a0*/ 	.byte	0x04, 0x1c
        /*00a2*/ 	.short	(.L_621 - .L_620)


	//   ....[0]....
.L_620:
        /*00a4*/ 	.word	0x00011310


	//   ....[1]....
        /*00a8*/ 	.word	0x00011450


	//   ....[2]....
        /*00ac*/ 	.word	0x000116d0


	//----- nvinfo : EIATTR_MAX_THREADS
	.align		4
.L_621:
        /*00b0*/ 	.byte	0x04, 0x05
        /*00b2*/ 	.short	(.L_623 - .L_622)
.L_622:
        /*00b4*/ 	.word	0x000001e0
        /*00b8*/ 	.word	0x00000001
        /*00bc*/ 	.word	0x00000001


	//----- nvinfo : EIATTR_CRS_STACK_SIZE
	.align		4
.L_623:
        /*00c0*/ 	.byte	0x04, 0x1e
        /*00c2*/ 	.short	(.L_625 - .L_624)
.L_624:
        /*00c4*/ 	.word	0x00000000
.L_625:


//--------------------- .nv.info._Z35group_norm_nhwc_bwd_one_pass_kernelI11Bf16IOFp16WLi64ELi60ELi480EEv26Group_norm_nhwc_bwd_params --------------------------
	.section	.nv.info._Z35group_norm_nhwc_bwd_one_pass_kernelI11Bf16IOFp16WLi64ELi60ELi480EEv26Group_norm_nhwc_bwd_params,"",@"SHT_CUDA_INFO"
	.sectionflags	@""
	.align	4


	//----- nvinfo : EIATTR_CUDA_API_VERSION
	.align		4
        /*0000*/ 	.byte	0x04, 0x37
        /*0002*/ 	.short	(.L_627 - .L_626)
.L_626:
        /*0004*/ 	.word	0x00000082


	//----- nvinfo : EIATTR_SW2861232_WAR
	.align		4
.L_627:
        /*0008*/ 	.byte	0x01, 0x35
	.zero		2


	//----- nvinfo : EIATTR_PARAM_CBANK
	.align		4
        /*000c*/ 	.byte	0x04, 0x0a
        /*000e*/ 	.short	(.L_629 - .L_628)
	.align		4
.L_628:
        /*0010*/ 	.word	index@(.nv.constant0._Z35group_norm_nhwc_bwd_one_pass_kernelI11Bf16IOFp16WLi64ELi60ELi480EEv26Group_norm_nhwc_bwd_params)
        /*0014*/ 	.short	0x0160
        /*0016*/ 	.short	0x00b8


	//----- nvinfo : EIATTR_CBANK_PARAM_SIZE
	.align		4
.L_629:
        /*0018*/ 	.byte	0x03, 0x19
        /*001a*/ 	.short	0x00b8


	//----- nvinfo : EIATTR_KPARAM_INFO
	.align		4
        /*001c*/ 	.byte	0x04, 0x17
        /*001e*/ 	.short	(.L_631 - .L_630)
.L_630:
        /*0020*/ 	.word	0x00000000
        /*0024*/ 	.short	0x0000
        /*0026*/ 	.short	0x0000
        /*0028*/ 	.byte	0x00, 0xf0, 0xe1, 0x02


	//----- nvinfo : EIATTR_MAXREG_COUNT
	.align		4
.L_631:
        /*002c*/ 	.byte	0x03, 0x1b
        /*002e*/ 	.short	0x0080


	//----- nvinfo : EIATTR_NUM_BARRIERS
	.align		4
        /*0030*/ 	.byte	0x02, 0x4c
        /*0032*/ 	.byte	0x01
	.zero		1


	//----- nvinfo : EIATTR_MERCURY_ISA_VERSION
	.align		4
        /*0034*/ 	.byte	0x03, 0x5f
        /*0036*/ 	.short	0x0000


	//----- nvinfo : EIATTR_INT_WARP_WIDE_INSTR_OFFSETS
	.align		4
        /*0038*/ 	.byte	0x04, 0x31
        /*003a*/ 	.short	(.L_633 - .L_632)


	//   ....[0]....
.L_632:
        /*003c*/ 	.word	0x000020d0


	//   ....[1]....
        /*0040*/ 	.word	0x00003f50


	//----- nvinfo : EIATTR_COOP_GROUP_MASK_REGIDS
	.align		4
.L_633:
        /*0044*/ 	.byte	0x04, 0x29
        /*0046*/ 	.short	(.L_635 - .L_634)


	//   ....[0]....
.L_634:
        /*0048*/ 	.word	0xffffffff


	//   ....[1]....
        /*004c*/ 	.word	0xffffffff


	//   ....[2]....
        /*0050*/ 	.word	0xffffffff


	//   ....[3]....
        /*0054*/ 	.word	0xffffffff


	//   ....[4]....
        /*0058*/ 	.word	0xffffffff


	//   ....[5]....
        /*005c*/ 	.word	0xffffffff


	//   ....[6]....
        /*0060*/ 	.word	0xffffffff


	//   ....[7]....
        /*0064*/ 	.word	0xffffffff


	//   ....[8]....
        /*0068*/ 	.word	0xffffffff


	//   ....[9]....
        /*006c*/ 	.word	0xffffffff


	//----- nvinfo : EIATTR_COOP_GROUP_INSTR_OFFSETS
	.align		4
.L_635:
        /*0070*/ 	.byte	0x04, 0x28
        /*0072*/ 	.short	(.L_637 - .L_636)


	//   ....[0]....
.L_636:
        /*0074*/ 	.word	0x00001510


	//   ....[1]....
        /*0078*/ 	.word	0x00001540


	//   ....[2]....
        /*007c*/ 	.word	0x000015e0


	//   ....[3]....
        /*0080*/ 	.word	0x00001600


	//   ....[4]....
        /*0084*/ 	.word	0x00001630


	//   ....[5]....
        /*0088*/ 	.word	0x00001650


	//   ....[6]....
        /*008c*/ 	.word	0x00001680


	//   ....[7]....
        /*0090*/ 	.word	0x000016a0


	//   ....[8]....
        /*0094*/ 	.word	0x000016d0


	//   ....[9]....
        /*0098*/ 	.word	0x00001700


	//----- nvinfo : EIATTR_EXIT_INSTR_OFFSETS
	.align		4
.L_637:
        /*009c*/ 	.byte	0x04, 0x1c
        /*009e*/ 	.short	(.L_639 - .L_638)


	//   ....[0]....
.L_638:
        /*00a0*/ 	.word	0x00004020


	//   ....[1]....
        /*00a4*/ 	.word	0x00004160


	//   ....[2]....
        /*00a8*/ 	.word	0x000043e0


	//----- nvinfo : EIATTR_MAX_THREADS
	.align		4
.L_639:
        /*00ac*/ 	.byte	0x04, 0x05
        /*00ae*/ 	.short	(.L_641 - .L_640)
.L_640:
        /*00b0*/ 	.word	0x000001e0
        /*00b4*/ 	.word	0x00000001
        /*00b8*/ 	.word	0x00000001


	//----- nvinfo : EIATTR_CRS_STACK_SIZE
	.align		4
.L_641:
        /*00bc*/ 	.byte	0x04, 0x1e
        /*00be*/ 	.short	(.L_643 - .L_642)
.L_642:
        /*00c0*/ 	.word	0x00000000
.L_643:


//--------------------- .nv.info._Z35group_norm_nhwc_bwd_one_pass_kernelI11Bf16IOFp16WLi128ELi60ELi480EEv26Group_norm_nhwc_bwd_params --------------------------
	.section	.nv.info._Z35group_norm_nhwc_bwd_one_pass_kernelI11Bf16IOFp16WLi128ELi60ELi480EEv26Group_norm_nhwc_bwd_params,"",@"SHT_CUDA_INFO"
	.sectionflags	@""
	.align	4


	//----- nvinfo : EIATTR_CUDA_API_VERSION
	.align		4
        /*0000*/ 	.byte	0x04, 0x37
        /*0002*/ 	.short	(.L_645 - .L_644)
.L_644:
        /*0004*/ 	.word	0x00000082


	//----- nvinfo : EIATTR_SW2861232_WAR
	.align		4
.L_645:
        /*0008*/ 	.byte	0x01, 0x35
	.zero		2


	//----- nvinfo : EIATTR_PARAM_CBANK
	.align		4
        /*000c*/ 	.byte	0x04, 0x0a
        /*000e*/ 	.short	(.L_647 - .L_646)
	.align		4
.L_646:
        /*0010*/ 	.word	index@(.nv.constant0._Z35group_norm_nhwc_bwd_one_pass_kernelI11Bf16IOFp16WLi128ELi60ELi480EEv26Group_norm_nhwc_bwd_params)
        /*0014*/ 	.short	0x0160
        /*0016*/ 	.short	0x00b8


	//----- nvinfo : EIATTR_CBANK_PARAM_SIZE
	.align		4
.L_647:
        /*0018*/ 	.byte	0x03, 0x19
        /*001a*/ 	.short	0x00b8


	//----- nvinfo : EIATTR_KPARAM_INFO
	.align		4
        /*001c*/ 	.byte	0x04, 0x17
        /*001e*/ 	.short	(.L_649 - .L_648)
.L_648:
        /*0020*/ 	.word	0x00000000
        /*0024*/ 	.short	0x0000
        /*0026*/ 	.short	0x0000
        /*0028*/ 	.byte	0x00, 0xf0, 0xe1, 0x02


	//----- nvinfo : EIATTR_MAXREG_COUNT
	.align		4
.L_649:
        /*002c*/ 	.byte	0x03, 0x1b
        /*002e*/ 	.short	0x0080


	//----- nvinfo : EIATTR_NUM_BARRIERS
	.align		4
        /*0030*/ 	.byte	0x02, 0x4c
        /*0032*/ 	.byte	0x01
	.zero		1


	//----- nvinfo : EIATTR_MERCURY_ISA_VERSION
	.align		4
        /*0034*/ 	.byte	0x03, 0x5f
        /*0036*/ 	.short	0x0000


	//----- nvinfo : EIATTR_INT_WARP_WIDE_INSTR_OFFSETS
	.align		4
        /*0038*/ 	.byte	0x04, 0x31
        /*003a*/ 	.short	(.L_651 - .L_650)


	//   ....[0]....
.L_650:
        /*003c*/ 	.word	0x00003080


	//   ....[1]....
        /*0040*/ 	.word	0x00005c30


	//----- nvinfo : EIATTR_COOP_GROUP_MASK_REGIDS
	.align		4
.L_651:
        /*0044*/ 	.byte	0x04, 0x29
        /*0046*/ 	.short	(.L_653 - .L_652)


	//   ....[0]....
.L_652:
        /*0048*/ 	.word	0xffffffff


	//   ....[1]....
        /*004c*/ 	.word	0xffffffff


	//   ....[2]....
        /*0050*/ 	.word	0xffffffff


	//   ....[3]....
        /*0054*/ 	.word	0xffffffff


	//   ....[4]....
        /*0058*/ 	.word	0xffffffff


	//   ....[5]....
        /*005c*/ 	.word	0xffffffff


	//   ....[6]....
        /*0060*/ 	.word	0xffffffff


	//   ....[7]....
        /*0064*/ 	.word	0xffffffff


	//   ....[8]....
        /*0068*/ 	.word	0xffffffff


	//   ....[9]....
        /*006c*/ 	.word	0xffffffff


	//----- nvinfo : EIATTR_COOP_GROUP_INSTR_OFFSETS
	.align		4
.L_653:
        /*0070*/ 	.byte	0x04, 0x28
        /*0072*/ 	.short	(.L_655 - .L_654)


	//   ....[0]....
.L_654:
        /*0074*/ 	.word	0x00002480


	//   ....[1]....
        /*0078*/ 	.word	0x00002490


	//   ....[2]....
        /*007c*/ 	.word	0x000024d0


	//   ....[3]....
        /*0080*/ 	.word	0x000024f0


	//   ....[4]....
        /*0084*/ 	.word	0x00002520


	//   ....[5]....
        /*0088*/ 	.word	0x00002540


	//   ....[6]....
        /*008c*/ 	.word	0x00002570


	//   ....[7]....
        /*0090*/ 	.word	0x00002590


	//   ....[8]....
        /*0094*/ 	.word	0x000025c0


	//   ....[9]....
        /*0098*/ 	.word	0x000025e0


	//----- nvinfo : EIATTR_EXIT_INSTR_OFFSETS
	.align		4
.L_655:
        /*009c*/ 	.byte	0x04, 0x1c
        /*009e*/ 	.short	(.L_657 - .L_656)


	//   ....[0]....
.L_656:
        /*00a0*/ 	.word	0x00005d00


	//   ....[1]....
        /*00a4*/ 	.word	0x00005e40


	//   ....[2]....
        /*00a8*/ 	.word	0x000060c0


	//----- nvinfo : EIATTR_MAX_THREADS
	.align		4
.L_657:
        /*00ac*/ 	.byte	0x04, 0x05
        /*00ae*/ 	.short	(.L_659 - .L_658)
.L_658:
        /*00b0*/ 	.word	0x000001e0
        /*00b4*/ 	.word	0x00000001
        /*00b8*/ 	.word	0x00000001


	//----- nvinfo : EIATTR_CRS_STACK_SIZE
	.align		4
.L_659:
        /*00bc*/ 	.byte	0x04, 0x1e
        /*00be*/ 	.short	(.L_661 - .L_660)
.L_660:
        /*00c0*/ 	.word	0x00000000
.L_661:


//--------------------- .nv.info._Z35group_norm_nhwc_bwd_one_pass_kernelI11Bf16IOFp16WLi256ELi60ELi480EEv26Group_norm_nhwc_bwd_params --------------------------
	.section	.nv.info._Z35group_norm_nhwc_bwd_one_pass_kernelI11Bf16IOFp16WLi256ELi60ELi480EEv26Group_norm_nhwc_bwd_params,"",@"SHT_CUDA_INFO"
	.sectionflags	@""
	.align	4


	//----- nvinfo : EIATTR_CUDA_API_VERSION
	.align		4
        /*0000*/ 	.byte	0x04, 0x37
        /*0002*/ 	.short	(.L_663 - .L_662)
.L_662:
        /*0004*/ 	.word	0x00000082


	//----- nvinfo : EIATTR_SW2861232_WAR
	.align		4
.L_663:
        /*0008*/ 	.byte	0x01, 0x35
	.zero		2


	//----- nvinfo : EIATTR_PARAM_CBANK
	.align		4
        /*000c*/ 	.byte	0x04, 0x0a
        /*000e*/ 	.short	(.L_665 - .L_664)
	.align		4
.L_664:
        /*0010*/ 	.word	index@(.nv.constant0._Z35group_norm_nhwc_bwd_one_pass_kernelI11Bf16IOFp16WLi256ELi60ELi480EEv26Group_norm_nhwc_bwd_params)
        /*0014*/ 	.short	0x0160
        /*0016*/ 	.short	0x00b8


	//----- nvinfo : EIATTR_CBANK_PARAM_SIZE
	.align		4
.L_665:
        /*0018*/ 	.byte	0x03, 0x19
        /*001a*/ 	.short	0x00b8


	//----- nvinfo : EIATTR_KPARAM_INFO
	.align		4
        /*001c*/ 	.byte	0x04, 0x17
        /*001e*/ 	.short	(.L_667 - .L_666)
.L_666:
        /*0020*/ 	.word	0x00000000
        /*0024*/ 	.short	0x0000
        /*0026*/ 	.short	0x0000
        /*0028*/ 	.byte	0x00, 0xf0, 0xe1, 0x02


	//----- nvinfo : EIATTR_MAXREG_COUNT
	.align		4
.L_667:
        /*002c*/ 	.byte	0x03, 0x1b
        /*002e*/ 	.short	0x0080


	//----- nvinfo : EIATTR_NUM_BARRIERS
	.align		4
        /*0030*/ 	.byte	0x02, 0x4c
        /*0032*/ 	.byte	0x01
	.zero		1


	//----- nvinfo : EIATTR_MERCURY_ISA_VERSION
	.align		4
        /*0034*/ 	.byte	0x03, 0x5f
        /*0036*/ 	.short	0x0000


	//----- nvinfo : EIATTR_INT_WARP_WIDE_INSTR_OFFSETS
	.align		4
        /*0038*/ 	.byte	0x04, 0x31
        /*003a*/ 	.short	(.L_669 - .L_668)


	//   ....[0]....
.L_668:
        /*003c*/ 	.word	0x00004e40


	//   ....[1]....
        /*0040*/ 	.word	0x00009190


	//----- nvinfo : EIATTR_COOP_GROUP_MASK_REGIDS
	.align		4
.L_669:
        /*0044*/ 	.byte	0x04, 0x29
        /*0046*/ 	.short	(.L_671 - .L_670)


	//   ....[0]....
.L_670:
        /*0048*/ 	.word	0xffffffff


	//   ....[1]....
        /*004c*/ 	.word	0xffffffff


	//   ....[2]....
        /*0050*/ 	.word	0xffffffff


	//   ....[3]....
        /*0054*/ 	.word	0xffffffff


	//   ....[4]....
        /*0058*/ 	.word	0xffffffff


	//   ....[5]....
        /*005c*/ 	.word	0xffffffff


	//   ....[6]....
        /*0060*/ 	.word	0xffffffff


	//   ....[7]....
        /*0064*/ 	.word	0xffffffff


	//   ....[8]....
        /*0068*/ 	.word	0xffffffff


	//   ....[9]....
        /*006c*/ 	.word	0xffffffff


	//----- nvinfo : EIATTR_COOP_GROUP_INSTR_OFFSETS
	.align		4
.L_671:
        /*0070*/ 	.byte	0x04, 0x28
        /*0072*/ 	.short	(.L_673 - .L_672)


	//   ....[0]....
.L_672:
        /*0074*/ 	.word	0x00004130


	//   ....[1]....
        /*0078*/ 	.word	0x00004160


	//   ....[2]....
        /*007c*/ 	.word	0x00004240


	//   ....[3]....
        /*0080*/ 	.word	0x00004270


	//   ....[4]....
        /*0084*/ 	.word	0x00004370


	//   ....[5]....
        /*0088*/ 	.word	0x00004380


	//   ....[6]....
        /*008c*/ 	.word	0x000043c0


	//   ....[7]....
        /*0090*/ 	.word	0x000043e0


	//   ....[8]....
        /*0094*/ 	.word	0x00004410


	//   ....[9]....
        /*0098*/ 	.word	0x00004430


	//----- nvinfo : EIATTR_EXIT_INSTR_OFFSETS
	.align		4
.L_673:
        /*009c*/ 	.byte	0x04, 0x1c
        /*009e*/ 	.short	(.L_675 - .L_674)


	//   ....[0]....
.L_674:
        /*00a0*/ 	.word	0x00009260


	//   ....[1]....
        /*00a4*/ 	.word	0x000093a0


	//   ....[2]....
        /*00a8*/ 	.word	0x00009620


	//----- nvinfo : EIATTR_MAX_THREADS
	.align		4
.L_675:
        /*00ac*/ 	.byte	0x04, 0x05
        /*00ae*/ 	.short	(.L_677 - .L_676)
.L_676:
        /*00b0*/ 	.word	0x000001e0
        /*00b4*/ 	.word	0x00000001
        /*00b8*/ 	.word	0x00000001


	//----- nvinfo : EIATTR_CRS_STACK_SIZE
	.align		4
.L_677:
        /*00bc*/ 	.byte	0x04, 0x1e
        /*00be*/ 	.short	(.L_679 - .L_678)
.L_678:
        /*00c0*/ 	.word	0x00000000
.L_679:


//--------------------- .nv.info._Z35group_norm_nhwc_bwd_one_pass_kernelI11Bf16IOFp16WLi512ELi60ELi480EEv26Group_norm_nhwc_bwd_params --------------------------
	.section	.nv.info._Z35group_norm_nhwc_bwd_one_pass_kernelI11Bf16IOFp16WLi512ELi60ELi480EEv26Group_norm_nhwc_bwd_params,"",@"SHT_CUDA_INFO"
	.sectionflags	@""
	.align	4


	//----- nvinfo : EIATTR_CUDA_API_VERSION
	.align		4
        /*0000*/ 	.byte	0x04, 0x37
        /*0002*/ 	.short	(.L_681 - .L_680)
.L_680:
        /*0004*/ 	.word	0x00000082


	//----- nvinfo : EIATTR_SW2861232_WAR
	.align		4
.L_681:
        /*0008*/ 	.byte	0x01, 0x35
	.zero		2


	//----- nvinfo : EIATTR_PARAM_CBANK
	.align		4
        /*000c*/ 	.byte	0x04, 0x0a
        /*000e*/ 	.short	(.L_683 - .L_682)
	.align		4
.L_682:
        /*0010*/ 	.word	index@(.nv.constant0._Z35group_norm_nhwc_bwd_one_pass_kernelI11Bf16IOFp16WLi512ELi60ELi480EEv26Group_norm_nhwc_bwd_params)
        /*0014*/ 	.short	0x0160
        /*0016*/ 	.short	0x00b8


	//----- nvinfo : EIATTR_CBANK_PARAM_SIZE
	.align		4
.L_683:
        /*0018*/ 	.byte	0x03, 0x19
        /*001a*/ 	.short	0x00b8


	//----- nvinfo : EIATTR_KPARAM_INFO
	.align		4
        /*001c*/ 	.byte	0x04, 0x17
        /*001e*/ 	.short	(.L_685 - .L_684)
.L_684:
        /*0020*/ 	.word	0x00000000
        /*0024*/ 	.short	0x0000
        /*0026*/ 	.short	0x0000
        /*0028*/ 	.byte	0x00, 0xf0, 0xe1, 0x02


	//----- nvinfo : EIATTR_MAXREG_COUNT
	.align		4
.L_685:
        /*002c*/ 	.byte	0x03, 0x1b
        /*002e*/ 	.short	0x0080


	//----- nvinfo : EIATTR_NUM_BARRIERS
	.align		4
        /*0030*/ 	.byte	0x02, 0x4c
        /*0032*/ 	.byte	0x01
	.zero		1


	//----- nvinfo : EIATTR_MERCURY_ISA_VERSION
	.align		4
        /*0034*/ 	.byte	0x03, 0x5f
        /*0036*/ 	.short	0x0000


	//----- nvinfo : EIATTR_INT_WARP_WIDE_INSTR_OFFSETS
	.align		4
        /*0038*/ 	.byte	0x04, 0x31
        /*003a*/ 	.short	(.L_687 - .L_686)


	//   ....[0]....
.L_686:
        /*003c*/ 	.word	0x000090e0


	//   ....[1]....
        /*0040*/ 	.word	0x0000a7f0


	//   ....[2]....
        /*0044*/ 	.word	0x00011240


	//----- nvinfo : EIATTR_COOP_GROUP_MASK_REGIDS
	.align		4
.L_687:
        /*0048*/ 	.byte	0x04, 0x29
        /*004a*/ 	.short	(.L_689 - .L_688)


	//   ....[0]....
.L_688:
        /*004c*/ 	.word	0xffffffff


	//   ....[1]....
        /*0050*/ 	.word	0xffffffff


	//   ....[2]....
        /*0054*/ 	.word	0xffffffff


	//   ....[3]....
        /*0058*/ 	.word	0xffffffff


	//   ....[4]....
        /*005c*/ 	.word	0xffffffff


	//   ....[5]....
        /*0060*/ 	.word	0xffffffff


	//   ....[6]....
        /*0064*/ 	.word	0xffffffff


	//   ....[7]....
        /*0068*/ 	.word	0xffffffff


	//   ....[8]....
        /*006c*/ 	.word	0xffffffff


	//   ....[9]....
        /*0070*/ 	.word	0xffffffff


	//----- nvinfo : EIATTR_COOP_GROUP_INSTR_OFFSETS
	.align		4
.L_689:
        /*0074*/ 	.byte	0x04, 0x28
        /*0076*/ 	.short	(.L_691 - .L_690)


	//   ....[0]....
.L_690:
        /*0078*/ 	.word	0x00008410


	//   ....[1]....
        /*007c*/ 	.word	0x00008440


	//   ....[2]....
        /*0080*/ 	.word	0x000084f0


	//   ....[3]....
        /*0084*/ 	.word	0x00008510


	//   ....[4]....
        /*0088*/ 	.word	0x00008540


	//   ....[5]....
        /*008c*/ 	.word	0x00008560


	//   ....[6]....
        /*0090*/ 	.word	0x00008590


	//   ....[7]....
        /*0094*/ 	.word	0x000085b0


	//   ....[8]....
        /*0098*/ 	.word	0x000085e0


	//   ....[9]....
        /*009c*/ 	.word	0x00008600


	//----- nvinfo : EIATTR_EXIT_INSTR_OFFSETS
	.align		4
.L_691:
        /*00a0*/ 	.byte	0x04, 0x1c
        /*00a2*/ 	.short	(.L_693 - .L_692)


	//   ....[0]....
.L_692:
        /*00a4*/ 	.word	0x00011310


	//   ....[1]....
        /*00a8*/ 	.word	0x00011450


	//   ....[2]....
        /*00ac*/ 	.word	0x000116d0


	//----- nvinfo : EIATTR_MAX_THREADS
	.align		4
.L_693:
        /*00b0*/ 	.byte	0x04, 0x05
        /*00b2*/ 	.short	(.L_695 - .L_694)
.L_694:
        /*00b4*/ 	.word	0x000001e0
        /*00b8*/ 	.word	0x00000001
        /*00bc*/ 	.word	0x00000001


	//----- nvinfo : EIATTR_CRS_STACK_SIZE
	.align		4
.L_695:
        /*00c0*/ 	.byte	0x04, 0x1e
        /*00c2*/ 	.short	(.L_697 - .L_696)
.L_696:
        /*00c4*/ 	.word	0x00000000
.L_697:


//--------------------- .nv.info._Z35group_norm_nhwc_bwd_one_pass_kernelI11Fp16IOFp32WLi64ELi60ELi480EEv26Group_norm_nhwc_bwd_params --------------------------
	.section	.nv.info._Z35group_norm_nhwc_bwd_one_pass_kernelI11Fp16IOFp32WLi64ELi60ELi480EEv26Group_norm_nhwc_bwd_params,"",@"SHT_CUDA_INFO"
	.sectionflags	@""
	.align	4


	//----- nvinfo : EIATTR_CUDA_API_VERSION
	.align		4
        /*0000*/ 	.byte	0x04, 0x37
        /*0002*/ 	.short	(.L_699 - .L_698)
.L_698:
        /*0004*/ 	.word	0x00000082


	//----- nvinfo : EIATTR_SW2861232_WAR
	.align		4
.L_699:
        /*0008*/ 	.byte	0x01, 0x35
	.zero		2


	//----- nvinfo : EIATTR_PARAM_CBANK
	.align		4
        /*000c*/ 	.byte	0x04, 0x0a
        /*000e*/ 	.short	(.L_701 - .L_700)
	.align		4
.L_700:
        /*0010*/ 	.word	index@(.nv.constant0._Z35group_norm_nhwc_bwd_one_pass_kernelI11Fp16IOFp32WLi64ELi60ELi480EEv26Group_norm_nhwc_bwd_params)
        /*0014*/ 	.short	0x0160
        /*0016*/ 	.short	0x00b8


	//----- nvinfo : EIATTR_CBANK_PARAM_SIZE
	.align		4
.L_701:
        /*0018*/ 	.byte	0x03, 0x19
        /*001a*/ 	.short	0x00b8


	//----- nvinfo : EIATTR_KPARAM_INFO
	.align		4
        /*001c*/ 	.byte	0x04, 0x17
        /*001e*/ 	.short	(.L_703 - .L_702)
.L_702:
        /*0020*/ 	.word	0x00000000
        /*0024*/ 	.short	0x0000
        /*0026*/ 	.short	0x0000
        /*0028*/ 	.byte	0x00, 0xf0, 0xe1, 0x02


	//----- nvinfo : EIATTR_MAXREG_COUNT
	.align		4
.L_703:
        /*002c*/ 	.byte	0x03, 0x1b
        /*002e*/ 	.short	0x0080


	//----- nvinfo : EIATTR_NUM_BARRIERS
	.align		4
        /*0030*/ 	.byte	0x02, 0x4c
        /*0032*/ 	.byte	0x01
	.zero		1


	//----- nvinfo : EIATTR_MERCURY_ISA_VERSION
	.align		4
        /*0034*/ 	.byte	0x03, 0x5f
        /*0036*/ 	.short	0x0000


	//----- nvinfo : EIATTR_INT_WARP_WIDE_INSTR_OFFSETS
	.align		4
        /*0038*/ 	.byte	0x04, 0x31
        /*003a*/ 	.short	(.L_705 - .L_704)


	//   ....[0]....
.L_704:
        /*003c*/ 	.word	0x00002070


	//   ....[1]....
        /*0040*/ 	.word	0x00003f20


	//----- nvinfo : EIATTR_COOP_GROUP_MASK_REGIDS
	.align		4
.L_705:
        /*0044*/ 	.byte	0x04, 0x29
        /*0046*/ 	.short	(.L_707 - .L_706)


	//   ....[0]....
.L_706:
        /*0048*/ 	.word	0xffffffff


	//   ....[1]....
        /*004c*/ 	.word	0xffffffff


	//   ....[2]....
        /*0050*/ 	.word	0xffffffff


	//   ....[3]....
        /*0054*/ 	.word	0xffffffff


	//   ....[4]....
        /*0058*/ 	.word	0xffffffff


	//   ....[5]....
        /*005c*/ 	.word	0xffffffff


	//   ....[6]....
        /*0060*/ 	.word	0xffffffff


	//   ....[7]....
        /*0064*/ 	.word	0xffffffff


	//   ....[8]....
        /*0068*/ 	.word	0xffffffff


	//   ....[9]....
        /*006c*/ 	.word	0xffffffff


	//----- nvinfo : EIATTR_COOP_GROUP_INSTR_OFFSETS
	.align		4
.L_707:
        /*0070*/ 	.byte	0x04, 0x28
        /*0072*/ 	.short	(.L_709 - .L_708)


	//   ....[0]....
.L_708:
        /*0074*/ 	.word	0x00001480


	//   ....[1]....
        /*0078*/ 	.word	0x000014b0


	//   ....[2]....
        /*007c*/ 	.word	0x00001570


	//   ....[3]....
        /*0080*/ 	.word	0x00001590


	//   ....[4]....
        /*0084*/ 	.word	0x000015c0


	//   ....[5]....
        /*0088*/ 	.word	0x000015e0


	//   ....[6]....
        /*008c*/ 	.word	0x00001610


	//   ....[7]....
        /*0090*/ 	.word	0x00001630


	//   ....[8]....
        /*0094*/ 	.word	0x00001660


	//   ....[9]....
        /*0098*/ 	.word	0x00001680


	//----- nvinfo : EIATTR_EXIT_INSTR_OFFSETS
	.align		4
.L_709:
        /*009c*/ 	.byte	0x04, 0x1c
        /*009e*/ 	.short	(.L_711 - .L_710)


	//   ....[0]....
.L_710:
        /*00a0*/ 	.word	0x00003f90


	//   ....[1]....
        /*00a4*/ 	.word	0x000040d0


	//   ....[2]....
        /*00a8*/ 	.word	0x00004320


	//----- nvinfo : EIATTR_MAX_THREADS
	.align		4
.L_711:
        /*00ac*/ 	.byte	0x04, 0x05
        /*00ae*/ 	.short	(.L_713 - .L_712)
.L_712:
        /*00b0*/ 	.word	0x000001e0
        /*00b4*/ 	.word	0x00000001
        /*00b8*/ 	.word	0x00000001


	//----- nvinfo : EIATTR_CRS_STACK_SIZE
	.align		4
.L_713:
        /*00bc*/ 	.byte	0x04, 0x1e
        /*00be*/ 	.short	(.L_715 - .L_714)
.L_714:
        /*00c0*/ 	.word	0x00000000
.L_715:


//--------------------- .nv.info._Z35group_norm_nhwc_bwd_one_pass_kernelI11Fp16IOFp32WLi128ELi60ELi480EEv26Group_norm_nhwc_bwd_params --------------------------
	.section	.nv.info._Z35group_norm_nhwc_bwd_one_pass_kernelI11Fp16IOFp32WLi128ELi60ELi480EEv26Group_norm_nhwc_bwd_params,"",@"SHT_CUDA_INFO"
	.sectionflags	@""
	.align	4


	//----- nvinfo : EIATTR_CUDA_API_VERSION
	.align		4
        /*0000*/ 	.byte	0x04, 0x37
        /*0002*/ 	.short	(.L_717 - .L_716)
.L_716:
        /*0004*/ 	.word	0x00000082


	//----- nvinfo : EIATTR_SW2861232_WAR
	.align		4
.L_717:
        /*0008*/ 	.byte	0x01, 0x35
	.zero		2


	//----- nvinfo : EIATTR_PARAM_CBANK
	.align		4
        /*000c*/ 	.byte	0x04, 0x0a
        /*000e*/ 	.short	(.L_719 - .L_718)
	.align		4
.L_718:
        /*0010*/ 	.word	index@(.nv.constant0._Z35group_norm_nhwc_bwd_one_pass_kernelI11Fp16IOFp32WLi128ELi60ELi480EEv26Group_norm_nhwc_bwd_params)
        /*0014*/ 	.short	0x0160
        /*0016*/ 	.short	0x00b8


	//----- nvinfo : EIATTR_CBANK_PARAM_SIZE
	.align		4
.L_719:
        /*0018*/ 	.byte	0x03, 0x19
        /*001a*/ 	.short	0x00b8


	//----- nvinfo : EIATTR_KPARAM_INFO
	.align		4
        /*001c*/ 	.byte	0x04, 0x17
        /*001e*/ 	.short	(.L_721 - .L_720)
.L_720:
        /*0020*/ 	.word	0x00000000
        /*0024*/ 	.short	0x0000
        /*0026*/ 	.short	0x0000
        /*0028*/ 	.byte	0x00, 0xf0, 0xe1, 0x02


	//----- nvinfo : EIATTR_MAXREG_COUNT
	.align		4
.L_721:
        /*002c*/ 	.byte	0x03, 0x1b
        /*002e*/ 	.short	0x0080


	//----- nvinfo : EIATTR_NUM_BARRIERS
	.align		4
        /*0030*/ 	.byte	0x02, 0x4c
        /*0032*/ 	.byte	0x01
	.zero		1


	//----- nvinfo : EIATTR_MERCURY_ISA_VERSION
	.align		4
        /*0034*/ 	.byte	0x03, 0x5f
        /*0036*/ 	.short	0x0000


	//----- nvinfo : EIATTR_INT_WARP_WIDE_INSTR_OFFSETS
	.align		4
        /*0038*/ 	.byte	0x04, 0x31
        /*003a*/ 	.short	(.L_723 - .L_722)


	//   ....[0]....
.L_722:
        /*003c*/ 	.word	0x00003000


	//   ....[1]....
        /*0040*/ 	.word	0x00005b90


	//----- nvinfo : EIATTR_COOP_GROUP_MASK_REGIDS
	.align		4
.L_723:
        /*0044*/ 	.byte	0x04, 0x29
        /*0046*/ 	.short	(.L_725 - .L_724)


	//   ....[0]....
.L_724:
        /*0048*/ 	.word	0xffffffff


	//   ....[1]....
        /*004c*/ 	.word	0xffffffff


	//   ....[2]....
        /*0050*/ 	.word	0xffffffff


	//   ....[3]....
        /*0054*/ 	.word	0xffffffff


	//   ....[4]....
        /*0058*/ 	.word	0xffffffff


	//   ....[5]....
        /*005c*/ 	.word	0xffffffff


	//   ....[6]....
        /*0060*/ 	.word	0xffffffff


	//   ....[7]....
        /*0064*/ 	.word	0xffffffff


	//   ....[8]....
        /*0068*/ 	.word	0xffffffff


	//   ....[9]....
        /*006c*/ 	.word	0xffffffff


	//----- nvinfo : EIATTR_COOP_GROUP_INSTR_OFFSETS
	.align		4
.L_725:
        /*0070*/ 	.byte	0x04, 0x28
        /*0072*/ 	.short	(.L_727 - .L_726)


	//   ....[0]....
.L_726:
        /*0074*/ 	.word	0x00002410


	//   ....[1]....
        /*0078*/ 	.word	0x00002420


	//   ....[2]....
        /*007c*/ 	.word	0x00002460


	//   ....[3]....
        /*0080*/ 	.word	0x00002480


	//   ....[4]....
        /*0084*/ 	.word	0x000024b0


	//   ....[5]....
        /*0088*/ 	.word	0x000024d0


	//   ....[6]....
        /*008c*/ 	.word	0x00002500


	//   ....[7]....
        /*0090*/ 	.word	0x00002520


	//   ....[8]....
        /*0094*/ 	.word	0x00002550


	//   ....[9]....
        /*0098*/ 	.word	0x00002570


	//----- nvinfo : EIATTR_EXIT_INSTR_OFFSETS
	.align		4
.L_727:
        /*009c*/ 	.byte	0x04, 0x1c
        /*009e*/ 	.short	(.L_729 - .L_728)


	//   ....[0]....
.L_728:
        /*00a0*/ 	.word	0x00005c60


	//   ....[1]....
        /*00a4*/ 	.word	0x00005da0


	//   ....[2]....
        /*00a8*/ 	.word	0x00005ff0


	//----- nvinfo : EIATTR_MAX_THREADS
	.align		4
.L_729:
        /*00ac*/ 	.byte	0x04, 0x05
        /*00ae*/ 	.short	(.L_731 - .L_730)
.L_730:
        /*00b0*/ 	.word	0x000001e0
        /*00b4*/ 	.word	0x00000001
        /*00b8*/ 	.word	0x00000001


	//----- nvinfo : EIATTR_CRS_STACK_SIZE
	.align		4
.L_731:
        /*00bc*/ 	.byte	0x04, 0x1e
        /*00be*/ 	.short	(.L_733 - .L_732)
.L_732:
        /*00c0*/ 	.word	0x00000000
.L_733:


//--------------------- .nv.info._Z35group_norm_nhwc_bwd_one_pass_kernelI11Fp16IOFp32WLi256ELi60ELi480EEv26Group_norm_nhwc_bwd_params --------------------------
	.section	.nv.info._Z35group_norm_nhwc_bwd_one_pass_kernelI11Fp16IOFp32WLi256ELi60ELi480EEv26Group_norm_nhwc_bwd_params,"",@"SHT_CUDA_INFO"
	.sectionflags	@""
	.align	4


	//----- nvinfo : EIATTR_CUDA_API_VERSION
	.align		4
        /*0000*/ 	.byte	0x04, 0x37
        /*0002*/ 	.short	(.L_735 - .L_734)
.L_734:
        /*0004*/ 	.word	0x00000082


	//----- nvinfo : EIATTR_SW2861232_WAR
	.align		4
.L_735:
        /*0008*/ 	.byte	0x01, 0x35
	.zero		2


	//----- nvinfo : EIATTR_PARAM_CBANK
	.align		4
        /*000c*/ 	.byte	0x04, 0x0a
        /*000e*/ 	.short	(.L_737 - .L_736)
	.align		4
.L_736:
        /*0010*/ 	.word	index@(.nv.constant0._Z35group_norm_nhwc_bwd_one_pass_kernelI11Fp16IOFp32WLi256ELi60ELi480EEv26Group_norm_nhwc_bwd_params)
        /*0014*/ 	.short	0x0160
        /*0016*/ 	.short	0x00b8


	//----- nvinfo : EIATTR_CBANK_PARAM_SIZE
	.align		4
.L_737:
        /*0018*/ 	.byte	0x03, 0x19
        /*001a*/ 	.short	0x00b8


	//----- nvinfo : EIATTR_KPARAM_INFO
	.align		4
        /*001c*/ 	.byte	0x04, 0x17
        /*001e*/ 	.short	(.L_739 - .L_738)
.L_738:
        /*0020*/ 	.word	0x00000000
        /*0024*/ 	.short	0x0000
        /*0026*/ 	.short	0x0000
        /*0028*/ 	.byte	0x00, 0xf0, 0xe1, 0x02


	//----- nvinfo : EIATTR_MAXREG_COUNT
	.align		4
.L_739:
        /*002c*/ 	.byte	0x03, 0x1b
        /*002e*/ 	.short	0x0080


	//----- nvinfo : EIATTR_NUM_BARRIERS
	.align		4
        /*0030*/ 	.byte	0x02, 0x4c
        /*0032*/ 	.byte	0x01
	.zero		1


	//----- nvinfo : EIATTR_MERCURY_ISA_VERSION
	.align		4
        /*0034*/ 	.byte	0x03, 0x5f
        /*0036*/ 	.short	0x0000


	//----- nvinfo : EIATTR_INT_WARP_WIDE_INSTR_OFFSETS
	.align		4
        /*0038*/ 	.byte	0x04, 0x31
        /*003a*/ 	.short	(.L_741 - .L_740)


	//   ....[0]....
.L_740:
        /*003c*/ 	.word	0x00004de0


	//   ....[1]....
        /*0040*/ 	.word	0x00009160


	//----- nvinfo : EIATTR_COOP_GROUP_MASK_REGIDS
	.align		4
.L_741:
        /*0044*/ 	.byte	0x04, 0x29
        /*0046*/ 	.short	(.L_743 - .L_742)


	//   ....[0]....
.L_742:
        /*0048*/ 	.word	0xffffffff


	//   ....[1]....
        /*004c*/ 	.word	0xffffffff


	//   ....[2]....
        /*0050*/ 	.word	0xffffffff


	//   ....[3]....
        /*0054*/ 	.word	0xffffffff


	//   ....[4]....
        /*0058*/ 	.word	0xffffffff


	//   ....[5]....
        /*005c*/ 	.word	0xffffffff


	//   ....[6]....
        /*0060*/ 	.word	0xffffffff


	//   ....[7]....
        /*0064*/ 	.word	0xffffffff


	//   ....[8]....
        /*0068*/ 	.word	0xffffffff


	//   ....[9]....
        /*006c*/ 	.word	0xffffffff


	//----- nvinfo : EIATTR_COOP_GROUP_INSTR_OFFSETS
	.align		4
.L_743:
        /*0070*/ 	.byte	0x04, 0x28
        /*0072*/ 	.short	(.L_745 - .L_744)


	//   ....[0]....
.L_744:
        /*0074*/ 	.word	0x000040e0


	//   ....[1]....
        /*0078*/ 	.word	0x00004110


	//   ....[2]....
        /*007c*/ 	.word	0x000041f0


	//   ....[3]....
        /*0080*/ 	.word	0x00004220


	//   ....[4]....
        /*0084*/ 	.word	0x00004320


	//   ....[5]....
        /*0088*/ 	.word	0x00004330


	//   ....[6]....
        /*008c*/ 	.word	0x00004360


	//   ....[7]....
        /*0090*/ 	.word	0x00004380


	//   ....[8]....
        /*0094*/ 	.word	0x000043b0


	//   ....[9]....
        /*0098*/ 	.word	0x000043d0


	//----- nvinfo : EIATTR_EXIT_INSTR_OFFSETS
	.align		4
.L_745:
        /*009c*/ 	.byte	0x04, 0x1c
        /*009e*/ 	.short	(.L_747 - .L_746)


	//   ....[0]....
.L_746:
        /*00a0*/ 	.word	0x000091d0


	//   ....[1]....
        /*00a4*/ 	.word	0x00009310


	//   ....[2]....
        /*00a8*/ 	.word	0x00009560


	//----- nvinfo : EIATTR_MAX_THREADS
	.align		4
.L_747:
        /*00ac*/ 	.byte	0x04, 0x05
        /*00ae*/ 	.short	(.L_749 - .L_748)
.L_748:
        /*00b0*/ 	.word	0x000001e0
        /*00b4*/ 	.word	0x00000001
        /*00b8*/ 	.word	0x00000001


	//----- nvinfo : EIATTR_CRS_STACK_SIZE
	.align		4
.L_749:
        /*00bc*/ 	.byte	0x04, 0x1e
        /*00be*/ 	.short	(.L_751 - .L_750)
.L_750:
        /*00c0*/ 	.word	0x00000000
.L_751:


//--------------------- .nv.info._Z35group_norm_nhwc_bwd_one_pass_kernelI11Fp16IOFp32WLi512ELi60ELi480EEv26Group_norm_nhwc_bwd_params --------------------------
	.section	.nv.info._Z35group_norm_nhwc_bwd_one_pass_kernelI11Fp16IOFp32WLi512ELi60ELi480EEv26Group_norm_nhwc_bwd_params,"",@"SHT_CUDA_INFO"
	.sectionflags	@""
	.align	4


	//----- nvinfo : EIATTR_CUDA_API_VERSION
	.align		4
        /*0000*/ 	.byte	0x04, 0x37
        /*0002*/ 	.short	(.L_753 - .L_752)
.L_752:
        /*0004*/ 	.word	0x00000082


	//----- nvinfo : EIATTR_SW2861232_WAR
	.align		4
.L_753:
        /*0008*/ 	.byte	0x01, 0x35
	.zero		2


	//----- nvinfo : EIATTR_PARAM_CBANK
	.align		4
        /*000c*/ 	.byte	0x04, 0x0a
        /*000e*/ 	.short	(.L_755 - .L_754)
	.align		4
.L_754:
        /*0010*/ 	.word	index@(.nv.constant0._Z35group_norm_nhwc_bwd_one_pass_kernelI11Fp16IOFp32WLi512ELi60ELi480EEv26Group_norm_nhwc_bwd_params)
        /*0014*/ 	.short	0x0160
        /*0016*/ 	.short	0x00b8


	//----- nvinfo : EIATTR_CBANK_PARAM_SIZE
	.align		4
.L_755:
        /*0018*/ 	.byte	0x03, 0x19
        /*001a*/ 	.short	0x00b8


	//----- nvinfo : EIATTR_KPARAM_INFO
	.align		4
        /*001c*/ 	.byte	0x04, 0x17
        /*001e*/ 	.short	(.L_757 - .L_756)
.L_756:
        /*0020*/ 	.word	0x00000000
        /*0024*/ 	.short	0x0000
        /*0026*/ 	.short	0x0000
        /*0028*/ 	.byte	0x00, 0xf0, 0xe1, 0x02


	//----- nvinfo : EIATTR_MAXREG_COUNT
	.align		4
.L_757:
        /*002c*/ 	.byte	0x03, 0x1b
        /*002e*/ 	.short	0x0080


	//----- nvinfo : EIATTR_NUM_BARRIERS
	.align		4
        /*0030*/ 	.byte	0x02, 0x4c
        /*0032*/ 	.byte	0x01
	.zero		1


	//----- nvinfo : EIATTR_MERCURY_ISA_VERSION
	.align		4
        /*0034*/ 	.byte	0x03, 0x5f
        /*0036*/ 	.short	0x0000


	//----- nvinfo : EIATTR_INT_WARP_WIDE_INSTR_OFFSETS
	.align		4
        /*0038*/ 	.byte	0x04, 0x31
        /*003a*/ 	.short	(.L_759 - .L_758)


	//   ....[0]....
.L_758:
        /*003c*/ 	.word	0x00009090


	//   ....[1]....
        /*0040*/ 	.word	0x0000a7a0


	//   ....[2]....
        /*0044*/ 	.word	0x000111e0


	//----- nvinfo : EIATTR_COOP_GROUP_MASK_REGIDS
	.align		4
.L_759:
        /*0048*/ 	.byte	0x04, 0x29
        /*004a*/ 	.short	(.L_761 - .L_760)


	//   ....[0]....
.L_760:
        /*004c*/ 	.word	0xffffffff


	//   ....[1]....
        /*0050*/ 	.word	0xffffffff


	//   ....[2]....
        /*0054*/ 	.word	0xffffffff


	//   ....[3]....
        /*0058*/ 	.word	0xffffffff


	//   ....[4]....
        /*005c*/ 	.word	0xffffffff


	//   ....[5]....
        /*0060*/ 	.word	0xffffffff


	//   ....[6]....
        /*0064*/ 	.word	0xffffffff


	//   ....[7]....
        /*0068*/ 	.word	0xffffffff


	//   ....[8]....
        /*006c*/ 	.word	0xffffffff


	//   ....[9]....
        /*0070*/ 	.word	0xffffffff


	//----- nvinfo : EIATTR_COOP_GROUP_INSTR_OFFSETS
	.align		4
.L_761:
        /*0074*/ 	.byte	0x04, 0x28
        /*0076*/ 	.short	(.L_763 - .L_762)


	//   ....[0]....
.L_762:
        /*0078*/ 	.word	0x000083d0


	//   ....[1]....
        /*007c*/ 	.word	0x00008400


	//   ....[2]....
        /*0080*/ 	.word	0x000084b0


	//   ....[3]....
        /*0084*/ 	.word	0x000084d0


	//   ....[4]....
        /*0088*/ 	.word	0x00008500


	//   ....[5]....
        /*008c*/ 	.word	0x00008520


	//   ....[6]....
        /*0090*/ 	.word	0x00008550


	//   ....[7]....
        /*0094*/ 	.word	0x00008570


	//   ....[8]....
        /*0098*/ 	.word	0x000085a0


	//   ....[9]....
        /*009c*/ 	.word	0x000085c0


	//----- nvinfo : EIATTR_EXIT_INSTR_OFFSETS
	.align		4
.L_763:
        /*00a0*/ 	.byte	0x04, 0x1c
        /*00a2*/ 	.short	(.L_765 - .L_764)


	//   ....[0]....
.L_764:
        /*00a4*/ 	.word	0x000112b0


	//   ....[1]....
        /*00a8*/ 	.word	0x000113f0


	//   ....[2]....
        /*00ac*/ 	.word	0x00011640


	//----- nvinfo : EIATTR_MAX_THREADS
	.align		4
.L_765:
        /*00b0*/ 	.byte	0x04, 0x05
        /*00b2*/ 	.short	(.L_767 - .L_766)
.L_766:
        /*00b4*/ 	.word	0x000001e0
        /*00b8*/ 	.word	0x00000001
        /*00bc*/ 	.word	0x00000001


	//----- nvinfo : EIATTR_CRS_STACK_SIZE
	.align		4
.L_767:
        /*00c0*/ 	.byte	0x04, 0x1e
        /*00c2*/ 	.short	(.L_769 - .L_768)
.L_768:
        /*00c4*/ 	.word	0x00000000
.L_769:


//--------------------- .nv.info._Z35group_norm_nhwc_bwd_one_pass_kernelI11Fp16IOBf16WLi64ELi60ELi480EEv26Group_norm_nhwc_bwd_params --------------------------
	.section	.nv.info._Z35group_norm_nhwc_bwd_one_pass_kernelI11Fp16IOBf16WLi64ELi60ELi480EEv26Group_norm_nhwc_bwd_params,"",@"SHT_CUDA_INFO"
	.sectionflags	@""
	.align	4


	//----- nvinfo : EIATTR_CUDA_API_VERSION
	.align		4
        /*0000*/ 	.byte	0x04, 0x37
        /*0002*/ 	.short	(.L_771 - .L_770)
.L_770:
        /*0004*/ 	.word	0x00000082


	//----- nvinfo : EIATTR_SW2861232_WAR
	.align		4
.L_771:
        /*0008*/ 	.byte	0x01, 0x35
	.zero		2


	//----- nvinfo : EIATTR_PARAM_CBANK
	.align		4
        /*000c*/ 	.byte	0x04, 0x0a
        /*000e*/ 	.short	(.L_773 - .L_772)
	.align		4
.L_772:
        /*0010*/ 	.word	index@(.nv.constant0._Z35group_norm_nhwc_bwd_one_pass_kernelI11Fp16IOBf16WLi64ELi60ELi480EEv26Group_norm_nhwc_bwd_params)
        /*0014*/ 	.short	0x0160
        /*0016*/ 	.short	0x00b8


	//----- nvinfo : EIATTR_CBANK_PARAM_SIZE
	.align		4
.L_773:
        /*0018*/ 	.byte	0x03, 0x19
        /*001a*/ 	.short	0x00b8


	//----- nvinfo : EIATTR_KPARAM_INFO
	.align		4
        /*001c*/ 	.byte	0x04, 0x17
        /*001e*/ 	.short	(.L_775 - .L_774)
.L_774:
        /*0020*/ 	.word	0x00000000
        /*0024*/ 	.short	0x0000
        /*0026*/ 	.short	0x0000
        /*0028*/ 	.byte	0x00, 0xf0, 0xe1, 0x02


	//----- nvinfo : EIATTR_MAXREG_COUNT
	.align		4
.L_775:
        /*002c*/ 	.byte	0x03, 0x1b
        /*002e*/ 	.short	0x0080


	//----- nvinfo : EIATTR_NUM_BARRIERS
	.align		4
        /*0030*/ 	.byte	0x02, 0x4c
        /*0032*/ 	.byte	0x01
	.zero		1


	//----- nvinfo : EIATTR_MERCURY_ISA_VERSION
	.align		4
        /*0034*/ 	.byte	0x03, 0x5f
        /*0036*/ 	.short	0x0000


	//----- nvinfo : EIATTR_INT_WARP_WIDE_INSTR_OFFSETS
	.align		4
        /*0038*/ 	.byte	0x04, 0x31
        /*003a*/ 	.short	(.L_777 - .L_776)


	//   ....[0]....
.L_776:
        /*003c*/ 	.word	0x000020d0


	//   ....[1]....
        /*0040*/ 	.word	0x00003f50


	//----- nvinfo : EIATTR_COOP_GROUP_MASK_REGIDS
	.align		4
.L_777:
        /*0044*/ 	.byte	0x04, 0x29
        /*0046*/ 	.short	(.L_779 - .L_778)


	//   ....[0]....
.L_778:
        /*0048*/ 	.word	0xffffffff


	//   ....[1]....
        /*004c*/ 	.word	0xffffffff


	//   ....[2]....
        /*0050*/ 	.word	0xffffffff


	//   ....[3]....
        /*0054*/ 	.word	0xffffffff


	//   ....[4]....
        /*0058*/ 	.word	0xffffffff


	//   ....[5]....
        /*005c*/ 	.word	0xffffffff


	//   ....[6]....
        /*0060*/ 	.word	0xffffffff


	//   ....[7]....
        /*0064*/ 	.word	0xffffffff


	//   ....[8]....
        /*0068*/ 	.word	0xffffffff


	//   ....[9]....
        /*006c*/ 	.word	0xffffffff


	//----- nvinfo : EIATTR_COOP_GROUP_INSTR_OFFSETS
	.align		4
.L_779:
        /*0070*/ 	.byte	0x04, 0x28
        /*0072*/ 	.short	(.L_781 - .L_780)


	//   ....[0]....
.L_780:
        /*0074*/ 	.word	0x00001510


	//   ....[1]....
        /*0078*/ 	.word	0x00001540


	//   ....[2]....
        /*007c*/ 	.word	0x000015e0


	//   ....[3]....
        /*0080*/ 	.word	0x00001600


	//   ....[4]....
        /*0084*/ 	.word	0x00001630


	//   ....[5]....
        /*0088*/ 	.word	0x00001650


	//   ....[6]....
        /*008c*/ 	.word	0x00001680


	//   ....[7]....
        /*0090*/ 	.word	0x000016a0


	//   ....[8]....
        /*0094*/ 	.word	0x000016d0


	//   ....[9]....
        /*0098*/ 	.word	0x00001700


	//----- nvinfo : EIATTR_EXIT_INSTR_OFFSETS
	.align		4
.L_781:
        /*009c*/ 	.byte	0x04, 0x1c
        /*009e*/ 	.short	(.L_783 - .L_782)


	//   ....[0]....
.L_782:
        /*00a0*/ 	.word	0x00004020


	//   ....[1]....
        /*00a4*/ 	.word	0x00004160


	//   ....[2]....
        /*00a8*/ 	.word	0x000043e0


	//----- nvinfo : EIATTR_MAX_THREADS
	.align		4
.L_783:
        /*00ac*/ 	.byte	0x04, 0x05
        /*00ae*/ 	.short	(.L_785 - .L_784)
.L_784:
        /*00b0*/ 	.word	0x000001e0
        /*00b4*/ 	.word	0x00000001
        /*00b8*/ 	.word	0x00000001


	//----- nvinfo : EIATTR_CRS_STACK_SIZE
	.align		4
.L_785:
        /*00bc*/ 	.byte	0x04, 0x1e
        /*00be*/ 	.short	(.L_787 - .L_786)
.L_786:
        /*00c0*/ 	.word	0x00000000
.L_787:


//--------------------- .nv.info._Z35group_norm_nhwc_bwd_one_pass_kernelI11Fp16IOBf16WLi128ELi60ELi480EEv26Group_norm_nhwc_bwd_params --------------------------
	.section	.nv.info._Z35group_norm_nhwc_bwd_one_pass_kernelI11Fp16IOBf16WLi128ELi60ELi480EEv26Group_norm_nhwc_bwd_params,"",@"SHT_CUDA_INFO"
	.sectionflags	@""
	.align	4


	//----- nvinfo : EIATTR_CUDA_API_VERSION
	.align		4
        /*0000*/ 	.byte	0x04, 0x37
        /*0002*/ 	.short	(.L_789 - .L_788)
.L_788:
        /*0004*/ 	.word	0x00000082


	//----- nvinfo : EIATTR_SW2861232_WAR
	.align		4
.L_789:
        /*0008*/ 	.byte	0x01, 0x35
	.zero		2


	//----- nvinfo : EIATTR_PARAM_CBANK
	.align		4
        /*000c*/ 	.byte	0x04, 0x0a
        /*000e*/ 	.short	(.L_791 - .L_790)
	.align		4
.L_790:
        /*0010*/ 	.word	index@(.nv.constant0._Z35group_norm_nhwc_bwd_one_pass_kernelI11Fp16IOBf16WLi128ELi60ELi480EEv26Group_norm_nhwc_bwd_params)
        /*0014*/ 	.short	0x0160
        /*0016*/ 	.short	0x00b8


	//----- nvinfo : EIATTR_CBANK_PARAM_SIZE
	.align		4
.L_791:
        /*0018*/ 	.byte	0x03, 0x19
        /*001a*/ 	.short	0x00b8


	//----- nvinfo : EIATTR_KPARAM_INFO
	.align		4
        /*001c*/ 	.byte	0x04, 0x17
        /*001e*/ 	.short	(.L_793 - .L_792)
.L_792:
        /*0020*/ 	.word	0x00000000
        /*0024*/ 	.short	0x0000
        /*0026*/ 	.short	0x0000
        /*0028*/ 	.byte	0x00, 0xf0, 0xe1, 0x02


	//----- nvinfo : EIATTR_MAXREG_COUNT
	.align		4
.L_793:
        /*002c*/ 	.byte	0x03, 0x1b
        /*002e*/ 	.short	0x0080


	//----- nvinfo : EIATTR_NUM_BARRIERS
	.align		4
        /*0030*/ 	.byte	0x02, 0x4c
        /*0032*/ 	.byte	0x01
	.zero		1


	//----- nvinfo : EIATTR_MERCURY_ISA_VERSION
	.align		4
        /*0034*/ 	.byte	0x03, 0x5f
        /*0036*/ 	.short	0x0000


	//----- nvinfo : EIATTR_INT_WARP_WIDE_INSTR_OFFSETS
	.align		4
        /*0038*/ 	.byte	0x04, 0x31
        /*003a*/ 	.short	(.L_795 - .L_794)


	//   ....[0]....
.L_794:
        /*003c*/ 	.word	0x00003080


	//   ....[1]....
        /*0040*/ 	.word	0x00005c30


	//----- nvinfo : EIATTR_COOP_GROUP_MASK_REGIDS
	.align		4
.L_795:
        /*0044*/ 	.byte	0x04, 0x29
        /*0046*/ 	.short	(.L_797 - .L_796)


	//   ....[0]....
.L_796:
        /*0048*/ 	.word	0xffffffff


	//   ....[1]....
        /*004c*/ 	.word	0xffffffff


	//   ....[2]....
        /*0050*/ 	.word	0xffffffff


	//   ....[3]....
        /*0054*/ 	.word	0xffffffff


	//   ....[4]....
        /*0058*/ 	.word	0xffffffff


	//   ....[5]....
        /*005c*/ 	.word	0xffffffff


	//   ....[6]....
        /*0060*/ 	.word	0xffffffff


	//   ....[7]....
        /*0064*/ 	.word	0xffffffff


	//   ....[8]....
        /*0068*/ 	.word	0xffffffff


	//   ....[9]....
        /*006c*/ 	.word	0xffffffff


	//----- nvinfo : EIATTR_COOP_GROUP_INSTR_OFFSETS
	.align		4
.L_797:
        /*0070*/ 	.byte	0x04, 0x28
        /*0072*/ 	.short	(.L_799 - .L_798)


	//   ....[0]....
.L_798:
        /*0074*/ 	.word	0x00002480


	//   ....[1]....
        /*0078*/ 	.word	0x00002490


	//   ....[2]....
        /*007c*/ 	.word	0x000024d0


	//   ....[3]....
        /*0080*/ 	.word	0x000024f0


	//   ....[4]....
        /*0084*/ 	.word	0x00002520


	//   ....[5]....
        /*0088*/ 	.word	0x00002540


	//   ....[6]....
        /*008c*/ 	.word	0x00002570


	//   ....[7]....
        /*0090*/ 	.word	0x00002590


	//   ....[8]....
        /*0094*/ 	.word	0x000025c0


	//   ....[9]....
        /*0098*/ 	.word	0x000025e0


	//----- nvinfo : EIATTR_EXIT_INSTR_OFFSETS
	.align		4
.L_799:
        /*009c*/ 	.byte	0x04, 0x1c
        /*009e*/ 	.short	(.L_801 - .L_800)


	//   ....[0]....
.L_800:
        /*00a0*/ 	.word	0x00005d00


	//   ....[1]....
        /*00a4*/ 	.word	0x00005e40


	//   ....[2]....
        /*00a8*/ 	.word	0x000060c0


	//----- nvinfo : EIATTR_MAX_THREADS
	.align		4
.L_801:
        /*00ac*/ 	.byte	0x04, 0x05
        /*00ae*/ 	.short	(.L_803 - .L_802)
.L_802:
        /*00b0*/ 	.word	0x000001e0
        /*00b4*/ 	.word	0x00000001
        /*00b8*/ 	.word	0x00000001


	//----- nvinfo : EIATTR_CRS_STACK_SIZE
	.align		4
.L_803:
        /*00bc*/ 	.byte	0x04, 0x1e
        /*00be*/ 	.short	(.L_805 - .L_804)
.L_804:
        /*00c0*/ 	.word	0x00000000
.L_805:


//--------------------- .nv.info._Z35group_norm_nhwc_bwd_one_pass_kernelI11Fp16IOBf16WLi256ELi60ELi480EEv26Group_norm_nhwc_bwd_params --------------------------
	.section	.nv.info._Z35group_norm_nhwc_bwd_one_pass_kernelI11Fp16IOBf16WLi256ELi60ELi480EEv26Group_norm_nhwc_bwd_params,"",@"SHT_CUDA_INFO"
	.sectionflags	@""
	.align	4


	//----- nvinfo : EIATTR_CUDA_API_VERSION
	.align		4
        /*0000*/ 	.byte	0x04, 0x37
        /*0002*/ 	.short	(.L_807 - .L_806)
.L_806:
        /*0004*/ 	.word	0x00000082


	//----- nvinfo : EIATTR_SW2861232_WAR
	.align		4
.L_807:
        /*0008*/ 	.byte	0x01, 0x35
	.zero		2


	//----- nvinfo : EIATTR_PARAM_CBANK
	.align		4
        /*000c*/ 	.byte	0x04, 0x0a
        /*000e*/ 	.short	(.L_809 - .L_808)
	.align		4
.L_808:
        /*0010*/ 	.word	index@(.nv.constant0._Z35group_norm_nhwc_bwd_one_pass_kernelI11Fp16IOBf16WLi256ELi60ELi480EEv26Group_norm_nhwc_bwd_params)
        /*0014*/ 	.short	0x0160
        /*0016*/ 	.short	0x00b8


	//----- nvinfo : EIATTR_CBANK_PARAM_SIZE
	.align		4
.L_809:
        /*0018*/ 	.byte	0x03, 0x19
        /*001a*/ 	.short	0x00b8


	//----- nvinfo : EIATTR_KPARAM_INFO
	.align		4
        /*001c*/ 	.byte	0x04, 0x17
        /*001e*/ 	.short	(.L_811 - .L_810)
.L_810:
        /*0020*/ 	.word	0x00000000
        /*0024*/ 	.short	0x0000
        /*0026*/ 	.short	0x0000
        /*0028*/ 	.byte	0x00, 0xf0, 0xe1, 0x02


	//----- nvinfo : EIATTR_MAXREG_COUNT
	.align		4
.L_811:
        /*002c*/ 	.byte	0x03, 0x1b
        /*002e*/ 	.short	0x0080


	//----- nvinfo : EIATTR_NUM_BARRIERS
	.align		4
        /*0030*/ 	.byte	0x02, 0x4c
        /*0032*/ 	.byte	0x01
	.zero		1


	//----- nvinfo : EIATTR_MERCURY_ISA_VERSION
	.align		4
        /*0034*/ 	.byte	0x03, 0x5f
        /*0036*/ 	.short	0x0000


	//----- nvinfo : EIATTR_INT_WARP_WIDE_INSTR_OFFSETS
	.align		4
        /*0038*/ 	.byte	0x04, 0x31
        /*003a*/ 	.short	(.L_813 - .L_812)


	//   ....[0]....
.L_812:
        /*003c*/ 	.word	0x00004e40


	//   ....[1]....
        /*0040*/ 	.word	0x00009190


	//----- nvinfo : EIATTR_COOP_GROUP_MASK_REGIDS
	.align		4
.L_813:
        /*0044*/ 	.byte	0x04, 0x29
        /*0046*/ 	.short	(.L_815 - .L_814)


	//   ....[0]....
.L_814:
        /*0048*/ 	.word	0xffffffff


	//   ....[1]....
        /*004c*/ 	.word	0xffffffff


	//   ....[2]....
        /*0050*/ 	.word	0xffffffff


	//   ....[3]....
        /*0054*/ 	.word	0xffffffff


	//   ....[4]....
        /*0058*/ 	.word	0xffffffff


	//   ....[5]....
        /*005c*/ 	.word	0xffffffff


	//   ....[6]....
        /*0060*/ 	.word	0xffffffff


	//   ....[7]....
        /*0064*/ 	.word	0xffffffff


	//   ....[8]....
        /*0068*/ 	.word	0xffffffff


	//   ....[9]....
        /*006c*/ 	.word	0xffffffff


	//----- nvinfo : EIATTR_COOP_GROUP_INSTR_OFFSETS
	.align		4
.L_815:
        /*0070*/ 	.byte	0x04, 0x28
        /*0072*/ 	.short	(.L_817 - .L_816)


	//   ....[0]....
.L_816:
        /*0074*/ 	.word	0x00004130


	//   ....[1]....
        /*0078*/ 	.word	0x00004160


	//   ....[2]....
        /*007c*/ 	.word	0x00004240


	//   ....[3]....
        /*0080*/ 	.word	0x00004270


	//   ....[4]....
        /*0084*/ 	.word	0x00004370


	//   ....[5]....
        /*0088*/ 	.word	0x00004380


	//   ....[6]....
        /*008c*/ 	.word	0x000043c0


	//   ....[7]....
        /*0090*/ 	.word	0x000043e0


	//   ....[8]....
        /*0094*/ 	.word	0x00004410


	//   ....[9]....
        /*0098*/ 	.word	0x00004430


	//----- nvinfo : EIATTR_EXIT_INSTR_OFFSETS
	.align		4
.L_817:
        /*009c*/ 	.byte	0x04, 0x1c
        /*009e*/ 	.short	(.L_819 - .L_818)


	//   ....[0]....
.L_818:
        /*00a0*/ 	.word	0x00009260


	//   ....[1]....
        /*00a4*/ 	.word	0x000093a0


	//   ....[2]....
        /*00a8*/ 	.word	0x00009620


	//----- nvinfo : EIATTR_MAX_THREADS
	.align		4
.L_819:
        /*00ac*/ 	.byte	0x04, 0x05
        /*00ae*/ 	.short	(.L_821 - .L_820)
.L_820:
        /*00b0*/ 	.word	0x000001e0
        /*00b4*/ 	.word	0x00000001
        /*00b8*/ 	.word	0x00000001


	//----- nvinfo : EIATTR_CRS_STACK_SIZE
	.align		4
.L_821:
        /*00bc*/ 	.byte	0x04, 0x1e
        /*00be*/ 	.short	(.L_823 - .L_822)
.L_822:
        /*00c0*/ 	.word	0x00000000
.L_823:


//--------------------- .nv.info._Z35group_norm_nhwc_bwd_one_pass_kernelI11Fp16IOBf16WLi512ELi60ELi480EEv26Group_norm_nhwc_bwd_params --------------------------
	.section	.nv.info._Z35group_norm_nhwc_bwd_one_pass_kernelI11Fp16IOBf16WLi512ELi60ELi480EEv26Group_norm_nhwc_bwd_params,"",@"SHT_CUDA_INFO"
	.sectionflags	@""
	.align	4


	//----- nvinfo : EIATTR_CUDA_API_VERSION
	.align		4
        /*0000*/ 	.byte	0x04, 0x37
        /*0002*/ 	.short	(.L_825 - .L_824)
.L_824:
        /*0004*/ 	.word	0x00000082


	//----- nvinfo : EIATTR_SW2861232_WAR
	.align		4
.L_825:
        /*0008*/ 	.byte	0x01, 0x35
	.zero		2


	//----- nvinfo : EIATTR_PARAM_CBANK
	.align		4
        /*000c*/ 	.byte	0x04, 0x0a
        /*000e*/ 	.short	(.L_827 - .L_826)
	.align		4
.L_826:
        /*0010*/ 	.word	index@(.nv.constant0._Z35group_norm_nhwc_bwd_one_pass_kernelI11Fp16IOBf16WLi512ELi60ELi480EEv26Group_norm_nhwc_bwd_params)
        /*0014*/ 	.short	0x0160
        /*0016*/ 	.short	0x00b8


	//----- nvinfo : EIATTR_CBANK_PARAM_SIZE
	.align		4
.L_827:
        /*0018*/ 	.byte	0x03, 0x19
        /*001a*/ 	.short	0x00b8


	//----- nvinfo : EIATTR_KPARAM_INFO
	.align		4
        /*001c*/ 	.byte	0x04, 0x17
        /*001e*/ 	.short	(.L_829 - .L_828)
.L_828:
        /*0020*/ 	.word	0x00000000
        /*0024*/ 	.short	0x0000
        /*0026*/ 	.short	0x0000
        /*0028*/ 	.byte	0x00, 0xf0, 0xe1, 0x02


	//----- nvinfo : EIATTR_MAXREG_COUNT
	.align		4
.L_829:
        /*002c*/ 	.byte	0x03, 0x1b
        /*002e*/ 	.short	0x0080


	//----- nvinfo : EIATTR_NUM_BARRIERS
	.align		4
        /*0030*/ 	.byte	0x02, 0x4c
        /*0032*/ 	.byte	0x01
	.zero		1


	//----- nvinfo : EIATTR_MERCURY_ISA_VERSION
	.align		4
        /*0034*/ 	.byte	0x03, 0x5f
        /*0036*/ 	.short	0x0000


	//----- nvinfo : EIATTR_INT_WARP_WIDE_INSTR_OFFSETS
	.align		4
        /*0038*/ 	.byte	0x04, 0x31
        /*003a*/ 	.short	(.L_831 - .L_830)


	//   ....[0]....
.L_830:
        /*003c*/ 	.word	0x000090e0


	//   ....[1]....
        /*0040*/ 	.word	0x0000a7f0


	//   ....[2]....
        /*0044*/ 	.word	0x00011220


	//----- nvinfo : EIATTR_COOP_GROUP_MASK_REGIDS
	.align		4
.L_831:
        /*0048*/ 	.byte	0x04, 0x29
        /*004a*/ 	.short	(.L_833 - .L_832)


	//   ....[0]....
.L_832:
        /*004c*/ 	.word	0xffffffff


	//   ....[1]....
        /*0050*/ 	.word	0xffffffff


	//   ....[2]....
        /*0054*/ 	.word	0xffffffff


	//   ....[3]....
        /*0058*/ 	.word	0xffffffff


	//   ....[4]....
        /*005c*/ 	.word	0xffffffff


	//   ....[5]....
        /*0060*/ 	.word	0xffffffff


	//   ....[6]....
        /*0064*/ 	.word	0xffffffff


	//   ....[7]....
        /*0068*/ 	.word	0xffffffff


	//   ....[8]....
        /*006c*/ 	.word	0xffffffff


	//   ....[9]....
        /*0070*/ 	.word	0xffffffff


	//----- nvinfo : EIATTR_COOP_GROUP_INSTR_OFFSETS
	.align		4
.L_833:
        /*0074*/ 	.byte	0x04, 0x28
        /*0076*/ 	.short	(.L_835 - .L_834)


	//   ....[0]....
.L_834:
        /*0078*/ 	.word	0x00008410


	//   ....[1]....
        /*007c*/ 	.word	0x00008440


	//   ....[2]....
        /*0080*/ 	.word	0x000084f0


	//   ....[3]....
        /*0084*/ 	.word	0x00008510


	//   ....[4]....
        /*0088*/ 	.word	0x00008540


	//   ....[5]....
        /*008c*/ 	.word	0x00008560


	//   ....[6]....
        /*0090*/ 	.word	0x00008590


	//   ....[7]....
        /*0094*/ 	.word	0x000085b0


	//   ....[8]....
        /*0098*/ 	.word	0x000085e0


	//   ....[9]....
        /*009c*/ 	.word	0x00008600


	//----- nvinfo : EIATTR_EXIT_INSTR_OFFSETS
	.align		4
.L_835:
        /*00a0*/ 	.byte	0x04, 0x1c
        /*00a2*/ 	.short	(.L_837 - .L_836)


	//   ....[0]....
.L_836:
        /*00a4*/ 	.word	0x000112f0


	//   ....[1]....
        /*00a8*/ 	.word	0x00011430


	//   ....[2]....
        /*00ac*/ 	.word	0x000116b0


	//----- nvinfo : EIATTR_MAX_THREADS
	.align		4
.L_837:
        /*00b0*/ 	.byte	0x04, 0x05
        /*00b2*/ 	.short	(.L_839 - .L_838)
.L_838:
        /*00b4*/ 	.word	0x000001e0
        /*00b8*/ 	.word	0x00000001
        /*00bc*/ 	.word	0x00000001


	//----- nvinfo : EIATTR_CRS_STACK_SIZE
	.align		4
.L_839:
        /*00c0*/ 	.byte	0x04, 0x1e
        /*00c2*/ 	.short	(.L_841 - .L_840)
.L_840:
        /*00c4*/ 	.word	0x00000000
.L_841:


//--------------------- .nv.info._Z35group_norm_nhwc_bwd_one_pass_kernelI11Fp16IOFp16WLi64ELi60ELi480EEv26Group_norm_nhwc_bwd_params --------------------------
	.section	.nv.info._Z35group_norm_nhwc_bwd_one_pass_kernelI11Fp16IOFp16WLi64ELi60ELi480EEv26Group_norm_nhwc_bwd_params,"",@"SHT_CUDA_INFO"
	.sectionflags	@""
	.align	4


	//----- nvinfo : EIATTR_CUDA_API_VERSION
	.align		4
        /*0000*/ 	.byte	0x04, 0x37
        /*0002*/ 	.short	(.L_843 - .L_842)
.L_842:
        /*0004*/ 	.word	0x00000082


	//----- nvinfo : EIATTR_SW2861232_WAR
	.align		4
.L_843:
        /*0008*/ 	.byte	0x01, 0x35
	.zero		2


	//----- nvinfo : EIATTR_PARAM_CBANK
	.align		4
        /*000c*/ 	.byte	0x04, 0x0a
        /*000e*/ 	.short	(.L_845 - .L_844)
	.align		4
.L_844:
        /*0010*/ 	.word	index@(.nv.constant0._Z35group_norm_nhwc_bwd_one_pass_kernelI11Fp16IOFp16WLi64ELi60ELi480EEv26Group_norm_nhwc_bwd_params)
        /*0014*/ 	.short	0x0160
        /*0016*/ 	.short	0x00b8


	//----- nvinfo : EIATTR_CBANK_PARAM_SIZE
	.align		4
.L_845:
        /*0018*/ 	.byte	0x03, 0x19
        /*001a*/ 	.short	0x00b8


	//----- nvinfo : EIATTR_KPARAM_INFO
	.align		4
        /*001c*/ 	.byte	0x04, 0x17
        /*001e*/ 	.short	(.L_847 - .L_846)
.L_846:
        /*0020*/ 	.word	0x00000000
        /*0024*/ 	.short	0x0000
        /*0026*/ 	.short	0x0000
        /*0028*/ 	.byte	0x00, 0xf0, 0xe1, 0x02


	//----- nvinfo : EIATTR_MAXREG_COUNT
	.align		4
.L_847:
        /*002c*/ 	.byte	0x03, 0x1b
        /*002e*/ 	.short	0x0080


	//----- nvinfo : EIATTR_NUM_BARRIERS
	.align		4
        /*0030*/ 	.byte	0x02, 0x4c
        /*0032*/ 	.byte	0x01
	.zero		1


	//----- nvinfo : EIATTR_MERCURY_ISA_VERSION
	.align		4
        /*0034*/ 	.byte	0x03, 0x5f
        /*0036*/ 	.short	0x0000


	//----- nvinfo : EIATTR_INT_WARP_WIDE_INSTR_OFFSETS
	.align		4
        /*0038*/ 	.byte	0x04, 0x31
        /*003a*/ 	.short	(.L_849 - .L_848)


	//   ....[0]....
.L_848:
        /*003c*/ 	.word	0x000020d0


	//   ....[1]....
        /*0040*/ 	.word	0x00003f50


	//----- nvinfo : EIATTR_COOP_GROUP_MASK_REGIDS
	.align		4
.L_849:
        /*0044*/ 	.byte	0x04, 0x29
        /*0046*/ 	.short	(.L_851 - .L_850)


	//   ....[0]....
.L_850:
        /*0048*/ 	.word	0xffffffff


	//   ....[1]....
        /*004c*/ 	.word	0xffffffff


	//   ....[2]....
        /*0050*/ 	.word	0xffffffff


	//   ....[3]....
        /*0054*/ 	.word	0xffffffff


	//   ....[4]....
        /*0058*/ 	.word	0xffffffff


	//   ....[5]....
        /*005c*/ 	.word	0xffffffff


	//   ....[6]....
        /*0060*/ 	.word	0xffffffff


	//   ....[7]....
        /*0064*/ 	.word	0xffffffff


	//   ....[8]....
        /*0068*/ 	.word	0xffffffff


	//   ....[9]....
        /*006c*/ 	.word	0xffffffff


	//----- nvinfo : EIATTR_COOP_GROUP_INSTR_OFFSETS
	.align		4
.L_851:
        /*0070*/ 	.byte	0x04, 0x28
        /*0072*/ 	.short	(.L_853 - .L_852)


	//   ....[0]....
.L_852:
        /*0074*/ 	.word	0x00001510


	//   ....[1]....
        /*0078*/ 	.word	0x00001540


	//   ....[2]....
        /*007c*/ 	.word	0x000015e0


	//   ....[3]....
        /*0080*/ 	.word	0x00001600


	//   ....[4]....
        /*0084*/ 	.word	0x00001630


	//   ....[5]....
        /*0088*/ 	.word	0x00001650


	//   ....[6]....
        /*008c*/ 	.word	0x00001680


	//   ....[7]....
        /*0090*/ 	.word	0x000016a0


	//   ....[8]....
        /*0094*/ 	.word	0x000016d0


	//   ....[9]....
        /*0098*/ 	.word	0x00001700


	//----- nvinfo : EIATTR_EXIT_INSTR_OFFSETS
	.align		4
.L_853:
        /*009c*/ 	.byte	0x04, 0x1c
        /*009e*/ 	.short	(.L_855 - .L_854)


	//   ....[0]....
.L_854:
        /*00a0*/ 	.word	0x00004020


	//   ....[1]....
        /*00a4*/ 	.word	0x00004160


	//   ....[2]....
        /*00a8*/ 	.word	0x000043e0


	//----- nvinfo : EIATTR_MAX_THREADS
	.align		4
.L_855:
        /*00ac*/ 	.byte	0x04, 0x05
        /*00ae*/ 	.short	(.L_857 - .L_856)
.L_856:
        /*00b0*/ 	.word	0x000001e0
        /*00b4*/ 	.word	0x00000001
        /*00b8*/ 	.word	0x00000001


	//----- nvinfo : EIATTR_CRS_STACK_SIZE
	.align		4
.L_857:
        /*00bc*/ 	.byte	0x04, 0x1e
        /*00be*/ 	.short	(.L_859 - .L_858)
.L_858:
        /*00c0*/ 	.word	0x00000000
.L_859:


//--------------------- .nv.info._Z35group_norm_nhwc_bwd_one_pass_kernelI11Fp16IOFp16WLi128ELi60ELi480EEv26Group_norm_nhwc_bwd_params --------------------------
	.section	.nv.info._Z35group_norm_nhwc_bwd_one_pass_kernelI11Fp16IOFp16WLi128ELi60ELi480EEv26Group_norm_nhwc_bwd_params,"",@"SHT_CUDA_INFO"
	.sectionflags	@""
	.align	4


	//----- nvinfo : EIATTR_CUDA_API_VERSION
	.align		4
        /*0000*/ 	.byte	0x04, 0x37
        /*0002*/ 	.short	(.L_861 - .L_860)
.L_860:
        /*0004*/ 	.word	0x00000082


	//----- nvinfo : EIATTR_SW2861232_WAR
	.align		4
.L_861:
        /*0008*/ 	.byte	0x01, 0x35
	.zero		2


	//----- nvinfo : EIATTR_PARAM_CBANK
	.align		4
        /*000c*/ 	.byte	0x04, 0x0a
        /*000e*/ 	.short	(.L_863 - .L_862)
	.align		4
.L_862:
        /*0010*/ 	.word	index@(.nv.constant0._Z35group_norm_nhwc_bwd_one_pass_kernelI11Fp16IOFp16WLi128ELi60ELi480EEv26Group_norm_nhwc_bwd_params)
        /*0014*/ 	.short	0x0160
        /*0016*/ 	.short	0x00b8


	//----- nvinfo : EIATTR_CBANK_PARAM_SIZE
	.align		4
.L_863:
        /*0018*/ 	.byte	0x03, 0x19
        /*001a*/ 	.short	0x00b8


	//----- nvinfo : EIATTR_KPARAM_INFO
	.align		4
        /*001c*/ 	.byte	0x04, 0x17
        /*001e*/ 	.short	(.L_865 - .L_864)
.L_864:
        /*0020*/ 	.word	0x00000000
        /*0024*/ 	.short	0x0000
        /*0026*/ 	.short	0x0000
        /*0028*/ 	.byte	0x00, 0xf0, 0xe1, 0x02


	//----- nvinfo : EIATTR_MAXREG_COUNT
	.align		4
.L_865:
        /*002c*/ 	.byte	0x03, 0x1b
        /*002e*/ 	.short	0x0080


	//----- nvinfo : EIATTR_NUM_BARRIERS
	.align		4
        /*0030*/ 	.byte	0x02, 0x4c
        /*0032*/ 	.byte	0x01
	.zero		1


	//----- nvinfo : EIATTR_MERCURY_ISA_VERSION
	.align		4
        /*0034*/ 	.byte	0x03, 0x5f
        /*0036*/ 	.short	0x0000


	//----- nvinfo : EIATTR_INT_WARP_WIDE_INSTR_OFFSETS
	.align		4
        /*0038*/ 	.byte	0x04, 0x31
        /*003a*/ 	.short	(.L_867 - .L_866)


	//   ....[0]....
.L_866:
        /*003c*/ 	.word	0x00003080


	//   ....[1]....
        /*0040*/ 	.word	0x00005c30


	//----- nvinfo : EIATTR_COOP_GROUP_MASK_REGIDS
	.align		4
.L_867:
        /*0044*/ 	.byte	0x04, 0x29
        /*0046*/ 	.short	(.L_869 - .L_868)


	//   ....[0]....
.L_868:
        /*0048*/ 	.word	0xffffffff


	//   ....[1]....
        /*004c*/ 	.word	0xffffffff


	//   ....[2]....
        /*0050*/ 	.word	0xffffffff


	//   ....[3]....
        /*0054*/ 	.word	0xffffffff


	//   ....[4]....
        /*0058*/ 	.word	0xffffffff


	//   ....[5]....
        /*005c*/ 	.word	0xffffffff


	//   ....[6]....
        /*0060*/ 	.word	0xffffffff


	//   ....[7]....
        /*0064*/ 	.word	0xffffffff


	//   ....[8]....
        /*0068*/ 	.word	0xffffffff


	//   ....[9]....
        /*006c*/ 	.word	0xffffffff


	//----- nvinfo : EIATTR_COOP_GROUP_INSTR_OFFSETS
	.align		4
.L_869:
        /*0070*/ 	.byte	0x04, 0x28
        /*0072*/ 	.short	(.L_871 - .L_870)


	//   ....[0]....
.L_870:
        /*0074*/ 	.word	0x00002480


	//   ....[1]....
        /*0078*/ 	.word	0x00002490


	//   ....[2]....
        /*007c*/ 	.word	0x000024d0


	//   ....[3]....
        /*0080*/ 	.word	0x000024f0


	//   ....[4]....
        /*0084*/ 	.word	0x00002520


	//   ....[5]....
        /*0088*/ 	.word	0x00002540


	//   ....[6]....
        /*008c*/ 	.word	0x00002570


	//   ....[7]....
        /*0090*/ 	.word	0x00002590


	//   ....[8]....
        /*0094*/ 	.word	0x000025c0


	//   ....[9]....
        /*0098*/ 	.word	0x000025e0


	//----- nvinfo : EIATTR_EXIT_INSTR_OFFSETS
	.align		4
.L_871:
        /*009c*/ 	.byte	0x04, 0x1c
        /*009e*/ 	.short	(.L_873 - .L_872)


	//   ....[0]....
.L_872:
        /*00a0*/ 	.word	0x00005d00


	//   ....[1]....
        /*00a4*/ 	.word	0x00005e40


	//   ....[2]....
        /*00a8*/ 	.word	0x000060c0


	//----- nvinfo : EIATTR_MAX_THREADS
	.align		4
.L_873:
        /*00ac*/ 	.byte	0x04, 0x05
        /*00ae*/ 	.short	(.L_875 - .L_874)
.L_874:
        /*00b0*/ 	.word	0x000001e0
        /*00b4*/ 	.word	0x00000001
        /*00b8*/ 	.word	0x00000001


	//----- nvinfo : EIATTR_CRS_STACK_SIZE
	.align		4
.L_875:
        /*00bc*/ 	.byte	0x04, 0x1e
        /*00be*/ 	.short	(.L_877 - .L_876)
.L_876:
        /*00c0*/ 	.word	0x00000000
.L_877:


//--------------------- .nv.info._Z35group_norm_nhwc_bwd_one_pass_kernelI11Fp16IOFp16WLi256ELi60ELi480EEv26Group_norm_nhwc_bwd_params --------------------------
	.section	.nv.info._Z35group_norm_nhwc_bwd_one_pass_kernelI11Fp16IOFp16WLi256ELi60ELi480EEv26Group_norm_nhwc_bwd_params,"",@"SHT_CUDA_INFO"
	.sectionflags	@""
	.align	4


	//----- nvinfo : EIATTR_CUDA_API_VERSION
	.align		4
        /*0000*/ 	.byte	0x04, 0x37
        /*0002*/ 	.short	(.L_879 - .L_878)
.L_878:
        /*0004*/ 	.word	0x00000082


	//----- nvinfo : EIATTR_SW2861232_WAR
	.align		4
.L_879:
        /*0008*/ 	.byte	0x01, 0x35
	.zero		2


	//----- nvinfo : EIATTR_PARAM_CBANK
	.align		4
        /*000c*/ 	.byte	0x04, 0x0a
        /*000e*/ 	.short	(.L_881 - .L_880)
	.align		4
.L_880:
        /*0010*/ 	.word	index@(.nv.constant0._Z35group_norm_nhwc_bwd_one_pass_kernelI11Fp16IOFp16WLi256ELi60ELi480EEv26Group_norm_nhwc_bwd_params)
        /*0014*/ 	.short	0x0160
        /*0016*/ 	.short	0x00b8


	//----- nvinfo : EIATTR_CBANK_PARAM_SIZE
	.align		4
.L_881:
        /*0018*/ 	.byte	0x03, 0x19
        /*001a*/ 	.short	0x00b8


	//----- nvinfo : EIATTR_KPARAM_INFO
	.align		4
        /*001c*/ 	.byte	0x04, 0x17
        /*001e*/ 	.short	(.L_883 - .L_882)
.L_882:
        /*0020*/ 	.word	0x00000000
        /*0024*/ 	.short	0x0000
        /*0026*/ 	.short	0x0000
        /*0028*/ 	.byte	0x00, 0xf0, 0xe1, 0x02


	//----- nvinfo : EIATTR_MAXREG_COUNT
	.align		4
.L_883:
        /*002c*/ 	.byte	0x03, 0x1b
        /*002e*/ 	.short	0x0080


	//----- nvinfo : EIATTR_NUM_BARRIERS
	.align		4
        /*0030*/ 	.byte	0x02, 0x4c
        /*0032*/ 	.byte	0x01
	.zero		1


	//----- nvinfo : EIATTR_MERCURY_ISA_VERSION
	.align		4
        /*0034*/ 	.byte	0x03, 0x5f
        /*0036*/ 	.short	0x0000


	//----- nvinfo : EIATTR_INT_WARP_WIDE_INSTR_OFFSETS
	.align		4
        /*0038*/ 	.byte	0x04, 0x31
        /*003a*/ 	.short	(.L_885 - .L_884)


	//   ....[0]....
.L_884:
        /*003c*/ 	.word	0x00004e40


	//   ....[1]....
        /*0040*/ 	.word	0x00009190


	//----- nvinfo : EIATTR_COOP_GROUP_MASK_REGIDS
	.align		4
.L_885:
        /*0044*/ 	.byte	0x04, 0x29
        /*0046*/ 	.short	(.L_887 - .L_886)


	//   ....[0]....
.L_886:
        /*0048*/ 	.word	0xffffffff


	//   ....[1]....
        /*004c*/ 	.word	0xffffffff


	//   ....[2]....
        /*0050*/ 	.word	0xffffffff


	//   ....[3]....
        /*0054*/ 	.word	0xffffffff


	//   ....[4]....
        /*0058*/ 	.word	0xffffffff


	//   ....[5]....
        /*005c*/ 	.word	0xffffffff


	//   ....[6]....
        /*0060*/ 	.word	0xffffffff


	//   ....[7]....
        /*0064*/ 	.word	0xffffffff


	//   ....[8]....
        /*0068*/ 	.word	0xffffffff


	//   ....[9]....
        /*006c*/ 	.word	0xffffffff


	//----- nvinfo : EIATTR_COOP_GROUP_INSTR_OFFSETS
	.align		4
.L_887:
        /*0070*/ 	.byte	0x04, 0x28
        /*0072*/ 	.short	(.L_889 - .L_888)


	//   ....[0]....
.L_888:
        /*0074*/ 	.word	0x00004130


	//   ....[1]....
        /*0078*/ 	.word	0x00004160


	//   ....[2]....
        /*007c*/ 	.word	0x00004240


	//   ....[3]....
        /*0080*/ 	.word	0x00004270


	//   ....[4]....
        /*0084*/ 	.word	0x00004370


	//   ....[5]....
        /*0088*/ 	.word	0x00004380


	//   ....[6]....
        /*008c*/ 	.word	0x000043c0


	//   ....[7]....
        /*0090*/ 	.word	0x000043e0


	//   ....[8]....
        /*0094*/ 	.word	0x00004410


	//   ....[9]....
        /*0098*/ 	.word	0x00004430


	//----- nvinfo : EIATTR_EXIT_INSTR_OFFSETS
	.align		4
.L_889:
        /*009c*/ 	.byte	0x04, 0x1c
        /*009e*/ 	.short	(.L_891 - .L_890)


	//   ....[0]....
.L_890:
        /*00a0*/ 	.word	0x00009260


	//   ....[1]....
        /*00a4*/ 	.word	0x000093a0


	//   ....[2]....
        /*00a8*/ 	.word	0x00009620


	//----- nvinfo : EIATTR_MAX_THREADS
	.align		4
.L_891:
        /*00ac*/ 	.byte	0x04, 0x05
        /*00ae*/ 	.short	(.L_893 - .L_892)
.L_892:
        /*00b0*/ 	.word	0x000001e0
        /*00b4*/ 	.word	0x00000001
        /*00b8*/ 	.word	0x00000001


	//----- nvinfo : EIATTR_CRS_STACK_SIZE
	.align		4
.L_893:
        /*00bc*/ 	.byte	0x04, 0x1e
        /*00be*/ 	.short	(.L_895 - .L_894)
.L_894:
        /*00c0*/ 	.word	0x00000000
.L_895:


//--------------------- .nv.info._Z35group_norm_nhwc_bwd_one_pass_kernelI11Fp16IOFp16WLi512ELi60ELi480EEv26Group_norm_nhwc_bwd_params --------------------------
	.section	.nv.info._Z35group_norm_nhwc_bwd_one_pass_kernelI11Fp16IOFp16WLi512ELi60ELi480EEv26Group_norm_nhwc_bwd_params,"",@"SHT_CUDA_INFO"
	.sectionflags	@""
	.align	4


	//----- nvinfo : EIATTR_CUDA_API_VERSION
	.align		4
        /*0000*/ 	.byte	0x04, 0x37
        /*0002*/ 	.short	(.L_897 - .L_896)
.L_896:
        /*0004*/ 	.word	0x00000082


	//----- nvinfo : EIATTR_SW2861232_WAR
	.align		4
.L_897:
        /*0008*/ 	.byte	0x01, 0x35
	.zero		2


	//----- nvinfo : EIATTR_PARAM_CBANK
	.align		4
        /*000c*/ 	.byte	0x04, 0x0a
        /*000e*/ 	.short	(.L_899 - .L_898)
	.align		4
.L_898:
        /*0010*/ 	.word	index@(.nv.constant0._Z35group_norm_nhwc_bwd_one_pass_kernelI11Fp16IOFp16WLi512ELi60ELi480EEv26Group_norm_nhwc_bwd_params)
        /*0014*/ 	.short	0x0160
        /*0016*/ 	.short	0x00b8


	//----- nvinfo : EIATTR_CBANK_PARAM_SIZE
	.align		4
.L_899:
        /*0018*/ 	.byte	0x03, 0x19
        /*001a*/ 	.short	0x00b8


	//----- nvinfo : EIATTR_KPARAM_INFO
	.align		4
        /*001c*/ 	.byte	0x04, 0x17
        /*001e*/ 	.short	(.L_901 - .L_900)
.L_900:
        /*0020*/ 	.word	0x00000000
        /*0024*/ 	.short	0x0000
        /*0026*/ 	.short	0x0000
        /*0028*/ 	.byte	0x00, 0xf0, 0xe1, 0x02


	//----- nvinfo : EIATTR_MAXREG_COUNT
	.align		4
.L_901:
        /*002c*/ 	.byte	0x03, 0x1b
        /*002e*/ 	.short	0x0080


	//----- nvinfo : EIATTR_NUM_BARRIERS
	.align		4
        /*0030*/ 	.byte	0x02, 0x4c
        /*0032*/ 	.byte	0x01
	.zero		1


	//----- nvinfo : EIATTR_MERCURY_ISA_VERSION
	.align		4
        /*0034*/ 	.byte	0x03, 0x5f
        /*0036*/ 	.short	0x0000


	//----- nvinfo : EIATTR_INT_WARP_WIDE_INSTR_OFFSETS
	.align		4
        /*0038*/ 	.byte	0x04, 0x31
        /*003a*/ 	.short	(.L_903 - .L_902)


	//   ....[0]....
.L_902:
        /*003c*/ 	.word	0x000090e0


	//   ....[1]....
        /*0040*/ 	.word	0x0000a7f0


	//   ....[2]....
        /*0044*/ 	.word	0x00011220


	//----- nvinfo : EIATTR_COOP_GROUP_MASK_REGIDS
	.align		4
.L_903:
        /*0048*/ 	.byte	0x04, 0x29
        /*004a*/ 	.short	(.L_905 - .L_904)


	//   ....[0]....
.L_904:
        /*004c*/ 	.word	0xffffffff


	//   ....[1]....
        /*0050*/ 	.word	0xffffffff


	//   ....[2]....
        /*0054*/ 	.word	0xffffffff


	//   ....[3]....
        /*0058*/ 	.word	0xffffffff


	//   ....[4]....
        /*005c*/ 	.word	0xffffffff


	//   ....[5]....
        /*0060*/ 	.word	0xffffffff


	//   ....[6]....
        /*0064*/ 	.word	0xffffffff


	//   ....[7]....
        /*0068*/ 	.word	0xffffffff


	//   ....[8]....
        /*006c*/ 	.word	0xffffffff


	//   ....[9]....
        /*0070*/ 	.word	0xffffffff


	//----- nvinfo : EIATTR_COOP_GROUP_INSTR_OFFSETS
	.align		4
.L_905:
        /*0074*/ 	.byte	0x04, 0x28
        /*0076*/ 	.short	(.L_907 - .L_906)


	//   ....[0]....
.L_906:
        /*0078*/ 	.word	0x00008410


	//   ....[1]....
        /*007c*/ 	.word	0x00008440


	//   ....[2]....
        /*0080*/ 	.word	0x000084f0


	//   ....[3]....
        /*0084*/ 	.word	0x00008510


	//   ....[4]....
        /*0088*/ 	.word	0x00008540


	//   ....[5]....
        /*008c*/ 	.word	0x00008560


	//   ....[6]....
        /*0090*/ 	.word	0x00008590


	//   ....[7]....
        /*0094*/ 	.word	0x000085b0


	//   ....[8]....
        /*0098*/ 	.word	0x000085e0


	//   ....[9]....
        /*009c*/ 	.word	0x00008600


	//----- nvinfo : EIATTR_EXIT_INSTR_OFFSETS
	.align		4
.L_907:
        /*00a0*/ 	.byte	0x04, 0x1c
        /*00a2*/ 	.short	(.L_909 - .L_908)


	//   ....[0]....
.L_908:
        /*00a4*/ 	.word	0x000112f0


	//   ....[1]....
        /*00a8*/ 	.word	0x00011430


	//   ....[2]....
        /*00ac*/ 	.word	0x000116b0


	//----- nvinfo : EIATTR_MAX_THREADS
	.align		4
.L_909:
        /*00b0*/ 	.byte	0x04, 0x05
        /*00b2*/ 	.short	(.L_911 - .L_910)
.L_910:
        /*00b4*/ 	.word	0x000001e0
        /*00b8*/ 	.word	0x00000001
        /*00bc*/ 	.word	0x00000001


	//----- nvinfo : EIATTR_CRS_STACK_SIZE
	.align		4
.L_911:
        /*00c0*/ 	.byte	0x04, 0x1e
        /*00c2*/ 	.short	(.L_913 - .L_912)
.L_912:
        /*00c4*/ 	.word	0x00000000
.L_913:


//--------------------- .nv.info._Z35group_norm_nhwc_bwd_one_pass_kernelI11Fp32IOFp32WLi64ELi60ELi480EEv26Group_norm_nhwc_bwd_params --------------------------
	.section	.nv.info._Z35group_norm_nhwc_bwd_one_pass_kernelI11Fp32IOFp32WLi64ELi60ELi480EEv26Group_norm_nhwc_bwd_params,"",@"SHT_CUDA_INFO"
	.sectionflags	@""
	.align	4


	//----- nvinfo : EIATTR_CUDA_API_VERSION
	.align		4
        /*0000*/ 	.byte	0x04, 0x37
        /*0002*/ 	.short	(.L_915 - .L_914)
.L_914:
        /*0004*/ 	.word	0x00000082


	//----- nvinfo : EIATTR_SW2861232_WAR
	.align		4
.L_915:
        /*0008*/ 	.byte	0x01, 0x35
	.zero		2


	//----- nvinfo : EIATTR_PARAM_CBANK
	.align		4
        /*000c*/ 	.byte	0x04, 0x0a
        /*000e*/ 	.short	(.L_917 - .L_916)
	.align		4
.L_916:
        /*0010*/ 	.word	index@(.nv.constant0._Z35group_norm_nhwc_bwd_one_pass_kernelI11Fp32IOFp32WLi64ELi60ELi480EEv26Group_norm_nhwc_bwd_params)
        /*0014*/ 	.short	0x0160
        /*0016*/ 	.short	0x00b8


	//----- nvinfo : EIATTR_CBANK_PARAM_SIZE
	.align		4
.L_917:
        /*0018*/ 	.byte	0x03, 0x19
        /*001a*/ 	.short	0x00b8


	//----- nvinfo : EIATTR_KPARAM_INFO
	.align		4
        /*001c*/ 	.byte	0x04, 0x17
        /*001e*/ 	.short	(.L_919 - .L_918)
.L_918:
        /*0020*/ 	.word	0x00000000
        /*0024*/ 	.short	0x0000
        /*0026*/ 	.short	0x0000
        /*0028*/ 	.byte	0x00, 0xf0, 0xe1, 0x02


	//----- nvinfo : EIATTR_MAXREG_COUNT
	.align		4
.L_919:
        /*002c*/ 	.byte	0x03, 0x1b
        /*002e*/ 	.short	0x0080


	//----- nvinfo : EIATTR_NUM_BARRIERS
	.align		4
        /*0030*/ 	.byte	0x02, 0x4c
        /*0032*/ 	.byte	0x01
	.zero		1


	//----- nvinfo : EIATTR_MERCURY_ISA_VERSION
	.align		4
        /*0034*/ 	.byte	0x03, 0x5f
        /*0036*/ 	.short	0x0000


	//----- nvinfo : EIATTR_INT_WARP_WIDE_INSTR_OFFSETS
	.align		4
        /*0038*/ 	.byte	0x04, 0x31
        /*003a*/ 	.short	(.L_921 - .L_920)


	//   ....[0]....
.L_920:
        /*003c*/ 	.word	0x000020f0


	//   ....[1]....
        /*0040*/ 	.word	0x00003df0


	//----- nvinfo : EIATTR_COOP_GROUP_MASK_REGIDS
	.align		4
.L_921:
        /*0044*/ 	.byte	0x04, 0x29
        /*0046*/ 	.short	(.L_923 - .L_922)


	//   ....[0]....
.L_922:
        /*0048*/ 	.word	0xffffffff


	//   ....[1]....
        /*004c*/ 	.word	0xffffffff


	//   ....[2]....
        /*0050*/ 	.word	0xffffffff


	//   ....[3]....
        /*0054*/ 	.word	0xffffffff


	//   ....[4]....
        /*0058*/ 	.word	0xffffffff


	//   ....[5]....
        /*005c*/ 	.word	0xffffffff


	//   ....[6]....
        /*0060*/ 	.word	0xffffffff


	//   ....[7]....
        /*0064*/ 	.word	0xffffffff


	//   ....[8]....
        /*0068*/ 	.word	0xffffffff


	//   ....[9]....
        /*006c*/ 	.word	0xffffffff


	//----- nvinfo : EIATTR_COOP_GROUP_INSTR_OFFSETS
	.align		4
.L_923:
        /*0070*/ 	.byte	0x04, 0x28
        /*0072*/ 	.short	(.L_925 - .L_924)


	//   ....[0]....
.L_924:
        /*0074*/ 	.word	0x00001470


	//   ....[1]....
        /*0078*/ 	.word	0x000014a0


	//   ....[2]....
        /*007c*/ 	.word	0x00001580


	//   ....[3]....
        /*0080*/ 	.word	0x000015a0


	//   ....[4]....
        /*0084*/ 	.word	0x000015d0


	//   ....[5]....
        /*0088*/ 	.word	0x000015f0


	//   ....[6]....
        /*008c*/ 	.word	0x00001620


	//   ....[7]....
        /*0090*/ 	.word	0x00001640


	//   ....[8]....
        /*0094*/ 	.word	0x00001670


	//   ....[9]....
        /*0098*/ 	.word	0x00001690


	//----- nvinfo : EIATTR_EXIT_INSTR_OFFSETS
	.align		4
.L_925:
        /*009c*/ 	.byte	0x04, 0x1c
        /*009e*/ 	.short	(.L_927 - .L_926)


	//   ....[0]....
.L_926:
        /*00a0*/ 	.word	0x00003e60


	//   ....[1]....
        /*00a4*/ 	.word	0x00003fa0


	//   ....[2]....
        /*00a8*/ 	.word	0x000041f0


	//----- nvinfo : EIATTR_MAX_THREADS
	.align		4
.L_927:
        /*00ac*/ 	.byte	0x04, 0x05
        /*00ae*/ 	.short	(.L_929 - .L_928)
.L_928:
        /*00b0*/ 	.word	0x000001e0
        /*00b4*/ 	.word	0x00000001
        /*00b8*/ 	.word	0x00000001


	//----- nvinfo : EIATTR_CRS_STACK_SIZE
	.align		4
.L_929:
        /*00bc*/ 	.byte	0x04, 0x1e
        /*00be*/ 	.short	(.L_931 - .L_930)
.L_930:
        /*00c0*/ 	.word	0x00000000
.L_931:


//--------------------- .nv.info._Z35group_norm_nhwc_bwd_one_pass_kernelI11Fp32IOFp32WLi128ELi60ELi480EEv26Group_norm_nhwc_bwd_params --------------------------
	.section	.nv.info._Z35group_norm_nhwc_bwd_one_pass_kernelI11Fp32IOFp32WLi128ELi60ELi480EEv26Group_norm_nhwc_bwd_params,"",@"SHT_CUDA_INFO"
	.sectionflags	@""
	.align	4


	//----- nvinfo : EIATTR_CUDA_API_VERSION
	.align		4
        /*0000*/ 	.byte	0x04, 0x37
        /*0002*/ 	.short	(.L_933 - .L_932)
.L_932:
        /*0004*/ 	.word	0x00000082


	//----- nvinfo : EIATTR_SW2861232_WAR
	.align		4
.L_933:
        /*0008*/ 	.byte	0x01, 0x35
	.zero		2


	//----- nvinfo : EIATTR_PARAM_CBANK
	.align		4
        /*000c*/ 	.byte	0x04, 0x0a
        /*000e*/ 	.short	(.L_935 - .L_934)
	.align		4
.L_934:
        /*0010*/ 	.word	index@(.nv.constant0._Z35group_norm_nhwc_bwd_one_pass_kernelI11Fp32IOFp32WLi128ELi60ELi480EEv26Group_norm_nhwc_bwd_params)
        /*0014*/ 	.short	0x0160
        /*0016*/ 	.short	0x00b8


	//----- nvinfo : EIATTR_CBANK_PARAM_SIZE
	.align		4
.L_935:
        /*0018*/ 	.byte	0x03, 0x19
        /*001a*/ 	.short	0x00b8


	//----- nvinfo : EIATTR_KPARAM_INFO
	.align		4
        /*001c*/ 	.byte	0x04, 0x17
        /*001e*/ 	.short	(.L_937 - .L_936)
.L_936:
        /*0020*/ 	.word	0x00000000
        /*0024*/ 	.short	0x0000
        /*0026*/ 	.short	0x0000
        /*0028*/ 	.byte	0x00, 0xf0, 0xe1, 0x02


	//----- nvinfo : EIATTR_MAXREG_COUNT
	.align		4
.L_937:
        /*002c*/ 	.byte	0x03, 0x1b
        /*002e*/ 	.short	0x0080


	//----- nvinfo : EIATTR_NUM_BARRIERS
	.align		4
        /*0030*/ 	.byte	0x02, 0x4c
        /*0032*/ 	.byte	0x01
	.zero		1


	//----- nvinfo : EIATTR_MERCURY_ISA_VERSION
	.align		4
        /*0034*/ 	.byte	0x03, 0x5f
        /*0036*/ 	.short	0x0000


	//----- nvinfo : EIATTR_INT_WARP_WIDE_INSTR_OFFSETS
	.align		4
        /*0038*/ 	.byte	0x04, 0x31
        /*003a*/ 	.short	(.L_939 - .L_938)


	//   ....[0]....
.L_938:
        /*003c*/ 	.word	0x00002dd0


	//   ....[1]....
        /*0040*/ 	.word	0x00005400


	//----- nvinfo : EIATTR_COOP_GROUP_MASK_REGIDS
	.align		4
.L_939:
        /*0044*/ 	.byte	0x04, 0x29
        /*0046*/ 	.short	(.L_941 - .L_940)


	//   ....[0]....
.L_940:
        /*0048*/ 	.word	0xffffffff


	//   ....[1]....
        /*004c*/ 	.word	0xffffffff


	//   ....[2]....
        /*0050*/ 	.word	0xffffffff


	//   ....[3]....
        /*0054*/ 	.word	0xffffffff


	//   ....[4]....
        /*0058*/ 	.word	0xffffffff


	//   ....[5]....
        /*005c*/ 	.word	0xffffffff


	//   ....[6]....
        /*0060*/ 	.word	0xffffffff


	//   ....[7]....
        /*0064*/ 	.word	0xffffffff


	//   ....[8]....
        /*0068*/ 	.word	0xffffffff


	//   ....[9]....
        /*006c*/ 	.word	0xffffffff


	//----- nvinfo : EIATTR_COOP_GROUP_INSTR_OFFSETS
	.align		4
.L_941:
        /*0070*/ 	.byte	0x04, 0x28
        /*0072*/ 	.short	(.L_943 - .L_942)


	//   ....[0]....
.L_942:
        /*0074*/ 	.word	0x00002070


	//   ....[1]....
        /*0078*/ 	.word	0x00002090


	//   ....[2]....
        /*007c*/ 	.word	0x00002120


	//   ....[3]....
        /*0080*/ 	.word	0x00002130


	//   ....[4]....
        /*0084*/ 	.word	0x00002160


	//   ....[5]....
        /*0088*/ 	.word	0x00002180


	//   ....[6]....
        /*008c*/ 	.word	0x000021c0


	//   ....[7]....
        /*0090*/ 	.word	0x000021f0


	//   ....[8]....
        /*0094*/ 	.word	0x00002290


	//   ....[9]....
        /*0098*/ 	.word	0x000022d0


	//----- nvinfo : EIATTR_EXIT_INSTR_OFFSETS
	.align		4
.L_943:
        /*009c*/ 	.byte	0x04, 0x1c
        /*009e*/ 	.short	(.L_945 - .L_944)


	//   ....[0]....
.L_944:
        /*00a0*/ 	.word	0x000054d0


	//   ....[1]....
        /*00a4*/ 	.word	0x00005610


	//   ....[2]....
        /*00a8*/ 	.word	0x00005860


	//----- nvinfo : EIATTR_MAX_THREADS
	.align		4
.L_945:
        /*00ac*/ 	.byte	0x04, 0x05
        /*00ae*/ 	.short	(.L_947 - .L_946)
.L_946:
        /*00b0*/ 	.word	0x000001e0
        /*00b4*/ 	.word	0x00000001
        /*00b8*/ 	.word	0x00000001


	//----- nvinfo : EIATTR_CRS_STACK_SIZE
	.align		4
.L_947:
        /*00bc*/ 	.byte	0x04, 0x1e
        /*00be*/ 	.short	(.L_949 - .L_948)
.L_948:
        /*00c0*/ 	.word	0x00000000
.L_949:


//--------------------- .nv.info._Z35group_norm_nhwc_bwd_one_pass_kernelI11Fp32IOFp32WLi256ELi60ELi480EEv26Group_norm_nhwc_bwd_params --------------------------
	.section	.nv.info._Z35group_norm_nhwc_bwd_one_pass_kernelI11Fp32IOFp32WLi256ELi60ELi480EEv26Group_norm_nhwc_bwd_params,"",@"SHT_CUDA_INFO"
	.sectionflags	@""
	.align	4


	//----- nvinfo : EIATTR_CUDA_API_VERSION
	.align		4
        /*0000*/ 	.byte	0x04, 0x37
        /*0002*/ 	.short	(.L_951 - .L_950)
.L_950:
        /*0004*/ 	.word	0x00000082


	//----- nvinfo : EIATTR_SW2861232_WAR
	.align		4
.L_951:
        /*0008*/ 	.byte	0x01, 0x35
	.zero		2


	//----- nvinfo : EIATTR_PARAM_CBANK
	.align		4
        /*000c*/ 	.byte	0x04, 0x0a
        /*000e*/ 	.short	(.L_953 - .L_952)
	.align		4
.L_952:
        /*0010*/ 	.word	index@(.nv.constant0._Z35group_norm_nhwc_bwd_one_pass_kernelI11Fp32IOFp32WLi256ELi60ELi480EEv26Group_norm_nhwc_bwd_params)
        /*0014*/ 	.short	0x0160
        /*0016*/ 	.short	0x00b8


	//----- nvinfo : EIATTR_CBANK_PARAM_SIZE
	.align		4
.L_953:
        /*0018*/ 	.byte	0x03, 0x19
        /*001a*/ 	.short	0x00b8


	//----- nvinfo : EIATTR_KPARAM_INFO
	.align		4
        /*001c*/ 	.byte	0x04, 0x17
        /*001e*/ 	.short	(.L_955 - .L_954)
.L_954:
        /*0020*/ 	.word	0x00000000
        /*0024*/ 	.short	0x0000
        /*0026*/ 	.short	0x0000
        /*0028*/ 	.byte	0x00, 0xf0, 0xe1, 0x02


	//----- nvinfo : EIATTR_MAXREG_COUNT
	.align		4
.L_955:
        /*002c*/ 	.byte	0x03, 0x1b
        /*002e*/ 	.short	0x0080


	//----- nvinfo : EIATTR_NUM_BARRIERS
	.align		4
        /*0030*/ 	.byte	0x02, 0x4c
        /*0032*/ 	.byte	0x01
	.zero		1


	//----- nvinfo : EIATTR_MERCURY_ISA_VERSION
	.align		4
        /*0034*/ 	.byte	0x03, 0x5f
        /*0036*/ 	.short	0x0000


	//----- nvinfo : EIATTR_INT_WARP_WIDE_INSTR_OFFSETS
	.align		4
        /*0038*/ 	.byte	0x04, 0x31
        /*003a*/ 	.short	(.L_957 - .L_956)


	//   ....[0]....
.L_956:
        /*003c*/ 	.word	0x00004da0


	//   ....[1]....
        /*0040*/ 	.word	0x00008810


	//----- nvinfo : EIATTR_COOP_GROUP_MASK_REGIDS
	.align		4
.L_957:
        /*0044*/ 	.byte	0x04, 0x29
        /*0046*/ 	.short	(.L_959 - .L_958)


	//   ....[0]....
.L_958:
        /*0048*/ 	.word	0xffffffff


	//   ....[1]....
        /*004c*/ 	.word	0xffffffff


	//   ....[2]....
        /*0050*/ 	.word	0xffffffff


	//   ....[3]....
        /*0054*/ 	.word	0xffffffff


	//   ....[4]....
        /*0058*/ 	.word	0xffffffff


	//   ....[5]....
        /*005c*/ 	.word	0xffffffff


	//   ....[6]....
        /*0060*/ 	.word	0xffffffff


	//   ....[7]....
        /*0064*/ 	.word	0xffffffff


	//   ....[8]....
        /*0068*/ 	.word	0xffffffff


	//   ....[9]....
        /*006c*/ 	.word	0xffffffff


	//----- nvinfo : EIATTR_COOP_GROUP_INSTR_OFFSETS
	.align		4
.L_959:
        /*0070*/ 	.byte	0x04, 0x28
        /*0072*/ 	.short	(.L_961 - .L_960)


	//   ....[0]....
.L_960:
        /*0074*/ 	.word	0x000041a0


	//   ....[1]....
        /*0078*/ 	.word	0x000041b0


	//   ....[2]....
        /*007c*/ 	.word	0x000041e0


	//   ....[3]....
        /*0080*/ 	.word	0x00004200


	//   ....[4]....
        /*0084*/ 	.word	0x00004230


	//   ....[5]....
        /*0088*/ 	.word	0x00004250


	//   ....[6]....
        /*008c*/ 	.word	0x00004280


	//   ....[7]....
        /*0090*/ 	.word	0x000042a0


	//   ....[8]....
        /*0094*/ 	.word	0x000042d0


	//   ....[9]....
        /*0098*/ 	.word	0x000042f0


	//----- nvinfo : EIATTR_EXIT_INSTR_OFFSETS
	.align		4
.L_961:
        /*009c*/ 	.byte	0x04, 0x1c
        /*009e*/ 	.short	(.L_963 - .L_962)


	//   ....[0]....
.L_962:
        /*00a0*/ 	.word	0x00008880


	//   ....[1]....
        /*00a4*/ 	.word	0x000089c0


	//   ....[2]....
        /*00a8*/ 	.word	0x00008c10


	//----- nvinfo : EIATTR_MAX_THREADS
	.align		4
.L_963:
        /*00ac*/ 	.byte	0x04, 0x05
        /*00ae*/ 	.short	(.L_965 - .L_964)
.L_964:
        /*00b0*/ 	.word	0x000001e0
        /*00b4*/ 	.word	0x00000001
        /*00b8*/ 	.word	0x00000001


	//----- nvinfo : EIATTR_CRS_STACK_SIZE
	.align		4
.L_965:
        /*00bc*/ 	.byte	0x04, 0x1e
        /*00be*/ 	.short	(.L_967 - .L_966)
.L_966:
        /*00c0*/ 	.word	0x00000000
.L_967:


//--------------------- .nv.info._Z35group_norm_nhwc_bwd_one_pass_kernelI11Fp32IOFp32WLi512ELi60ELi480EEv26Group_norm_nhwc_bwd_params --------------------------
	.section	.nv.info._Z35group_norm_nhwc_bwd_one_pass_kernelI11Fp32IOFp32WLi512ELi60ELi480EEv26Group_norm_nhwc_bwd_params,"",@"SHT_CUDA_INFO"
	.sectionflags	@""
	.align	4


	//----- nvinfo : EIATTR_CUDA_API_VERSION
	.align		4
        /*0000*/ 	.byte	0x04, 0x37
        /*0002*/ 	.short	(.L_969 - .L_968)
.L_968:
        /*0004*/ 	.word	0x00000082


	//----- nvinfo : EIATTR_SW2861232_WAR
	.align		4
.L_969:
        /*0008*/ 	.byte	0x01, 0x35
	.zero		2


	//----- nvinfo : EIATTR_PARAM_CBANK
	.align		4
        /*000c*/ 	.byte	0x04, 0x0a
        /*000e*/ 	.short	(.L_971 - .L_970)
	.align		4
.L_970:
        /*0010*/ 	.word	index@(.nv.constant0._Z35group_norm_nhwc_bwd_one_pass_kernelI11Fp32IOFp32WLi512ELi60ELi480EEv26Group_norm_nhwc_bwd_params)
        /*0014*/ 	.short	0x0160
        /*0016*/ 	.short	0x00b8


	//----- nvinfo : EIATTR_CBANK_PARAM_SIZE
	.align		4
.L_971:
        /*0018*/ 	.byte	0x03, 0x19
        /*001a*/ 	.short	0x00b8


	//----- nvinfo : EIATTR_KPARAM_INFO
	.align		4
        /*001c*/ 	.byte	0x04, 0x17
        /*001e*/ 	.short	(.L_973 - .L_972)
.L_972:
        /*0020*/ 	.word	0x00000000
        /*0024*/ 	.short	0x0000
        /*0026*/ 	.short	0x0000
        /*0028*/ 	.byte	0x00, 0xf0, 0xe1, 0x02


	//----- nvinfo : EIATTR_MAXREG_COUNT
	.align		4
.L_973:
        /*002c*/ 	.byte	0x03, 0x1b
        /*002e*/ 	.short	0x0080


	//----- nvinfo : EIATTR_NUM_BARRIERS
	.align		4
        /*0030*/ 	.byte	0x02, 0x4c
        /*0032*/ 	.byte	0x01
	.zero		1


	//----- nvinfo : EIATTR_ANNOTATIONS
	.align		4
        /*0034*/ 	.byte	0x04, 0x55
        /*0036*/ 	.short	(.L_975 - .L_974)


	//   ....[0]....
.L_974:
        /*0038*/ 	.word	0x00000001
        /*003c*/ 	.byte	0xb0, 0x01, 0x00, 0x00, 0x01, 0x00, 0x00, 0x00, 0xe0, 0x01, 0x00, 0x00, 0x01, 0x00, 0x00, 0x00
        /* <DEDUP_REMOVED lines=191> */
        /*0c3c*/ 	.byte	0x70, 0xec, 0x00, 0x00, 0x01, 0x00, 0x00, 0x00, 0x80, 0xec, 0x00, 0x00


	//----- nvinfo : EIATTR_MERCURY_ISA_VERSION
	.align		4
.L_975:
        /*0c48*/ 	.byte	0x03, 0x5f
        /*0c4a*/ 	.short	0x0000


	//----- nvinfo : EIATTR_INT_WARP_WIDE_INSTR_OFFSETS
	.align		4
        /*0c4c*/ 	.byte	0x04, 0x31
        /*0c4e*/ 	.short	(.L_977 - .L_976)


	//   ....[0]....
.L_976:
        /*0c50*/ 	.word	0x000099e0


	//   ....[1]....
        /*0c54*/ 	.word	0x0000b060


	//   ....[2]....
        /*0c58*/ 	.word	0x00010ff0


	//----- nvinfo : EIATTR_COOP_GROUP_MASK_REGIDS
	.align		4
.L_977:
        /*0c5c*/ 	.byte	0x04, 0x29
        /*0c5e*/ 	.short	(.L_979 - .L_978)


	//   ....[0]....
.L_978:
        /*0c60*/ 	.word	0xffffffff


	//   ....[1]....
        /*0c64*/ 	.word	0xffffffff


	//   ....[2]....
        /*0c68*/ 	.word	0xffffffff


	//   ....[3]....
        /*0c6c*/ 	.word	0xffffffff


	//   ....[4]....
        /*0c70*/ 	.word	0xffffffff


	//   ....[5]....
        /*0c74*/ 	.word	0xffffffff


	//   ....[6]....
        /*0c78*/ 	.word	0xffffffff


	//   ....[7]....
        /*0c7c*/ 	.word	0xffffffff


	//   ....[8]....
        /*0c80*/ 	.word	0xffffffff


	//   ....[9]....
        /*0c84*/ 	.word	0xffffffff


	//----- nvinfo : EIATTR_COOP_GROUP_INSTR_OFFSETS
	.align		4
.L_979:
        /*0c88*/ 	.byte	0x04, 0x28
        /*0c8a*/ 	.short	(.L_981 - .L_980)


	//   ....[0]....
.L_980:
        /*0c8c*/ 	.word	0x00008ce0


	//   ....[1]....
        /*0c90*/ 	.word	0x00008d10


	//   ....[2]....
        /*0c94*/ 	.word	0x00008e10


	//   ....[3]....
        /*0c98*/ 	.word	0x00008e30


	//   ....[4]....
        /*0c9c*/ 	.word	0x00008e70


	//   ....[5]....
        /*0ca0*/ 	.word	0x00008e90


	//   ....[6]....
        /*0ca4*/ 	.word	0x00008ec0


	//   ....[7]....
        /*0ca8*/ 	.word	0x00008ee0


	//   ....[8]....
        /*0cac*/ 	.word	0x00008f10


	//   ....[9]....
        /*0cb0*/ 	.word	0x00008f30


	//----- nvinfo : EIATTR_EXIT_INSTR_OFFSETS
	.align		4
.L_981:
        /*0cb4*/ 	.byte	0x04, 0x1c
        /*0cb6*/ 	.short	(.L_983 - .L_982)


	//   ....[0]....
.L_982:
        /*0cb8*/ 	.word	0x000110c0


	//   ....[1]....
        /*0cbc*/ 	.word	0x00011200


	//   ....[2]....
        /*0cc0*/ 	.word	0x00011450


	//----- nvinfo : EIATTR_MAX_THREADS
	.align		4
.L_983:
        /*0cc4*/ 	.byte	0x04, 0x05
        /*0cc6*/ 	.short	(.L_985 - .L_984)
.L_984:
        /*0cc8*/ 	.word	0x000001e0
        /*0ccc*/ 	.word	0x00000001
        /*0cd0*/ 	.word	0x00000001


	//----- nvinfo : EIATTR_CRS_STACK_SIZE
	.align		4
.L_985:
        /*0cd4*/ 	.byte	0x04, 0x1e
        /*0cd6*/ 	.short	(.L_987 - .L_986)
.L_986:
        /*0cd8*/ 	.word	0x00000000
.L_987:


//--------------------- .nv.info._Z35group_norm_nhwc_bwd_one_pass_kernelI11Fp32IOBf16WLi64ELi60ELi480EEv26Group_norm_nhwc_bwd_params --------------------------
	.section	.nv.info._Z35group_norm_nhwc_bwd_one_pass_kernelI11Fp32IOBf16WLi64ELi60ELi480EEv26Group_norm_nhwc_bwd_params,"",@"SHT_CUDA_INFO"
	.sectionflags	@""
	.align	4


	//----- nvinfo : EIATTR_CUDA_API_VERSION
	.align		4
        /*0000*/ 	.byte	0x04, 0x37
        /*0002*/ 	.short	(.L_989 - .L_988)
.L_988:
        /*0004*/ 	.word	0x00000082


	//----- nvinfo : EIATTR_SW2861232_WAR
	.align		4
.L_989:
        /*0008*/ 	.byte	0x01, 0x35
	.zero		2


	//----- nvinfo : EIATTR_PARAM_CBANK
	.align		4
        /*000c*/ 	.byte	0x04, 0x0a
        /*000e*/ 	.short	(.L_991 - .L_990)
	.align		4
.L_990:
        /*0010*/ 	.word	index@(.nv.constant0._Z35group_norm_nhwc_bwd_one_pass_kernelI11Fp32IOBf16WLi64ELi60ELi480EEv26Group_norm_nhwc_bwd_params)
        /*0014*/ 	.short	0x0160
        /*0016*/ 	.short	0x00b8


	//----- nvinfo : EIATTR_CBANK_PARAM_SIZE
	.align		4
.L_991:
        /*0018*/ 	.byte	0x03, 0x19
        /*001a*/ 	.short	0x00b8


	//----- nvinfo : EIATTR_KPARAM_INFO
	.align		4
        /*001c*/ 	.byte	0x04, 0x17
        /*001e*/ 	.short	(.L_993 - .L_992)
.L_992:
        /*0020*/ 	.word	0x00000000
        /*0024*/ 	.short	0x0000
        /*0026*/ 	.short	0x0000
        /*0028*/ 	.byte	0x00, 0xf0, 0xe1, 0x02


	//----- nvinfo : EIATTR_MAXREG_COUNT
	.align		4
.L_993:
        /*002c*/ 	.byte	0x03, 0x1b
        /*002e*/ 	.short	0x0080


	//----- nvinfo : EIATTR_NUM_BARRIERS
	.align		4
        /*0030*/ 	.byte	0x02, 0x4c
        /*0032*/ 	.byte	0x01
	.zero		1


	//----- nvinfo : EIATTR_MERCURY_ISA_VERSION
	.align		4
        /*0034*/ 	.byte	0x03, 0x5f
        /*0036*/ 	.short	0x0000


	//----- nvinfo : EIATTR_INT_WARP_WIDE_INSTR_OFFSETS
	.align		4
        /*0038*/ 	.byte	0x04, 0x31
        /*003a*/ 	.short	(.L_995 - .L_994)


	//   ....[0]....
.L_994:
        /*003c*/ 	.word	0x00002140


	//   ....[1]....
        /*0040*/ 	.word	0x00003e40


	//----- nvinfo : EIATTR_COOP_GROUP_MASK_REGIDS
	.align		4
.L_995:
        /*0044*/ 	.byte	0x04, 0x29
        /*0046*/ 	.short	(.L_997 - .L_996)


	//   ....[0]....
.L_996:
        /*0048*/ 	.word	0xffffffff


	//   ....[1]....
        /*004c*/ 	.word	0xffffffff


	//   ....[2]....
        /*0050*/ 	.word	0xffffffff


	//   ....[3]....
        /*0054*/ 	.word	0xffffffff


	//   ....[4]....
        /*0058*/ 	.word	0xffffffff


	//   ....[5]....
        /*005c*/ 	.word	0xffffffff


	//   ....[6]....
        /*0060*/ 	.word	0xffffffff


	//   ....[7]....
        /*0064*/ 	.word	0xffffffff


	//   ....[8]....
        /*0068*/ 	.word	0xffffffff


	//   ....[9]....
        /*006c*/ 	.word	0xffffffff


	//----- nvinfo : EIATTR_COOP_GROUP_INSTR_OFFSETS
	.align		4
.L_997:
        /*0070*/ 	.byte	0x04, 0x28
        /*0072*/ 	.short	(.L_999 - .L_998)


	//   ....[0]....
.L_998:
        /*0074*/ 	.word	0x000014d0


	//   ....[1]....
        /*0078*/ 	.word	0x000014e0


	//   ....[2]....
        /*007c*/ 	.word	0x00001510


	//   ....[3]....
        /*0080*/ 	.word	0x00001530


	//   ....[4]....
        /*0084*/ 	.word	0x00001560


	//   ....[5]....
        /*0088*/ 	.word	0x00001580


	//   ....[6]....
        /*008c*/ 	.word	0x000015b0


	//   ....[7]....
        /*0090*/ 	.word	0x000015d0


	//   ....[8]....
        /*0094*/ 	.word	0x00001600


	//   ....[9]....
        /*0098*/ 	.word	0x00001630


	//----- nvinfo : EIATTR_EXIT_INSTR_OFFSETS
	.align		4
.L_999:
        /*009c*/ 	.byte	0x04, 0x1c
        /*009e*/ 	.short	(.L_1001 - .L_1000)


	//   ....[0]....
.L_1000:
        /*00a0*/ 	.word	0x00003eb0


	//   ....[1]....
        /*00a4*/ 	.word	0x00003ff0


	//   ....[2]....
        /*00a8*/ 	.word	0x00004270


	//----- nvinfo : EIATTR_MAX_THREADS
	.align		4
.L_1001:
        /*00ac*/ 	.byte	0x04, 0x05
        /*00ae*/ 	.short	(.L_1003 - .L_1002)
.L_1002:
        /*00b0*/ 	.word	0x000001e0
        /*00b4*/ 	.word	0x00000001
        /*00b8*/ 	.word	0x00000001


	//----- nvinfo : EIATTR_CRS_STACK_SIZE
	.align		4
.L_1003:
        /*00bc*/ 	.byte	0x04, 0x1e
        /*00be*/ 	.short	(.L_1005 - .L_1004)
.L_1004:
        /*00c0*/ 	.word	0x00000000
.L_1005:


//--------------------- .nv.info._Z35group_norm_nhwc_bwd_one_pass_kernelI11Fp32IOBf16WLi128ELi60ELi480EEv26Group_norm_nhwc_bwd_params --------------------------
	.section	.nv.info._Z35group_norm_nhwc_bwd_one_pass_kernelI11Fp32IOBf16WLi128ELi60ELi480EEv26Group_norm_nhwc_bwd_params,"",@"SHT_CUDA_INFO"
	.sectionflags	@""
	.align	4


	//----- nvinfo : EIATTR_CUDA_API_VERSION
	.align		4
        /*0000*/ 	.byte	0x04, 0x37
        /*0002*/ 	.short	(.L_1007 - .L_1006)
.L_1006:
        /*0004*/ 	.word	0x00000082


	//----- nvinfo : EIATTR_SW2861232_WAR
	.align		4
.L_1007:
        /*0008*/ 	.byte	0x01, 0x35
	.zero		2


	//----- nvinfo : EIATTR_PARAM_CBANK
	.align		4
        /*000c*/ 	.byte	0x04, 0x0a
        /*000e*/ 	.short	(.L_1009 - .L_1008)
	.align		4
.L_1008:
        /*0010*/ 	.word	index@(.nv.constant0._Z35group_norm_nhwc_bwd_one_pass_kernelI11Fp32IOBf16WLi128ELi60ELi480EEv26Group_norm_nhwc_bwd_params)
        /*0014*/ 	.short	0x0160
        /*0016*/ 	.short	0x00b8


	//----- nvinfo : EIATTR_CBANK_PARAM_SIZE
	.align		4
.L_1009:
        /*0018*/ 	.byte	0x03, 0x19
        /*001a*/ 	.short	0x00b8


	//----- nvinfo : EIATTR_KPARAM_INFO
	.align		4
        /*001c*/ 	.byte	0x04, 0x17
        /*001e*/ 	.short	(.L_1011 - .L_1010)
.L_1010:
        /*0020*/ 	.word	0x00000000
        /*0024*/ 	.short	0x0000
        /*0026*/ 	.short	0x0000
        /*0028*/ 	.byte	0x00, 0xf0, 0xe1, 0x02


	//----- nvinfo : EIATTR_MAXREG_COUNT
	.align		4
.L_1011:
        /*002c*/ 	.byte	0x03, 0x1b
        /*002e*/ 	.short	0x0080


	//----- nvinfo : EIATTR_NUM_BARRIERS
	.align		4
        /*0030*/ 	.byte	0x02, 0x4c
        /*0032*/ 	.byte	0x01
	.zero		1


	//----- nvinfo : EIATTR_MERCURY_ISA_VERSION
	.align		4
        /*0034*/ 	.byte	0x03, 0x5f
        /*0036*/ 	.short	0x0000


	//----- nvinfo : EIATTR_INT_WARP_WIDE_INSTR_OFFSETS
	.align		4
        /*0038*/ 	.byte	0x04, 0x31
        /*003a*/ 	.short	(.L_1013 - .L_1012)


	//   ....[0]....
.L_1012:
        /*003c*/ 	.word	0x00002e50


	//   ....[1]....
        /*0040*/ 	.word	0x000054b0


	//----- nvinfo : EIATTR_COOP_GROUP_MASK_REGIDS
	.align		4
.L_1013:
        /*0044*/ 	.byte	0x04, 0x29
        /*0046*/ 	.short	(.L_1015 - .L_1014)


	//   ....[0]....
.L_1014:
        /*0048*/ 	.word	0xffffffff


	//   ....[1]....
        /*004c*/ 	.word	0xffffffff


	//   ....[2]....
        /*0050*/ 	.word	0xffffffff


	//   ....[3]....
        /*0054*/ 	.word	0xffffffff


	//   ....[4]....
        /*0058*/ 	.word	0xffffffff


	//   ....[5]....
        /*005c*/ 	.word	0xffffffff


	//   ....[6]....
        /*0060*/ 	.word	0xffffffff


	//   ....[7]....
        /*0064*/ 	.word	0xffffffff


	//   ....[8]....
        /*0068*/ 	.word	0xffffffff


	//   ....[9]....
        /*006c*/ 	.word	0xffffffff


	//----- nvinfo : EIATTR_COOP_GROUP_INSTR_OFFSETS
	.align		4
.L_1015:
        /*0070*/ 	.byte	0x04, 0x28
        /*0072*/ 	.short	(.L_1017 - .L_1016)


	//   ....[0]....
.L_1016:
        /*0074*/ 	.word	0x00002120


	//   ....[1]....
        /*0078*/ 	.word	0x00002150


	//   ....[2]....
        /*007c*/ 	.word	0x00002240


	//   ....[3]....
        /*0080*/ 	.word	0x00002270


	//   ....[4]....
        /*0084*/ 	.word	0x00002350


	//   ....[5]....
        /*0088*/ 	.word	0x00002380


	//   ....[6]....
        /*008c*/ 	.word	0x000023c0


	//   ....[7]....
        /*0090*/ 	.word	0x000023e0


	//   ....[8]....
        /*0094*/ 	.word	0x00002410


	//   ....[9]....
        /*0098*/ 	.word	0x00002440


	//----- nvinfo : EIATTR_EXIT_INSTR_OFFSETS
	.align		4
.L_1017:
        /*009c*/ 	.byte	0x04, 0x1c
        /*009e*/ 	.short	(.L_1019 - .L_1018)


	//   ....[0]....
.L_1018:
        /*00a0*/ 	.word	0x00005580


	//   ....[1]....
        /*00a4*/ 	.word	0x000056c0


	//   ....[2]....
        /*00a8*/ 	.word	0x00005940


	//----- nvinfo : EIATTR_MAX_THREADS
	.align		4
.L_1019:
        /*00ac*/ 	.byte	0x04, 0x05
        /*00ae*/ 	.short	(.L_1021 - .L_1020)
.L_1020:
        /*00b0*/ 	.word	0x000001e0
        /*00b4*/ 	.word	0x00000001
        /*00b8*/ 	.word	0x00000001


	//----- nvinfo : EIATTR_CRS_STACK_SIZE
	.align		4
.L_1021:
        /*00bc*/ 	.byte	0x04, 0x1e
        /*00be*/ 	.short	(.L_1023 - .L_1022)
.L_1022:
        /*00c0*/ 	.word	0x00000000
.L_1023:


//--------------------- .nv.info._Z35group_norm_nhwc_bwd_one_pass_kernelI11Fp32IOBf16WLi256ELi60ELi480EEv26Group_norm_nhwc_bwd_params --------------------------
	.section	.nv.info._Z35group_norm_nhwc_bwd_one_pass_kernelI11Fp32IOBf16WLi256ELi60ELi480EEv26Group_norm_nhwc_bwd_params,"",@"SHT_CUDA_INFO"
	.sectionflags	@""
	.align	4


	//----- nvinfo : EIATTR_CUDA_API_VERSION
	.align		4
        /*0000*/ 	.byte	0x04, 0x37
        /*0002*/ 	.short	(.L_1025 - .L_1024)
.L_1024:
        /*0004*/ 	.word	0x00000082


	//----- nvinfo : EIATTR_SW2861232_WAR
	.align		4
.L_1025:
        /*0008*/ 	.byte	0x01, 0x35
	.zero		2


	//----- nvinfo : EIATTR_PARAM_CBANK
	.align		4
        /*000c*/ 	.byte	0x04, 0x0a
        /*000e*/ 	.short	(.L_1027 - .L_1026)
	.align		4
.L_1026:
        /*0010*/ 	.word	index@(.nv.constant0._Z35group_norm_nhwc_bwd_one_pass_kernelI11Fp32IOBf16WLi256ELi60ELi480EEv26Group_norm_nhwc_bwd_params)
        /*0014*/ 	.short	0x0160
        /*0016*/ 	.short	0x00b8


	//----- nvinfo : EIATTR_CBANK_PARAM_SIZE
	.align		4
.L_1027:
        /*0018*/ 	.byte	0x03, 0x19
        /*001a*/ 	.short	0x00b8


	//----- nvinfo : EIATTR_KPARAM_INFO
	.align		4
        /*001c*/ 	.byte	0x04, 0x17
        /*001e*/ 	.short	(.L_1029 - .L_1028)
.L_1028:
        /*0020*/ 	.word	0x00000000
        /*0024*/ 	.short	0x0000
        /*0026*/ 	.short	0x0000
        /*0028*/ 	.byte	0x00, 0xf0, 0xe1, 0x02


	//----- nvinfo : EIATTR_MAXREG_COUNT
	.align		4
.L_1029:
        /*002c*/ 	.byte	0x03, 0x1b
        /*002e*/ 	.short	0x0080


	//----- nvinfo : EIATTR_NUM_BARRIERS
	.align		4
        /*0030*/ 	.byte	0x02, 0x4c
        /*0032*/ 	.byte	0x01
	.zero		1


	//----- nvinfo : EIATTR_MERCURY_ISA_VERSION
	.align		4
        /*0034*/ 	.byte	0x03, 0x5f
        /*0036*/ 	.short	0x0000


	//----- nvinfo : EIATTR_INT_WARP_WIDE_INSTR_OFFSETS
	.align		4
        /*0038*/ 	.byte	0x04, 0x31
        /*003a*/ 	.short	(.L_1031 - .L_1030)


	//   ....[0]....
.L_1030:
        /*003c*/ 	.word	0x00004e10


	//   ....[1]....
        /*0040*/ 	.word	0x00008840


	//----- nvinfo : EIATTR_COOP_GROUP_MASK_REGIDS
	.align		4
.L_1031:
        /*0044*/ 	.byte	0x04, 0x29
        /*0046*/ 	.short	(.L_1033 - .L_1032)


	//   ....[0]....
.L_1032:
        /*0048*/ 	.word	0xffffffff


	//   ....[1]....
        /*004c*/ 	.word	0xffffffff


	//   ....[2]....
        /*0050*/ 	.word	0xffffffff


	//   ....[3]....
        /*0054*/ 	.word	0xffffffff


	//   ....[4]....
        /*0058*/ 	.word	0xffffffff


	//   ....[5]....
        /*005c*/ 	.word	0xffffffff


	//   ....[6]....
        /*0060*/ 	.word	0xffffffff


	//   ....[7]....
        /*0064*/ 	.word	0xffffffff


	//   ....[8]....
        /*0068*/ 	.word	0xffffffff


	//   ....[9]....
        /*006c*/ 	.word	0xffffffff


	//----- nvinfo : EIATTR_COOP_GROUP_INSTR_OFFSETS
	.align		4
.L_1033:
        /*0070*/ 	.byte	0x04, 0x28
        /*0072*/ 	.short	(.L_1035 - .L_1034)


	//   ....[0]....
.L_1034:
        /*0074*/ 	.word	0x00004200


	//   ....[1]....
        /*0078*/ 	.word	0x00004210


	//   ....[2]....
        /*007c*/ 	.word	0x00004240


	//   ....[3]....
        /*0080*/ 	.word	0x00004260


	//   ....[4]....
        /*0084*/ 	.word	0x00004290


	//   ....[5]....
        /*0088*/ 	.word	0x000042b0


	//   ....[6]....
        /*008c*/ 	.word	0x000042e0


	//   ....[7]....
        /*0090*/ 	.word	0x00004300


	//   ....[8]....
        /*0094*/ 	.word	0x00004330


	//   ....[9]....
        /*0098*/ 	.word	0x00004350


	//----- nvinfo : EIATTR_EXIT_INSTR_OFFSETS
	.align		4
.L_1035:
        /*009c*/ 	.byte	0x04, 0x1c
        /*009e*/ 	.short	(.L_1037 - .L_1036)


	//   ....[0]....
.L_1036:
        /*00a0*/ 	.word	0x00008910


	//   ....[1]....
        /*00a4*/ 	.word	0x00008a50


	//   ....[2]....
        /*00a8*/ 	.word	0x00008cd0


	//----- nvinfo : EIATTR_MAX_THREADS
	.align		4
.L_1037:
        /*00ac*/ 	.byte	0x04, 0x05
        /*00ae*/ 	.short	(.L_1039 - .L_1038)
.L_1038:
        /*00b0*/ 	.word	0x000001e0
        /*00b4*/ 	.word	0x00000001
        /*00b8*/ 	.word	0x00000001


	//----- nvinfo : EIATTR_CRS_STACK_SIZE
	.align		4
.L_1039:
        /*00bc*/ 	.byte	0x04, 0x1e
        /*00be*/ 	.short	(.L_1041 - .L_1040)
.L_1040:
        /*00c0*/ 	.word	0x00000000
.L_1041:


//--------------------- .nv.info._Z35group_norm_nhwc_bwd_one_pass_kernelI11Fp32IOBf16WLi512ELi60ELi480EEv26Group_norm_nhwc_bwd_params --------------------------
	.section	.nv.info._Z35group_norm_nhwc_bwd_one_pass_kernelI11Fp32IOBf16WLi512ELi60ELi480EEv26Group_norm_nhwc_bwd_params,"",@"SHT_CUDA_INFO"
	.sectionflags	@""
	.align	4


	//----- nvinfo : EIATTR_CUDA_API_VERSION
	.align		4
        /*0000*/ 	.byte	0x04, 0x37
        /*0002*/ 	.short	(.L_1043 - .L_1042)
.L_1042:
        /*0004*/ 	.word	0x00000082


	//----- nvinfo : EIATTR_SW2861232_WAR
	.align		4
.L_1043:
        /*0008*/ 	.byte	0x01, 0x35
	.zero		2


	//----- nvinfo : EIATTR_PARAM_CBANK
	.align		4
        /*000c*/ 	.byte	0x04, 0x0a
        /*000e*/ 	.short	(.L_1045 - .L_1044)
	.align		4
.L_1044:
        /*0010*/ 	.word	index@(.nv.constant0._Z35group_norm_nhwc_bwd_one_pass_kernelI11Fp32IOBf16WLi512ELi60ELi480EEv26Group_norm_nhwc_bwd_params)
        /*0014*/ 	.short	0x0160
        /*0016*/ 	.short	0x00b8


	//----- nvinfo : EIATTR_CBANK_PARAM_SIZE
	.align		4
.L_1045:
        /*0018*/ 	.byte	0x03, 0x19
        /*001a*/ 	.short	0x00b8


	//----- nvinfo : EIATTR_KPARAM_INFO
	.align		4
        /*001c*/ 	.byte	0x04, 0x17
        /*001e*/ 	.short	(.L_1047 - .L_1046)
.L_1046:
        /*0020*/ 	.word	0x00000000
        /*0024*/ 	.short	0x0000
        /*0026*/ 	.short	0x0000
        /*0028*/ 	.byte	0x00, 0xf0, 0xe1, 0x02


	//----- nvinfo : EIATTR_MAXREG_COUNT
	.align		4
.L_1047:
        /*002c*/ 	.byte	0x03, 0x1b
        /*002e*/ 	.short	0x0080


	//----- nvinfo : EIATTR_NUM_BARRIERS
	.align		4
        /*0030*/ 	.byte	0x02, 0x4c
        /*0032*/ 	.byte	0x01
	.zero		1


	//----- nvinfo : EIATTR_ANNOTATIONS
	.align		4
        /*0034*/ 	.byte	0x04, 0x55
        /*0036*/ 	.short	(.L_1049 - .L_1048)


	//   ....[0]....
.L_1048:
        /* <DEDUP_REMOVED lines=193> */
        /*0c3c*/ 	.byte	0x00, 0xe8, 0x00, 0x00


	//----- nvinfo : EIATTR_MERCURY_ISA_VERSION
	.align		4
.L_1049:
        /*0c40*/ 	.byte	0x03, 0x5f
        /*0c42*/ 	.short	0x0000


	//----- nvinfo : EIATTR_INT_WARP_WIDE_INSTR_OFFSETS
	.align		4
        /*0c44*/ 	.byte	0x04, 0x31
        /*0c46*/ 	.short	(.L_1051 - .L_1050)


	//   ....[0]....
.L_1050:
        /*0c48*/ 	.word	0x00009a70


	//   ....[1]....
        /*0c4c*/ 	.word	0x0000b0f0


	//   ....[2]....
        /*0c50*/ 	.word	0x00011050


	//----- nvinfo : EIATTR_COOP_GROUP_MASK_REGIDS
	.align		4
.L_1051:
        /*0c54*/ 	.byte	0x04, 0x29
        /*0c56*/ 	.short	(.L_1053 - .L_1052)


	//   ....[0]....
.L_1052:
        /*0c58*/ 	.word	0xffffffff


	//   ....[1]....
        /*0c5c*/ 	.word	0xffffffff


	//   ....[2]....
        /*0c60*/ 	.word	0xffffffff


	//   ....[3]....
        /*0c64*/ 	.word	0xffffffff


	//   ....[4]....
        /*0c68*/ 	.word	0xffffffff


	//   ....[5]....
        /*0c6c*/ 	.word	0xffffffff


	//   ....[6]....
        /*0c70*/ 	.word	0xffffffff


	//   ....[7]....
        /*0c74*/ 	.word	0xffffffff


	//   ....[8]....
        /*0c78*/ 	.word	0xffffffff


	//   ....[9]....
        /*0c7c*/ 	.word	0xffffffff


	//----- nvinfo : EIATTR_COOP_GROUP_INSTR_OFFSETS
	.align		4
.L_1053:
        /*0c80*/ 	.byte	0x04, 0x28
        /*0c82*/ 	.short	(.L_1055 - .L_1054)


	//   ....[0]....
.L_1054:
        /*0c84*/ 	.word	0x00008d80


	//   ....[1]....
        /*0c88*/ 	.word	0x00008db0


	//   ....[2]....
        /*0c8c*/ 	.word	0x00008eb0


	//   ....[3]....
        /*0c90*/ 	.word	0x00008ed0


	//   ....[4]....
        /*0c94*/ 	.word	0x00008f10


	//   ....[5]....
        /*0c98*/ 	.word	0x00008f30


	//   ....[6]....
        /*0c9c*/ 	.word	0x00008f60


	//   ....[7]....
        /*0ca0*/ 	.word	0x00008f80


	//   ....[8]....
        /*0ca4*/ 	.word	0x00008fb0


	//   ....[9]....
        /*0ca8*/ 	.word	0x00008fd0


	//----- nvinfo : EIATTR_EXIT_INSTR_OFFSETS
	.align		4
.L_1055:
        /*0cac*/ 	.byte	0x04, 0x1c
        /*0cae*/ 	.short	(.L_1057 - .L_1056)


	//   ....[0]....
.L_1056:
        /*0cb0*/ 	.word	0x00011120


	//   ....[1]....
        /*0cb4*/ 	.word	0x00011260


	//   ....[2]....
        /*0cb8*/ 	.word	0x000114e0


	//----- nvinfo : EIATTR_MAX_THREADS
	.align		4
.L_1057:
        /*0cbc*/ 	.byte	0x04, 0x05
        /*0cbe*/ 	.short	(.L_1059 - .L_1058)
.L_1058:
        /*0cc0*/ 	.word	0x000001e0
        /*0cc4*/ 	.word	0x00000001
        /*0cc8*/ 	.word	0x00000001


	//----- nvinfo : EIATTR_CRS_STACK_SIZE
	.align		4
.L_1059:
        /*0ccc*/ 	.byte	0x04, 0x1e
        /*0cce*/ 	.short	(.L_1061 - .L_1060)
.L_1060:
        /*0cd0*/ 	.word	0x00000000
.L_1061:


//--------------------- .nv.info._Z35group_norm_nhwc_bwd_one_pass_kernelI11Fp32IOFp16WLi64ELi60ELi480EEv26Group_norm_nhwc_bwd_params --------------------------
	.section	.nv.info._Z35group_norm_nhwc_bwd_one_pass_kernelI11Fp32IOFp16WLi64ELi60ELi480EEv26Group_norm_nhwc_bwd_params,"",@"SHT_CUDA_INFO"
	.sectionflags	@""
	.align	4


	//----- nvinfo : EIATTR_CUDA_API_VERSION
	.align		4
        /*0000*/ 	.byte	0x04, 0x37
        /*0002*/ 	.short	(.L_1063 - .L_1062)
.L_1062:
        /*0004*/ 	.word	0x00000082


	//----- nvinfo : EIATTR_SW2861232_WAR
	.align		4
.L_1063:
        /*0008*/ 	.byte	0x01, 0x35
	.zero		2


	//----- nvinfo : EIATTR_PARAM_CBANK
	.align		4
        /*000c*/ 	.byte	0x04, 0x0a
        /*000e*/ 	.short	(.L_1065 - .L_1064)
	.align		4
.L_1064:
        /*0010*/ 	.word	index@(.nv.constant0._Z35group_norm_nhwc_bwd_one_pass_kernelI11Fp32IOFp16WLi64ELi60ELi480EEv26Group_norm_nhwc_bwd_params)
        /*0014*/ 	.short	0x0160
        /*0016*/ 	.short	0x00b8


	//----- nvinfo : EIATTR_CBANK_PARAM_SIZE
	.align		4
.L_1065:
        /*0018*/ 	.byte	0x03, 0x19
        /*001a*/ 	.short	0x00b8


	//----- nvinfo : EIATTR_KPARAM_INFO
	.align		4
        /*001c*/ 	.byte	0x04, 0x17
        /*001e*/ 	.short	(.L_1067 - .L_1066)
.L_1066:
        /*0020*/ 	.word	0x00000000
        /*0024*/ 	.short	0x0000
        /*0026*/ 	.short	0x0000
        /*0028*/ 	.byte	0x00, 0xf0, 0xe1, 0x02


	//----- nvinfo : EIATTR_MAXREG_COUNT
	.align		4
.L_1067:
        /*002c*/ 	.byte	0x03, 0x1b
        /*002e*/ 	.short	0x0080


	//----- nvinfo : EIATTR_NUM_BARRIERS
	.align		4
        /*0030*/ 	.byte	0x02, 0x4c
        /*0032*/ 	.byte	0x01
	.zero		1


	//----- nvinfo : EIATTR_MERCURY_ISA_VERSION
	.align		4
        /*0034*/ 	.byte	0x03, 0x5f
        /*0036*/ 	.short	0x0000


	//----- nvinfo : EIATTR_INT_WARP_WIDE_INSTR_OFFSETS
	.align		4
        /*0038*/ 	.byte	0x04, 0x31
        /*003a*/ 	.short	(.L_1069 - .L_1068)


	//   ....[0]....
.L_1068:
        /*003c*/ 	.word	0x00002140


	//   ....[1]....
        /*0040*/ 	.word	0x00003e40


	//----- nvinfo : EIATTR_COOP_GROUP_MASK_REGIDS
	.align		4
.L_1069:
        /*0044*/ 	.byte	0x04, 0x29
        /*0046*/ 	.short	(.L_1071 - .L_1070)


	//   ....[0]....
.L_1070:
        /*0048*/ 	.word	0xffffffff


	//   ....[1]....
        /*004c*/ 	.word	0xffffffff


	//   ....[2]....
        /*0050*/ 	.word	0xffffffff


	//   ....[3]....
        /*0054*/ 	.word	0xffffffff


	//   ....[4]....
        /*0058*/ 	.word	0xffffffff


	//   ....[5]....
        /*005c*/ 	.word	0xffffffff


	//   ....[6]....
        /*0060*/ 	.word	0xffffffff


	//   ....[7]....
        /*0064*/ 	.word	0xffffffff


	//   ....[8]....
        /*0068*/ 	.word	0xffffffff


	//   ....[9]....
        /*006c*/ 	.word	0xffffffff


	//----- nvinfo : EIATTR_COOP_GROUP_INSTR_OFFSETS
	.align		4
.L_1071:
        /*0070*/ 	.byte	0x04, 0x28
        /*0072*/ 	.short	(.L_1073 - .L_1072)


	//   ....[0]....
.L_1072:
        /*0074*/ 	.word	0x000014d0


	//   ....[1]....
        /*0078*/ 	.word	0x000014e0


	//   ....[2]....
        /*007c*/ 	.word	0x00001510


	//   ....[3]....
        /*0080*/ 	.word	0x00001530


	//   ....[4]....
        /*0084*/ 	.word	0x00001560


	//   ....[5]....
        /*0088*/ 	.word	0x00001580


	//   ....[6]....
        /*008c*/ 	.word	0x000015b0


	//   ....[7]....
        /*0090*/ 	.word	0x000015d0


	//   ....[8]....
        /*0094*/ 	.word	0x00001600


	//   ....[9]....
        /*0098*/ 	.word	0x00001630


	//----- nvinfo : EIATTR_EXIT_INSTR_OFFSETS
	.align		4
.L_1073:
        /*009c*/ 	.byte	0x04, 0x1c
        /*009e*/ 	.short	(.L_1075 - .L_1074)


	//   ....[0]....
.L_1074:
        /*00a0*/ 	.word	0x00003eb0


	//   ....[1]....
        /*00a4*/ 	.word	0x00003ff0


	//   ....[2]....
        /*00a8*/ 	.word	0x00004270


	//----- nvinfo : EIATTR_MAX_THREADS
	.align		4
.L_1075:
        /*00ac*/ 	.byte	0x04, 0x05
        /*00ae*/ 	.short	(.L_1077 - .L_1076)
.L_1076:
        /*00b0*/ 	.word	0x000001e0
        /*00b4*/ 	.word	0x00000001
        /*00b8*/ 	.word	0x00000001


	//----- nvinfo : EIATTR_CRS_STACK_SIZE
	.align		4
.L_1077:
        /*00bc*/ 	.byte	0x04, 0x1e
        /*00be*/ 	.short	(.L_1079 - .L_1078)
.L_1078:
        /*00c0*/ 	.word	0x00000000
.L_1079:


//--------------------- .nv.info._Z35group_norm_nhwc_bwd_one_pass_kernelI11Fp32IOFp16WLi128ELi60ELi480EEv26Group_norm_nhwc_bwd_params --------------------------
	.section	.nv.info._Z35group_norm_nhwc_bwd_one_pass_kernelI11Fp32IOFp16WLi128ELi60ELi480EEv26Group_norm_nhwc_bwd_params,"",@"SHT_CUDA_INFO"
	.sectionflags	@""
	.align	4


	//----- nvinfo : EIATTR_CUDA_API_VERSION
	.align		4
        /*0000*/ 	.byte	0x04, 0x37
        /*0002*/ 	.short	(.L_1081 - .L_1080)
.L_1080:
        /*0004*/ 	.word	0x00000082


	//----- nvinfo : EIATTR_SW2861232_WAR
	.align		4
.L_1081:
        /*0008*/ 	.byte	0x01, 0x35
	.zero		2


	//----- nvinfo : EIATTR_PARAM_CBANK
	.align		4
        /*000c*/ 	.byte	0x04, 0x0a
        /*000e*/ 	.short	(.L_1083 - .L_1082)
	.align		4
.L_1082:
        /*0010*/ 	.word	index@(.nv.constant0._Z35group_norm_nhwc_bwd_one_pass_kernelI11Fp32IOFp16WLi128ELi60ELi480EEv26Group_norm_nhwc_bwd_params)
        /*0014*/ 	.short	0x0160
        /*0016*/ 	.short	0x00b8


	//----- nvinfo : EIATTR_CBANK_PARAM_SIZE
	.align		4
.L_1083:
        /*0018*/ 	.byte	0x03, 0x19
        /*001a*/ 	.short	0x00b8


	//----- nvinfo : EIATTR_KPARAM_INFO
	.align		4
        /*001c*/ 	.byte	0x04, 0x17
        /*001e*/ 	.short	(.L_1085 - .L_1084)
.L_1084:
        /*0020*/ 	.word	0x00000000
        /*0024*/ 	.short	0x0000
        /*0026*/ 	.short	0x0000
        /*0028*/ 	.byte	0x00, 0xf0, 0xe1, 0x02


	//----- nvinfo : EIATTR_MAXREG_COUNT
	.align		4
.L_1085:
        /*002c*/ 	.byte	0x03, 0x1b
        /*002e*/ 	.short	0x0080


	//----- nvinfo : EIATTR_NUM_BARRIERS
	.align		4
        /*0030*/ 	.byte	0x02, 0x4c
        /*0032*/ 	.byte	0x01
	.zero		1


	//----- nvinfo : EIATTR_MERCURY_ISA_VERSION
	.align		4
        /*0034*/ 	.byte	0x03, 0x5f
        /*0036*/ 	.short	0x0000


	//----- nvinfo : EIATTR_INT_WARP_WIDE_INSTR_OFFSETS
	.align		4
        /*0038*/ 	.byte	0x04, 0x31
        /*003a*/ 	.short	(.L_1087 - .L_1086)


	//   ....[0]....
.L_1086:
        /*003c*/ 	.word	0x00002e50


	//   ....[1]....
        /*0040*/ 	.word	0x000054b0


	//----- nvinfo : EIATTR_COOP_GROUP_MASK_REGIDS
	.align		4
.L_1087:
        /*0044*/ 	.byte	0x04, 0x29
        /*0046*/ 	.short	(.L_1089 - .L_1088)


	//   ....[0]....
.L_1088:
        /*0048*/ 	.word	0xffffffff


	//   ....[1]....
        /*004c*/ 	.word	0xffffffff


	//   ....[2]....
        /*0050*/ 	.word	0xffffffff


	//   ....[3]....
        /*0054*/ 	.word	0xffffffff


	//   ....[4]....
        /*0058*/ 	.word	0xffffffff


	//   ....[5]....
        /*005c*/ 	.word	0xffffffff


	//   ....[6]....
        /*0060*/ 	.word	0xffffffff


	//   ....[7]....
        /*0064*/ 	.word	0xffffffff


	//   ....[8]....
        /*0068*/ 	.word	0xffffffff


	//   ....[9]....
        /*006c*/ 	.word	0xffffffff


	//----- nvinfo : EIATTR_COOP_GROUP_INSTR_OFFSETS
	.align		4
.L_1089:
        /*0070*/ 	.byte	0x04, 0x28
        /*0072*/ 	.short	(.L_1091 - .L_1090)


	//   ....[0]....
.L_1090:
        /*0074*/ 	.word	0x00002120


	//   ....[1]....
        /*0078*/ 	.word	0x00002150


	//   ....[2]....
        /*007c*/ 	.word	0x00002240


	//   ....[3]....
        /*0080*/ 	.word	0x00002270


	//   ....[4]....
        /*0084*/ 	.word	0x00002350


	//   ....[5]....
        /*0088*/ 	.word	0x00002380


	//   ....[6]....
        /*008c*/ 	.word	0x000023c0


	//   ....[7]....
        /*0090*/ 	.word	0x000023e0


	//   ....[8]....
        /*0094*/ 	.word	0x00002410


	//   ....[9]....
        /*0098*/ 	.word	0x00002440


	//----- nvinfo : EIATTR_EXIT_INSTR_OFFSETS
	.align		4
.L_1091:
        /*009c*/ 	.byte	0x04, 0x1c
        /*009e*/ 	.short	(.L_1093 - .L_1092)


	//   ....[0]....
.L_1092:
        /*00a0*/ 	.word	0x00005580


	//   ....[1]....
        /*00a4*/ 	.word	0x000056c0


	//   ....[2]....
        /*00a8*/ 	.word	0x00005940


	//----- nvinfo : EIATTR_MAX_THREADS
	.align		4
.L_1093:
        /*00ac*/ 	.byte	0x04, 0x05
        /*00ae*/ 	.short	(.L_1095 - .L_1094)
.L_1094:
        /*00b0*/ 	.word	0x000001e0
        /*00b4*/ 	.word	0x00000001
        /*00b8*/ 	.word	0x00000001


	//----- nvinfo : EIATTR_CRS_STACK_SIZE
	.align		4
.L_1095:
        /*00bc*/ 	.byte	0x04, 0x1e
        /*00be*/ 	.short	(.L_1097 - .L_1096)
.L_1096:
        /*00c0*/ 	.word	0x00000000
.L_1097:


//--------------------- .nv.info._Z35group_norm_nhwc_bwd_one_pass_kernelI11Fp32IOFp16WLi256ELi60ELi480EEv26Group_norm_nhwc_bwd_params --------------------------
	.section	.nv.info._Z35group_norm_nhwc_bwd_one_pass_kernelI11Fp32IOFp16WLi256ELi60ELi480EEv26Group_norm_nhwc_bwd_params,"",@"SHT_CUDA_INFO"
	.sectionflags	@""
	.align	4


	//----- nvinfo : EIATTR_CUDA_API_VERSION
	.align		4
        /*0000*/ 	.byte	0x04, 0x37
        /*0002*/ 	.short	(.L_1099 - .L_1098)
.L_1098:
        /*0004*/ 	.word	0x00000082


	//----- nvinfo : EIATTR_SW2861232_WAR
	.align		4
.L_1099:
        /*0008*/ 	.byte	0x01, 0x35
	.zero		2


	//----- nvinfo : EIATTR_PARAM_CBANK
	.align		4
        /*000c*/ 	.byte	0x04, 0x0a
        /*000e*/ 	.short	(.L_1101 - .L_1100)
	.align		4
.L_1100:
        /*0010*/ 	.word	index@(.nv.constant0._Z35group_norm_nhwc_bwd_one_pass_kernelI11Fp32IOFp16WLi256ELi60ELi480EEv26Group_norm_nhwc_bwd_params)
        /*0014*/ 	.short	0x0160
        /*0016*/ 	.short	0x00b8


	//----- nvinfo : EIATTR_CBANK_PARAM_SIZE
	.align		4
.L_1101:
        /*0018*/ 	.byte	0x03, 0x19
        /*001a*/ 	.short	0x00b8


	//----- nvinfo : EIATTR_KPARAM_INFO
	.align		4
        /*001c*/ 	.byte	0x04, 0x17
        /*001e*/ 	.short	(.L_1103 - .L_1102)
.L_1102:
        /*0020*/ 	.word	0x00000000
        /*0024*/ 	.short	0x0000
        /*0026*/ 	.short	0x0000
        /*0028*/ 	.byte	0x00, 0xf0, 0xe1, 0x02


	//----- nvinfo : EIATTR_MAXREG_COUNT
	.align		4
.L_1103:
        /*002c*/ 	.byte	0x03, 0x1b
        /*002e*/ 	.short	0x0080


	//----- nvinfo : EIATTR_NUM_BARRIERS
	.align		4
        /*0030*/ 	.byte	0x02, 0x4c
        /*0032*/ 	.byte	0x01
	.zero		1


	//----- nvinfo : EIATTR_MERCURY_ISA_VERSION
	.align		4
        /*0034*/ 	.byte	0x03, 0x5f
        /*0036*/ 	.short	0x0000


	//----- nvinfo : EIATTR_INT_WARP_WIDE_INSTR_OFFSETS
	.align		4
        /*0038*/ 	.byte	0x04, 0x31
        /*003a*/ 	.short	(.L_1105 - .L_1104)


	//   ....[0]....
.L_1104:
        /*003c*/ 	.word	0x00004e10


	//   ....[1]....
        /*0040*/ 	.word	0x00008840


	//----- nvinfo : EIATTR_COOP_GROUP_MASK_REGIDS
	.align		4
.L_1105:
        /*0044*/ 	.byte	0x04, 0x29
        /*0046*/ 	.short	(.L_1107 - .L_1106)


	//   ....[0]....
.L_1106:
        /*0048*/ 	.word	0xffffffff


	//   ....[1]....
        /*004c*/ 	.word	0xffffffff


	//   ....[2]....
        /*0050*/ 	.word	0xffffffff


	//   ....[3]....
        /*0054*/ 	.word	0xffffffff


	//   ....[4]....
        /*0058*/ 	.word	0xffffffff


	//   ....[5]....
        /*005c*/ 	.word	0xffffffff


	//   ....[6]....
        /*0060*/ 	.word	0xffffffff


	//   ....[7]....
        /*0064*/ 	.word	0xffffffff


	//   ....[8]....
        /*0068*/ 	.word	0xffffffff


	//   ....[9]....
        /*006c*/ 	.word	0xffffffff


	//----- nvinfo : EIATTR_COOP_GROUP_INSTR_OFFSETS
	.align		4
.L_1107:
        /*0070*/ 	.byte	0x04, 0x28
        /*0072*/ 	.short	(.L_1109 - .L_1108)


	//   ....[0]....
.L_1108:
        /*0074*/ 	.word	0x00004200


	//   ....[1]....
        /*0078*/ 	.word	0x00004210


	//   ....[2]....
        /*007c*/ 	.word	0x00004240


	//   ....[3]....
        /*0080*/ 	.word	0x00004260


	//   ....[4]....
        /*0084*/ 	.word	0x00004290


	//   ....[5]....
        /*0088*/ 	.word	0x000042b0


	//   ....[6]....
        /*008c*/ 	.word	0x000042e0


	//   ....[7]....
        /*0090*/ 	.word	0x00004300


	//   ....[8]....
        /*0094*/ 	.word	0x00004330


	//   ....[9]....
        /*0098*/ 	.word	0x00004350


	//----- nvinfo : EIATTR_EXIT_INSTR_OFFSETS
	.align		4
.L_1109:
        /*009c*/ 	.byte	0x04, 0x1c
        /*009e*/ 	.short	(.L_1111 - .L_1110)


	//   ....[0]....
.L_1110:
        /*00a0*/ 	.word	0x00008910


	//   ....[1]....
        /*00a4*/ 	.word	0x00008a50


	//   ....[2]....
        /*00a8*/ 	.word	0x00008cd0


	//----- nvinfo : EIATTR_MAX_THREADS
	.align		4
.L_1111:
        /*00ac*/ 	.byte	0x04, 0x05
        /*00ae*/ 	.short	(.L_1113 - .L_1112)
.L_1112:
        /*00b0*/ 	.word	0x000001e0
        /*00b4*/ 	.word	0x00000001
        /*00b8*/ 	.word	0x00000001


	//----- nvinfo : EIATTR_CRS_STACK_SIZE
	.align		4
.L_1113:
        /*00bc*/ 	.byte	0x04, 0x1e
        /*00be*/ 	.short	(.L_1115 - .L_1114)
.L_1114:
        /*00c0*/ 	.word	0x00000000
.L_1115:


//--------------------- .nv.info._Z35group_norm_nhwc_bwd_one_pass_kernelI11Fp32IOFp16WLi512ELi60ELi480EEv26Group_norm_nhwc_bwd_params --------------------------
	.section	.nv.info._Z35group_norm_nhwc_bwd_one_pass_kernelI11Fp32IOFp16WLi512ELi60ELi480EEv26Group_norm_nhwc_bwd_params,"",@"SHT_CUDA_INFO"
	.sectionflags	@""
	.align	4


	//----- nvinfo : EIATTR_CUDA_API_VERSION
	.align		4
        /*0000*/ 	.byte	0x04, 0x37
        /*0002*/ 	.short	(.L_1117 - .L_1116)
.L_1116:
        /*0004*/ 	.word	0x00000082


	//----- nvinfo : EIATTR_SW2861232_WAR
	.align		4
.L_1117:
        /*0008*/ 	.byte	0x01, 0x35
	.zero		2


	//----- nvinfo : EIATTR_PARAM_CBANK
	.align		4
        /*000c*/ 	.byte	0x04, 0x0a
        /*000e*/ 	.short	(.L_1119 - .L_1118)
	.align		4
.L_1118:
        /*0010*/ 	.word	index@(.nv.constant0._Z35group_norm_nhwc_bwd_one_pass_kernelI11Fp32IOFp16WLi512ELi60ELi480EEv26Group_norm_nhwc_bwd_params)
        /*0014*/ 	.short	0x0160
        /*0016*/ 	.short	0x00b8


	//----- nvinfo : EIATTR_CBANK_PARAM_SIZE
	.align		4
.L_1119:
        /*0018*/ 	.byte	0x03, 0x19
        /*001a*/ 	.short	0x00b8


	//----- nvinfo : EIATTR_KPARAM_INFO
	.align		4
        /*001c*/ 	.byte	0x04, 0x17
        /*001e*/ 	.short	(.L_1121 - .L_1120)
.L_1120:
        /*0020*/ 	.word	0x00000000
        /*0024*/ 	.short	0x0000
        /*0026*/ 	.short	0x0000
        /*0028*/ 	.byte	0x00, 0xf0, 0xe1, 0x02


	//----- nvinfo : EIATTR_MAXREG_COUNT
	.align		4
.L_1121:
        /*002c*/ 	.byte	0x03, 0x1b
        /*002e*/ 	.short	0x0080


	//----- nvinfo : EIATTR_NUM_BARRIERS
	.align		4
        /*0030*/ 	.byte	0x02, 0x4c
        /*0032*/ 	.byte	0x01
	.zero		1


	//----- nvinfo : EIATTR_ANNOTATIONS
	.align		4
        /*0034*/ 	.byte	0x04, 0x55
        /*0036*/ 	.short	(.L_1123 - .L_1122)


	//   ....[0]....
.L_1122:
        /* <DEDUP_REMOVED lines=194> */


	//----- nvinfo : EIATTR_MERCURY_ISA_VERSION
	.align		4
.L_1123:
        /*0c40*/ 	.byte	0x03, 0x5f
        /*0c42*/ 	.short	0x0000


	//----- nvinfo : EIATTR_INT_WARP_WIDE_INSTR_OFFSETS
	.align		4
        /*0c44*/ 	.byte	0x04, 0x31
        /*0c46*/ 	.short	(.L_1125 - .L_1124)


	//   ....[0]....
.L_1124:
        /*0c48*/ 	.word	0x00009a70


	//   ....[1]....
        /*0c4c*/ 	.word	0x0000b0f0


	//   ....[2]....
        /*0c50*/ 	.word	0x00011050


	//----- nvinfo : EIATTR_COOP_GROUP_MASK_REGIDS
	.align		4
.L_1125:
        /*0c54*/ 	.byte	0x04, 0x29
        /*0c56*/ 	.short	(.L_1127 - .L_1126)


	//   ....[0]....
.L_1126:
        /*0c58*/ 	.word	0xffffffff


	//   ....[1]....
        /*0c5c*/ 	.word	0xffffffff


	//   ....[2]....
        /*0c60*/ 	.word	0xffffffff


	//   ....[3]....
        /*0c64*/ 	.word	0xffffffff


	//   ....[4]....
        /*0c68*/ 	.word	0xffffffff


	//   ....[5]....
        /*0c6c*/ 	.word	0xffffffff


	//   ....[6]....
        /*0c70*/ 	.word	0xffffffff


	//   ....[7]....
        /*0c74*/ 	.word	0xffffffff


	//   ....[8]....
        /*0c78*/ 	.word	0xffffffff


	//   ....[9]....
        /*0c7c*/ 	.word	0xffffffff


	//----- nvinfo : EIATTR_COOP_GROUP_INSTR_OFFSETS
	.align		4
.L_1127:
        /*0c80*/ 	.byte	0x04, 0x28
        /*0c82*/ 	.short	(.L_1129 - .L_1128)


	//   ....[0]....
.L_1128:
        /*0c84*/ 	.word	0x00008d80


	//   ....[1]....
        /*0c88*/ 	.word	0x00008db0


	//   ....[2]....
        /*0c8c*/ 	.word	0x00008eb0


	//   ....[3]....
        /*0c90*/ 	.word	0x00008ed0


	//   ....[4]....
        /*0c94*/ 	.word	0x00008f10


	//   ....[5]....
        /*0c98*/ 	.word	0x00008f30


	//   ....[6]....
        /*0c9c*/ 	.word	0x00008f60


	//   ....[7]....
        /*0ca0*/ 	.word	0x00008f80


	//   ....[8]....
        /*0ca4*/ 	.word	0x00008fb0


	//   ....[9]....
        /*0ca8*/ 	.word	0x00008fd0


	//----- nvinfo : EIATTR_EXIT_INSTR_OFFSETS
	.align		4
.L_1129:
        /*0cac*/ 	.byte	0x04, 0x1c
        /*0cae*/ 	.short	(.L_1131 - .L_1130)


	//   ....[0]....
.L_1130:
        /*0cb0*/ 	.word	0x00011120


	//   ....[1]....
        /*0cb4*/ 	.word	0x00011260


	//   ....[2]....
        /*0cb8*/ 	.word	0x000114e0


	//----- nvinfo : EIATTR_MAX_THREADS
	.align		4
.L_1131:
        /*0cbc*/ 	.byte	0x04, 0x05
        /*0cbe*/ 	.short	(.L_1133 - .L_1132)
.L_1132:
        /*0cc0*/ 	.word	0x000001e0
        /*0cc4*/ 	.word	0x00000001
        /*0cc8*/ 	.word	0x00000001


	//----- nvinfo : EIATTR_CRS_STACK_SIZE
	.align		4
.L_1133:
        /*0ccc*/ 	.byte	0x04, 0x1e
        /*0cce*/ 	.short	(.L_1135 - .L_1134)
.L_1134:
        /*0cd0*/ 	.word	0x00000000
.L_1135:


//--------------------- .nv.info._Z35group_norm_nhwc_fwd_one_pass_kernelI11Bf16IOFp32WLi64ELi60ELi480EEv26Group_norm_nhwc_fwd_params --------------------------
	.section	.nv.info._Z35group_norm_nhwc_fwd_one_pass_kernelI11Bf16IOFp32WLi64ELi60ELi480EEv26Group_norm_nhwc_fwd_params,"",@"SHT_CUDA_INFO"
	.sectionflags	@""
	.align	4


	//----- nvinfo : EIATTR_CUDA_API_VERSION
	.align		4
        /*0000*/ 	.byte	0x04, 0x37
        /*0002*/ 	.short	(.L_1137 - .L_1136)
.L_1136:
        /*0004*/ 	.word	0x00000082


	//----- nvinfo : EIATTR_SW2861232_WAR
	.align		4
.L_1137:
        /*0008*/ 	.byte	0x01, 0x35
	.zero		2


	//----- nvinfo : EIATTR_PARAM_CBANK
	.align		4
        /*000c*/ 	.byte	0x04, 0x0a
        /*000e*/ 	.short	(.L_1139 - .L_1138)
	.align		4
.L_1138:
        /*0010*/ 	.word	index@(.nv.constant0._Z35group_norm_nhwc_fwd_one_pass_kernelI11Bf16IOFp32WLi64ELi60ELi480EEv26Group_norm_nhwc_fwd_params)
        /*0014*/ 	.short	0x0160
        /*0016*/ 	.short	0x00a0


	//----- nvinfo : EIATTR_CBANK_PARAM_SIZE
	.align		4
.L_1139:
        /*0018*/ 	.byte	0x03, 0x19
        /*001a*/ 	.short	0x00a0


	//----- nvinfo : EIATTR_KPARAM_INFO
	.align		4
        /*001c*/ 	.byte	0x04, 0x17
        /*001e*/ 	.short	(.L_1141 - .L_1140)
.L_1140:
        /*0020*/ 	.word	0x00000000
        /*0024*/ 	.short	0x0000
        /*0026*/ 	.short	0x0000
        /*0028*/ 	.byte	0x00, 0xf0, 0x81, 0x02


	//----- nvinfo : EIATTR_MAXREG_COUNT
	.align		4
.L_1141:
        /*002c*/ 	.byte	0x03, 0x1b
        /*002e*/ 	.short	0x0080


	//----- nvinfo : EIATTR_NUM_BARRIERS
	.align		4
        /*0030*/ 	.byte	0x02, 0x4c
        /*0032*/ 	.byte	0x01
	.zero		1


	//----- nvinfo : EIATTR_MERCURY_ISA_VERSION
	.align		4
        /*0034*/ 	.byte	0x03, 0x5f
        /*0036*/ 	.short	0x0000


	//----- nvinfo : EIATTR_COOP_GROUP_MASK_REGIDS
	.align		4
        /*0038*/ 	.byte	0x04, 0x29
        /*003a*/ 	.short	(.L_1143 - .L_1142)


	//   ....[0]....
.L_1142:
        /*003c*/ 	.word	0xffffffff


	//   ....[1]....
        /*0040*/ 	.word	0xffffffff


	//   ....[2]....
        /*0044*/ 	.word	0xffffffff


	//   ....[3]....
        /*0048*/ 	.word	0xffffffff


	//   ....[4]....
        /*004c*/ 	.word	0xffffffff


	//   ....[5]....
        /*0050*/ 	.word	0xffffffff


	//   ....[6]....
        /*0054*/ 	.word	0xffffffff


	//   ....[7]....
        /*0058*/ 	.word	0xffffffff


	//   ....[8]....
        /*005c*/ 	.word	0xffffffff


	//   ....[9]....
        /*0060*/ 	.word	0xffffffff


	//----- nvinfo : EIATTR_COOP_GROUP_INSTR_OFFSETS
	.align		4
.L_1143:
        /*0064*/ 	.byte	0x04, 0x28
        /*0066*/ 	.short	(.L_1145 - .L_1144)


	//   ....[0]....
.L_1144:
        /*0068*/ 	.word	0x00000910


	//   ....[1]....
        /*006c*/ 	.word	0x00000920


	//   ....[2]....
        /*0070*/ 	.word	0x00000950


	//   ....[3]....
        /*0074*/ 	.word	0x00000960


	//   ....[4]....
        /*0078*/ 	.word	0x000009a0


	//   ....[5]....
        /*007c*/ 	.word	0x000009b0


	//   ....[6]....
        /*0080*/ 	.word	0x000009f0


	//   ....[7]....
        /*0084*/ 	.word	0x00000a00


	//   ....[8]....
        /*0088*/ 	.word	0x00000a40


	//   ....[9]....
        /*008c*/ 	.word	0x00000a50


	//----- nvinfo : EIATTR_EXIT_INSTR_OFFSETS
	.align		4
.L_1145:
        /*0090*/ 	.byte	0x04, 0x1c
        /*0092*/ 	.short	(.L_1147 - .L_1146)


	//   ....[0]....
.L_1146:
        /*0094*/ 	.word	0x00000060


	//   ....[1]....
        /*0098*/ 	.word	0x000020e0


	//----- nvinfo : EIATTR_MAX_THREADS
	.align		4
.L_1147:
        /*009c*/ 	.byte	0x04, 0x05
        /*009e*/ 	.short	(.L_1149 - .L_1148)
.L_1148:
        /*00a0*/ 	.word	0x000001e0
        /*00a4*/ 	.word	0x00000001
        /*00a8*/ 	.word	0x00000001


	//----- nvinfo : EIATTR_CRS_STACK_SIZE
	.align		4
.L_1149:
        /*00ac*/ 	.byte	0x04, 0x1e
        /*00ae*/ 	.short	(.L_1151 - .L_1150)
.L_1150:
        /*00b0*/ 	.word	0x00000000
.L_1151:


//--------------------- .nv.info._Z35group_norm_nhwc_fwd_one_pass_kernelI11Bf16IOFp32WLi128ELi60ELi480EEv26Group_norm_nhwc_fwd_params --------------------------
	.section	.nv.info._Z35group_norm_nhwc_fwd_one_pass_kernelI11Bf16IOFp32WLi128ELi60ELi480EEv26Group_norm_nhwc_fwd_params,"",@"SHT_CUDA_INFO"
	.sectionflags	@""
	.align	4


	//----- nvinfo : EIATTR_CUDA_API_VERSION
	.align		4
        /*0000*/ 	.byte	0x04, 0x37
        /*0002*/ 	.short	(.L_1153 - .L_1152)
.L_1152:
        /*0004*/ 	.word	0x00000082


	//----- nvinfo : EIATTR_SW2861232_WAR
	.align		4
.L_1153:
        /*0008*/ 	.byte	0x01, 0x35
	.zero		2


	//----- nvinfo : EIATTR_PARAM_CBANK
	.align		4
        /*000c*/ 	.byte	0x04, 0x0a
        /*000e*/ 	.short	(.L_1155 - .L_1154)
	.align		4
.L_1154:
        /*0010*/ 	.word	index@(.nv.constant0._Z35group_norm_nhwc_fwd_one_pass_kernelI11Bf16IOFp32WLi128ELi60ELi480EEv26Group_norm_nhwc_fwd_params)
        /*0014*/ 	.short	0x0160
        /*0016*/ 	.short	0x00a0


	//----- nvinfo : EIATTR_CBANK_PARAM_SIZE
	.align		4
.L_1155:
        /*0018*/ 	.byte	0x03, 0x19
        /*001a*/ 	.short	0x00a0


	//----- nvinfo : EIATTR_KPARAM_INFO
	.align		4
        /*001c*/ 	.byte	0x04, 0x17
        /*001e*/ 	.short	(.L_1157 - .L_1156)
.L_1156:
        /*0020*/ 	.word	0x00000000
        /*0024*/ 	.short	0x0000
        /*0026*/ 	.short	0x0000
        /*0028*/ 	.byte	0x00, 0xf0, 0x81, 0x02


	//----- nvinfo : EIATTR_MAXREG_COUNT
	.align		4
.L_1157:
        /*002c*/ 	.byte	0x03, 0x1b
        /*002e*/ 	.short	0x0080


	//----- nvinfo : EIATTR_NUM_BARRIERS
	.align		4
        /*0030*/ 	.byte	0x02, 0x4c
        /*0032*/ 	.byte	0x01
	.zero		1


	//----- nvinfo : EIATTR_MERCURY_ISA_VERSION
	.align		4
        /*0034*/ 	.byte	0x03, 0x5f
        /*0036*/ 	.short	0x0000


	//----- nvinfo : EIATTR_COOP_GROUP_MASK_REGIDS
	.align		4
        /*0038*/ 	.byte	0x04, 0x29
        /*003a*/ 	.short	(.L_1159 - .L_1158)


	//   ....[0]....
.L_1158:
        /*003c*/ 	.word	0xffffffff


	//   ....[1]....
        /*0040*/ 	.word	0xffffffff


	//   ....[2]....
        /*0044*/ 	.word	0xffffffff


	//   ....[3]....
        /*0048*/ 	.word	0xffffffff


	//   ....[4]....
        /*004c*/ 	.word	0xffffffff


	//   ....[5]....
        /*0050*/ 	.word	0xffffffff


	//   ....[6]....
        /*0054*/ 	.word	0xffffffff


	//   ....[7]....
        /*0058*/ 	.word	0xffffffff


	//   ....[8]....
        /*005c*/ 	.word	0xffffffff


	//   ....[9]....
        /*0060*/ 	.word	0xffffffff


	//----- nvinfo : EIATTR_COOP_GROUP_INSTR_OFFSETS
	.align		4
.L_1159:
        /*0064*/ 	.byte	0x04, 0x28
        /*0066*/ 	.short	(.L_1161 - .L_1160)


	//   ....[0]....
.L_1160:
        /*0068*/ 	.word	0x00000e90


	//   ....[1]....
        /*006c*/ 	.word	0x00000ea0


	//   ....[2]....
        /*0070*/ 	.word	0x00000ed0


	//   ....[3]....
        /*0074*/ 	.word	0x00000ee0


	//   ....[4]....
        /*0078*/ 	.word	0x00000f20


	//   ....[5]....
        /*007c*/ 	.word	0x00000f30


	//   ....[6]....
        /*0080*/ 	.word	0x00000f70


	//   ....[7]....
        /*0084*/ 	.word	0x00000f80


	//   ....[8]....
        /*0088*/ 	.word	0x00000fc0


	//   ....[9]....
        /*008c*/ 	.word	0x00000fd0


	//----- nvinfo : EIATTR_EXIT_INSTR_OFFSETS
	.align		4
.L_1161:
        /*0090*/ 	.byte	0x04, 0x1c
        /*0092*/ 	.short	(.L_1163 - .L_1162)


	//   ....[0]....
.L_1162:
        /*0094*/ 	.word	0x00000060


	//   ....[1]....
        /*0098*/ 	.word	0x000037d0


	//----- nvinfo : EIATTR_MAX_THREADS
	.align		4
.L_1163:
        /*009c*/ 	.byte	0x04, 0x05
        /*009e*/ 	.short	(.L_1165 - .L_1164)
.L_1164:
        /*00a0*/ 	.word	0x000001e0
        /*00a4*/ 	.word	0x00000001
        /*00a8*/ 	.word	0x00000001


	//----- nvinfo : EIATTR_CRS_STACK_SIZE
	.align		4
.L_1165:
        /*00ac*/ 	.byte	0x04, 0x1e
        /*00ae*/ 	.short	(.L_1167 - .L_1166)
.L_1166:
        /*00b0*/ 	.word	0x00000000
.L_1167:


//--------------------- .nv.info._Z35group_norm_nhwc_fwd_one_pass_kernelI11Bf16IOFp32WLi256ELi60ELi480EEv26Group_norm_nhwc_fwd_params --------------------------
	.section	.nv.info._Z35group_norm_nhwc_fwd_one_pass_kernelI11Bf16IOFp32WLi256ELi60ELi480EEv26Group_norm_nhwc_fwd_params,"",@"SHT_CUDA_INFO"
	.sectionflags	@""
	.align	4


	//----- nvinfo : EIATTR_CUDA_API_VERSION
	.align		4
        /*0000*/ 	.byte	0x04, 0x37
        /*0002*/ 	.short	(.L_1169 - .L_1168)
.L_1168:
        /*0004*/ 	.word	0x00000082


	//----- nvinfo : EIATTR_SW2861232_WAR
	.align		4
.L_1169:
        /*0008*/ 	.byte	0x01, 0x35
	.zero		2


	//----- nvinfo : EIATTR_PARAM_CBANK
	.align		4
        /*000c*/ 	.byte	0x04, 0x0a
        /*000e*/ 	.short	(.L_1171 - .L_1170)
	.align		4
.L_1170:
        /*0010*/ 	.word	index@(.nv.constant0._Z35group_norm_nhwc_fwd_one_pass_kernelI11Bf16IOFp32WLi256ELi60ELi480EEv26Group_norm_nhwc_fwd_params)
        /*0014*/ 	.short	0x0160
        /*0016*/ 	.short	0x00a0


	//----- nvinfo : EIATTR_CBANK_PARAM_SIZE
	.align		4
.L_1171:
        /*0018*/ 	.byte	0x03, 0x19
        /*001a*/ 	.short	0x00a0


	//----- nvinfo : EIATTR_KPARAM_INFO
	.align		4
        /*001c*/ 	.byte	0x04, 0x17
        /*001e*/ 	.short	(.L_1173 - .L_1172)
.L_1172:
        /*0020*/ 	.word	0x00000000
        /*0024*/ 	.short	0x0000
        /*0026*/ 	.short	0x0000
        /*0028*/ 	.byte	0x00, 0xf0, 0x81, 0x02


	//----- nvinfo : EIATTR_MAXREG_COUNT
	.align		4
.L_1173:
        /*002c*/ 	.byte	0x03, 0x1b
        /*002e*/ 	.short	0x0080


	//----- nvinfo : EIATTR_NUM_BARRIERS
	.align		4
        /*0030*/ 	.byte	0x02, 0x4c
        /*0032*/ 	.byte	0x01
	.zero		1


	//----- nvinfo : EIATTR_MERCURY_ISA_VERSION
	.align		4
        /*0034*/ 	.byte	0x03, 0x5f
        /*0036*/ 	.short	0x0000


	//----- nvinfo : EIATTR_COOP_GROUP_MASK_REGIDS
	.align		4
        /*0038*/ 	.byte	0x04, 0x29
        /*003a*/ 	.short	(.L_1175 - .L_1174)


	//   ....[0]....
.L_1174:
        /*003c*/ 	.word	0xffffffff


	//   ....[1]....
        /*0040*/ 	.word	0xffffffff


	//   ....[2]....
        /*0044*/ 	.word	0xffffffff


	//   ....[3]....
        /*0048*/ 	.word	0xffffffff


	//   ....[4]....
        /*004c*/ 	.word	0xffffffff


	//   ....[5]....
        /*0050*/ 	.word	0xffffffff


	//   ....[6]....
        /*0054*/ 	.word	0xffffffff


	//   ....[7]....
        /*0058*/ 	.word	0xffffffff


	//   ....[8]....
        /*005c*/ 	.word	0xffffffff


	//   ....[9]....
        /*0060*/ 	.word	0xffffffff


	//----- nvinfo : EIATTR_COOP_GROUP_INSTR_OFFSETS
	.align		4
.L_1175:
        /*0064*/ 	.byte	0x04, 0x28
        /*0066*/ 	.short	(.L_1177 - .L_1176)


	//   ....[0]....
.L_1176:
        /*0068*/ 	.word	0x00001950


	//   ....[1]....
        /*006c*/ 	.word	0x00001960


	//   ....[2]....
        /*0070*/ 	.word	0x00001990


	//   ....[3]....
        /*0074*/ 	.word	0x000019a0


	//   ....[4]....
        /*0078*/ 	.word	0x000019e0


	//   ....[5]....
        /*007c*/ 	.word	0x000019f0


	//   ....[6]....
        /*0080*/ 	.word	0x00001a30


	//   ....[7]....
        /*0084*/ 	.word	0x00001a40


	//   ....[8]....
        /*0088*/ 	.word	0x00001a80


	//   ....[9]....
        /*008c*/ 	.word	0x00001a90


	//----- nvinfo : EIATTR_EXIT_INSTR_OFFSETS
	.align		4
.L_1177:
        /*0090*/ 	.byte	0x04, 0x1c
        /*0092*/ 	.short	(.L_1179 - .L_1178)


	//   ....[0]....
.L_1178:
        /*0094*/ 	.word	0x00000060


	//   ....[1]....
        /*0098*/ 	.word	0x00004b50


	//----- nvinfo : EIATTR_MAX_THREADS
	.align		4
.L_1179:
        /*009c*/ 	.byte	0x04, 0x05
        /*009e*/ 	.short	(.L_1181 - .L_1180)
.L_1180:
        /*00a0*/ 	.word	0x000001e0
        /*00a4*/ 	.word	0x00000001
        /*00a8*/ 	.word	0x00000001


	//----- nvinfo : EIATTR_CRS_STACK_SIZE
	.align		4
.L_1181:
        /*00ac*/ 	.byte	0x04, 0x1e
        /*00ae*/ 	.short	(.L_1183 - .L_1182)
.L_1182:
        /*00b0*/ 	.word	0x00000000
.L_1183:


//--------------------- .nv.info._Z35group_norm_nhwc_fwd_one_pass_kernelI11Bf16IOFp32WLi512ELi60ELi480EEv26Group_norm_nhwc_fwd_params --------------------------
	.section	.nv.info._Z35group_norm_nhwc_fwd_one_pass_kernelI11Bf16IOFp32WLi512ELi60ELi480EEv26Group_norm_nhwc_fwd_params,"",@"SHT_CUDA_INFO"
	.sectionflags	@""
	.align	4


	//----- nvinfo : EIATTR_CUDA_API_VERSION
	.align		4
        /*0000*/ 	.byte	0x04, 0x37
        /*0002*/ 	.short	(.L_1185 - .L_1184)
.L_1184:
        /*0004*/ 	.word	0x00000082


	//----- nvinfo : EIATTR_SW2861232_WAR
	.align		4
.L_1185:
        /*0008*/ 	.byte	0x01, 0x35
	.zero		2


	//----- nvinfo : EIATTR_PARAM_CBANK
	.align		4
        /*000c*/ 	.byte	0x04, 0x0a
        /*000e*/ 	.short	(.L_1187 - .L_1186)
	.align		4
.L_1186:
        /*0010*/ 	.word	index@(.nv.constant0._Z35group_norm_nhwc_fwd_one_pass_kernelI11Bf16IOFp32WLi512ELi60ELi480EEv26Group_norm_nhwc_fwd_params)
        /*0014*/ 	.short	0x0160
        /*0016*/ 	.short	0x00a0


	//----- nvinfo : EIATTR_CBANK_PARAM_SIZE
	.align		4
.L_1187:
        /*0018*/ 	.byte	0x03, 0x19
        /*001a*/ 	.short	0x00a0


	//----- nvinfo : EIATTR_KPARAM_INFO
	.align		4
        /*001c*/ 	.byte	0x04, 0x17
        /*001e*/ 	.short	(.L_1189 - .L_1188)
.L_1188:
        /*0020*/ 	.word	0x00000000
        /*0024*/ 	.short	0x0000
        /*0026*/ 	.short	0x0000
        /*0028*/ 	.byte	0x00, 0xf0, 0x81, 0x02


	//----- nvinfo : EIATTR_MAXREG_COUNT
	.align		4
.L_1189:
        /*002c*/ 	.byte	0x03, 0x1b
        /*002e*/ 	.short	0x0080


	//----- nvinfo : EIATTR_NUM_BARRIERS
	.align		4
        /*0030*/ 	.byte	0x02, 0x4c
        /*0032*/ 	.byte	0x01
	.zero		1


	//----- nvinfo : EIATTR_MERCURY_ISA_VERSION
	.align		4
        /*0034*/ 	.byte	0x03, 0x5f
        /*0036*/ 	.short	0x0000


	//----- nvinfo : EIATTR_COOP_GROUP_MASK_REGIDS
	.align		4
        /*0038*/ 	.byte	0x04, 0x29
        /*003a*/ 	.short	(.L_1191 - .L_1190)


	//   ....[0]....
.L_1190:
        /*003c*/ 	.word	0xffffffff


	//   ....[1]....
        /*0040*/ 	.word	0xffffffff


	//   ....[2]....
        /*0044*/ 	.word	0xffffffff


	//   ....[3]....
        /*0048*/ 	.word	0xffffffff


	//   ....[4]....
        /*004c*/ 	.word	0xffffffff


	//   ....[5]....
        /*0050*/ 	.word	0xffffffff


	//   ....[6]....
        /*0054*/ 	.word	0xffffffff


	//   ....[7]....
        /*0058*/ 	.word	0xffffffff


	//   ....[8]....
        /*005c*/ 	.word	0xffffffff


	//   ....[9]....
        /*0060*/ 	.word	0xffffffff


	//----- nvinfo : EIATTR_COOP_GROUP_INSTR_OFFSETS
	.align		4
.L_1191:
        /*0064*/ 	.byte	0x04, 0x28
        /*0066*/ 	.short	(.L_1193 - .L_1192)


	//   ....[0]....
.L_1192:
        /*0068*/ 	.word	0x00003660


	//   ....[1]....
        /*006c*/ 	.word	0x00003670


	//   ....[2]....
        /*0070*/ 	.word	0x000036b0


	//   ....[3]....
        /*0074*/ 	.word	0x000036c0


	//   ....[4]....
        /*0078*/ 	.word	0x00003700


	//   ....[5]....
        /*007c*/ 	.word	0x00003710


	//   ....[6]....
        /*0080*/ 	.word	0x00003750


	//   ....[7]....
        /*0084*/ 	.word	0x00003760


	//   ....[8]....
        /*0088*/ 	.word	0x000037a0


	//   ....[9]....
        /*008c*/ 	.word	0x000037b0


	//----- nvinfo : EIATTR_EXIT_INSTR_OFFSETS
	.align		4
.L_1193:
        /*0090*/ 	.byte	0x04, 0x1c
        /*0092*/ 	.short	(.L_1195 - .L_1194)


	//   ....[0]....
.L_1194:
        /*0094*/ 	.word	0x00000060


	//   ....[1]....
        /*0098*/ 	.word	0x00008850


	//----- nvinfo : EIATTR_MAX_THREADS
	.align		4
.L_1195:
        /*009c*/ 	.byte	0x04, 0x05
        /*009e*/ 	.short	(.L_1197 - .L_1196)
.L_1196:
        /*00a0*/ 	.word	0x000001e0
        /*00a4*/ 	.word	0x00000001
        /*00a8*/ 	.word	0x00000001


	//----- nvinfo : EIATTR_CRS_STACK_SIZE
	.align		4
.L_1197:
        /*00ac*/ 	.byte	0x04, 0x1e
        /*00ae*/ 	.short	(.L_1199 - .L_1198)
.L_1198:
        /*00b0*/ 	.word	0x00000000
.L_1199:


//--------------------- .nv.info._Z35group_norm_nhwc_fwd_one_pass_kernelI11Bf16IOBf16WLi64ELi60ELi480EEv26Group_norm_nhwc_fwd_params --------------------------
	.section	.nv.info._Z35group_norm_nhwc_fwd_one_pass_kernelI11Bf16IOBf16WLi64ELi60ELi480EEv26Group_norm_nhwc_fwd_params,"",@"SHT_CUDA_INFO"
	.sectionflags	@""
	.align	4


	//----- nvinfo : EIATTR_CUDA_API_VERSION
	.align		4
        /*0000*/ 	.byte	0x04, 0x37
        /*0002*/ 	.short	(.L_1201 - .L_1200)
.L_1200:
        /*0004*/ 	.word	0x00000082


	//----- nvinfo : EIATTR_SW2861232_WAR
	.align		4
.L_1201:
        /*0008*/ 	.byte	0x01, 0x35
	.zero		2


	//----- nvinfo : EIATTR_PARAM_CBANK
	.align		4
        /*000c*/ 	.byte	0x04, 0x0a
        /*000e*/ 	.short	(.L_1203 - .L_1202)
	.align		4
.L_1202:
        /*0010*/ 	.word	index@(.nv.constant0._Z35group_norm_nhwc_fwd_one_pass_kernelI11Bf16IOBf16WLi64ELi60ELi480EEv26Group_norm_nhwc_fwd_params)
        /*0014*/ 	.short	0x0160
        /*0016*/ 	.short	0x00a0


	//----- nvinfo : EIATTR_CBANK_PARAM_SIZE
	.align		4
.L_1203:
        /*0018*/ 	.byte	0x03, 0x19
        /*001a*/ 	.short	0x00a0


	//----- nvinfo : EIATTR_KPARAM_INFO
	.align		4
        /*001c*/ 	.byte	0x04, 0x17
        /*001e*/ 	.short	(.L_1205 - .L_1204)
.L_1204:
        /*0020*/ 	.word	0x00000000
        /*0024*/ 	.short	0x0000
        /*0026*/ 	.short	0x0000
        /*0028*/ 	.byte	0x00, 0xf0, 0x81, 0x02


	//----- nvinfo : EIATTR_MAXREG_COUNT
	.align		4
.L_1205:
        /*002c*/ 	.byte	0x03, 0x1b
        /*002e*/ 	.short	0x0080


	//----- nvinfo : EIATTR_NUM_BARRIERS
	.align		4
        /*0030*/ 	.byte	0x02, 0x4c
        /*0032*/ 	.byte	0x01
	.zero		1


	//----- nvinfo : EIATTR_MERCURY_ISA_VERSION
	.align		4
        /*0034*/ 	.byte	0x03, 0x5f
        /*0036*/ 	.short	0x0000


	//----- nvinfo : EIATTR_COOP_GROUP_MASK_REGIDS
	.align		4
        /*0038*/ 	.byte	0x04, 0x29
        /*003a*/ 	.short	(.L_1207 - .L_1206)


	//   ....[0]....
.L_1206:
        /*003c*/ 	.word	0xffffffff


	//   ....[1]....
        /*0040*/ 	.word	0xffffffff


	//   ....[2]....
        /*0044*/ 	.word	0xffffffff


	//   ....[3]....
        /*0048*/ 	.word	0xffffffff


	//   ....[4]....
        /*004c*/ 	.word	0xffffffff


	//   ....[5]....
        /*0050*/ 	.word	0xffffffff


	//   ....[6]....
        /*0054*/ 	.word	0xffffffff


	//   ....[7]....
        /*0058*/ 	.word	0xffffffff


	//   ....[8]....
        /*005c*/ 	.word	0xffffffff


	//   ....[9]....
        /*0060*/ 	.word	0xffffffff


	//----- nvinfo : EIATTR_COOP_GROUP_INSTR_OFFSETS
	.align		4
.L_1207:
        /*0064*/ 	.byte	0x04, 0x28
        /*0066*/ 	.short	(.L_1209 - .L_1208)


	//   ....[0]....
.L_1208:
        /*0068*/ 	.word	0x00000910


	//   ....[1]....
        /*006c*/ 	.word	0x00000920


	//   ....[2]....
        /*0070*/ 	.word	0x00000950


	//   ....[3]....
        /*0074*/ 	.word	0x00000960


	//   ....[4]....
        /*0078*/ 	.word	0x000009a0


	//   ....[5]....
        /*007c*/ 	.word	0x000009b0


	//   ....[6]....
        /*0080*/ 	.word	0x000009f0


	//   ....[7]....
        /*0084*/ 	.word	0x00000a00


	//   ....[8]....
        /*0088*/ 	.word	0x00000a40


	//   ....[9]....
        /*008c*/ 	.word	0x00000a50


	//----- nvinfo : EIATTR_EXIT_INSTR_OFFSETS
	.align		4
.L_1209:
        /*0090*/ 	.byte	0x04, 0x1c
        /*0092*/ 	.short	(.L_1211 - .L_1210)


	//   ....[0]....
.L_1210:
        /*0094*/ 	.word	0x00000060


	//   ....[1]....
        /*0098*/ 	.word	0x00002140


	//----- nvinfo : EIATTR_MAX_THREADS
	.align		4
.L_1211:
        /*009c*/ 	.byte	0x04, 0x05
        /*009e*/ 	.short	(.L_1213 - .L_1212)
.L_1212:
        /*00a0*/ 	.word	0x000001e0
        /*00a4*/ 	.word	0x00000001
        /*00a8*/ 	.word	0x00000001


	//----- nvinfo : EIATTR_CRS_STACK_SIZE
	.align		4
.L_1213:
        /*00ac*/ 	.byte	0x04, 0x1e
        /*00ae*/ 	.short	(.L_1215 - .L_1214)
.L_1214:
        /*00b0*/ 	.word	0x00000000
.L_1215:


//--------------------- .nv.info._Z35group_norm_nhwc_fwd_one_pass_kernelI11Bf16IOBf16WLi128ELi60ELi480EEv26Group_norm_nhwc_fwd_params --------------------------
	.section	.nv.info._Z35group_norm_nhwc_fwd_one_pass_kernelI11Bf16IOBf16WLi128ELi60ELi480EEv26Group_norm_nhwc_fwd_params,"",@"SHT_CUDA_INFO"
	.sectionflags	@""
	.align	4


	//----- nvinfo : EIATTR_CUDA_API_VERSION
	.align		4
        /*0000*/ 	.byte	0x04, 0x37
        /*0002*/ 	.short	(.L_1217 - .L_1216)
.L_1216:
        /*0004*/ 	.word	0x00000082


	//----- nvinfo : EIATTR_SW2861232_WAR
	.align		4
.L_1217:
        /*0008*/ 	.byte	0x01, 0x35
	.zero		2


	//----- nvinfo : EIATTR_PARAM_CBANK
	.align		4
        /*000c*/ 	.byte	0x04, 0x0a
        /*000e*/ 	.short	(.L_1219 - .L_1218)
	.align		4
.L_1218:
        /*0010*/ 	.word	index@(.nv.constant0._Z35group_norm_nhwc_fwd_one_pass_kernelI11Bf16IOBf16WLi128ELi60ELi480EEv26Group_norm_nhwc_fwd_params)
        /*0014*/ 	.short	0x0160
        /*0016*/ 	.short	0x00a0


	//----- nvinfo : EIATTR_CBANK_PARAM_SIZE
	.align		4
.L_1219:
        /*0018*/ 	.byte	0x03, 0x19
        /*001a*/ 	.short	0x00a0


	//----- nvinfo : EIATTR_KPARAM_INFO
	.align		4
        /*001c*/ 	.byte	0x04, 0x17
        /*001e*/ 	.short	(.L_1221 - .L_1220)
.L_1220:
        /*0020*/ 	.word	0x00000000
        /*0024*/ 	.short	0x0000
        /*0026*/ 	.short	0x0000
        /*0028*/ 	.byte	0x00, 0xf0, 0x81, 0x02


	//----- nvinfo : EIATTR_MAXREG_COUNT
	.align		4
.L_1221:
        /*002c*/ 	.byte	0x03, 0x1b
        /*002e*/ 	.short	0x0080


	//----- nvinfo : EIATTR_NUM_BARRIERS
	.align		4
        /*0030*/ 	.byte	0x02, 0x4c
        /*0032*/ 	.byte	0x01
	.zero		1


	//----- nvinfo : EIATTR_MERCURY_ISA_VERSION
	.align		4
        /*0034*/ 	.byte	0x03, 0x5f
        /*0036*/ 	.short	0x0000


	//----- nvinfo : EIATTR_COOP_GROUP_MASK_REGIDS
	.align		4
        /*0038*/ 	.byte	0x04, 0x29
        /*003a*/ 	.short	(.L_1223 - .L_1222)


	//   ....[0]....
.L_1222:
        /*003c*/ 	.word	0xffffffff


	//   ....[1]....
        /*0040*/ 	.word	0xffffffff


	//   ....[2]....
        /*0044*/ 	.word	0xffffffff


	//   ....[3]....
        /*0048*/ 	.word	0xffffffff


	//   ....[4]....
        /*004c*/ 	.word	0xffffffff


	//   ....[5]....
        /*0050*/ 	.word	0xffffffff


	//   ....[6]....
        /*0054*/ 	.word	0xffffffff


	//   ....[7]....
        /*0058*/ 	.word	0xffffffff


	//   ....[8]....
        /*005c*/ 	.word	0xffffffff


	//   ....[9]....
        /*0060*/ 	.word	0xffffffff


	//----- nvinfo : EIATTR_COOP_GROUP_INSTR_OFFSETS
	.align		4
.L_1223:
        /*0064*/ 	.byte	0x04, 0x28
        /*0066*/ 	.short	(.L_1225 - .L_1224)


	//   ....[0]....
.L_1224:
        /*0068*/ 	.word	0x00000e90


	//   ....[1]....
        /*006c*/ 	.word	0x00000ea0


	//   ....[2]....
        /*0070*/ 	.word	0x00000ed0


	//   ....[3]....
        /*0074*/ 	.word	0x00000ee0


	//   ....[4]....
        /*0078*/ 	.word	0x00000f20


	//   ....[5]....
        /*007c*/ 	.word	0x00000f30


	//   ....[6]....
        /*0080*/ 	.word	0x00000f70


	//   ....[7]....
        /*0084*/ 	.word	0x00000f80


	//   ....[8]....
        /*0088*/ 	.word	0x00000fc0


	//   ....[9]....
        /*008c*/ 	.word	0x00000fd0


	//----- nvinfo : EIATTR_EXIT_INSTR_OFFSETS
	.align		4
.L_1225:
        /*0090*/ 	.byte	0x04, 0x1c
        /*0092*/ 	.short	(.L_1227 - .L_1226)


	//   ....[0]....
.L_1226:
        /*0094*/ 	.word	0x00000060


	//   ....[1]....
        /*0098*/ 	.word	0x00003830


	//----- nvinfo : EIATTR_MAX_THREADS
	.align		4
.L_1227:
        /*009c*/ 	.byte	0x04, 0x05
        /*009e*/ 	.short	(.L_1229 - .L_1228)
.L_1228:
        /*00a0*/ 	.word	0x000001e0
        /*00a4*/ 	.word	0x00000001
        /*00a8*/ 	.word	0x00000001


	//----- nvinfo : EIATTR_CRS_STACK_SIZE
	.align		4
.L_1229:
        /*00ac*/ 	.byte	0x04, 0x1e
        /*00ae*/ 	.short	(.L_1231 - .L_1230)
.L_1230:
        /*00b0*/ 	.word	0x00000000
.L_1231:


//--------------------- .nv.info._Z35group_norm_nhwc_fwd_one_pass_kernelI11Bf16IOBf16WLi256ELi60ELi480EEv26Group_norm_nhwc_fwd_params --------------------------
	.section	.nv.info._Z35group_norm_nhwc_fwd_one_pass_kernelI11Bf16IOBf16WLi256ELi60ELi480EEv26Group_norm_nhwc_fwd_params,"",@"SHT_CUDA_INFO"
	.sectionflags	@""
	.align	4


	//----- nvinfo : EIATTR_CUDA_API_VERSION
	.align		4
        /*0000*/ 	.byte	0x04, 0x37
        /*0002*/ 	.short	(.L_1233 - .L_1232)
.L_1232:
        /*0004*/ 	.word	0x00000082


	//----- nvinfo : EIATTR_SW2861232_WAR
	.align		4
.L_1233:
        /*0008*/ 	.byte	0x01, 0x35
	.zero		2


	//----- nvinfo : EIATTR_PARAM_CBANK
	.align		4
        /*000c*/ 	.byte	0x04, 0x0a
        /*000e*/ 	.short	(.L_1235 - .L_1234)
	.align		4
.L_1234:
        /*0010*/ 	.word	index@(.nv.constant0._Z35group_norm_nhwc_fwd_one_pass_kernelI11Bf16IOBf16WLi256ELi60ELi480EEv26Group_norm_nhwc_fwd_params)
        /*0014*/ 	.short	0x0160
        /*0016*/ 	.short	0x00a0


	//----- nvinfo : EIATTR_CBANK_PARAM_SIZE
	.align		4
.L_1235:
        /*0018*/ 	.byte	0x03, 0x19
        /*001a*/ 	.short	0x00a0


	//----- nvinfo : EIATTR_KPARAM_INFO
	.align		4
        /*001c*/ 	.byte	0x04, 0x17
        /*001e*/ 	.short	(.L_1237 - .L_1236)
.L_1236:
        /*0020*/ 	.word	0x00000000
        /*0024*/ 	.short	0x0000
        /*0026*/ 	.short	0x0000
        /*0028*/ 	.byte	0x00, 0xf0, 0x81, 0x02


	//----- nvinfo : EIATTR_MAXREG_COUNT
	.align		4
.L_1237:
        /*002c*/ 	.byte	0x03, 0x1b
        /*002e*/ 	.short	0x0080


	//----- nvinfo : EIATTR_NUM_BARRIERS
	.align		4
        /*0030*/ 	.byte	0x02, 0x4c
        /*0032*/ 	.byte	0x01
	.zero		1


	//----- nvinfo : EIATTR_MERCURY_ISA_VERSION
	.align		4
        /*0034*/ 	.byte	0x03, 0x5f
        /*0036*/ 	.short	0x0000


	//----- nvinfo : EIATTR_COOP_GROUP_MASK_REGIDS
	.align		4
        /*0038*/ 	.byte	0x04, 0x29
        /*003a*/ 	.short	(.L_1239 - .L_1238)


	//   ....[0]....
.L_1238:
        /*003c*/ 	.word	0xffffffff


	//   ....[1]....
        /*0040*/ 	.word	0xffffffff


	//   ....[2]....
        /*0044*/ 	.word	0xffffffff


	//   ....[3]....
        /*0048*/ 	.word	0xffffffff


	//   ....[4]....
        /*004c*/ 	.word	0xffffffff


	//   ....[5]....
        /*0050*/ 	.word	0xffffffff


	//   ....[6]....
        /*0054*/ 	.word	0xffffffff


	//   ....[7]....
        /*0058*/ 	.word	0xffffffff


	//   ....[8]....
        /*005c*/ 	.word	0xffffffff


	//   ....[9]....
        /*0060*/ 	.word	0xffffffff


	//----- nvinfo : EIATTR_COOP_GROUP_INSTR_OFFSETS
	.align		4
.L_1239:
        /*0064*/ 	.byte	0x04, 0x28
        /*0066*/ 	.short	(.L_1241 - .L_1240)


	//   ....[0]....
.L_1240:
        /*0068*/ 	.word	0x00001950


	//   ....[1]....
        /*006c*/ 	.word	0x00001960


	//   ....[2]....
        /*0070*/ 	.word	0x00001990


	//   ....[3]....
        /*0074*/ 	.word	0x000019a0


	//   ....[4]....
        /*0078*/ 	.word	0x000019e0


	//   ....[5]....
        /*007c*/ 	.word	0x000019f0


	//   ....[6]....
        /*0080*/ 	.word	0x00001a30


	//   ....[7]....
        /*0084*/ 	.word	0x00001a40


	//   ....[8]....
        /*0088*/ 	.word	0x00001a80


	//   ....[9]....
        /*008c*/ 	.word	0x00001a90


	//----- nvinfo : EIATTR_EXIT_INSTR_OFFSETS
	.align		4
.L_1241:
        /*0090*/ 	.byte	0x04, 0x1c
        /*0092*/ 	.short	(.L_1243 - .L_1242)


	//   ....[0]....
.L_1242:
        /*0094*/ 	.word	0x00000060


	//   ....[1]....
        /*0098*/ 	.word	0x00004bb0


	//----- nvinfo : EIATTR_MAX_THREADS
	.align		4
.L_1243:
        /*009c*/ 	.byte	0x04, 0x05
        /*009e*/ 	.short	(.L_1245 - .L_1244)
.L_1244:
        /*00a0*/ 	.word	0x000001e0
        /*00a4*/ 	.word	0x00000001
        /*00a8*/ 	.word	0x00000001


	//----- nvinfo : EIATTR_CRS_STACK_SIZE
	.align		4
.L_1245:
        /*00ac*/ 	.byte	0x04, 0x1e
        /*00ae*/ 	.short	(.L_1247 - .L_1246)
.L_1246:
        /*00b0*/ 	.word	0x00000000
.L_1247:


//--------------------- .nv.info._Z35group_norm_nhwc_fwd_one_pass_kernelI11Bf16IOBf16WLi512ELi60ELi480EEv26Group_norm_nhwc_fwd_params --------------------------
	.section	.nv.info._Z35group_norm_nhwc_fwd_one_pass_kernelI11Bf16IOBf16WLi512ELi60ELi480EEv26Group_norm_nhwc_fwd_params,"",@"SHT_CUDA_INFO"
	.sectionflags	@""
	.align	4


	//----- nvinfo : EIATTR_CUDA_API_VERSION
	.align		4
        /*0000*/ 	.byte	0x04, 0x37
        /*0002*/ 	.short	(.L_1249 - .L_1248)
.L_1248:
        /*0004*/ 	.word	0x00000082


	//----- nvinfo : EIATTR_SW2861232_WAR
	.align		4
.L_1249:
        /*0008*/ 	.byte	0x01, 0x35
	.zero		2


	//----- nvinfo : EIATTR_PARAM_CBANK
	.align		4
        /*000c*/ 	.byte	0x04, 0x0a
        /*000e*/ 	.short	(.L_1251 - .L_1250)
	.align		4
.L_1250:
        /*0010*/ 	.word	index@(.nv.constant0._Z35group_norm_nhwc_fwd_one_pass_kernelI11Bf16IOBf16WLi512ELi60ELi480EEv26Group_norm_nhwc_fwd_params)
        /*0014*/ 	.short	0x0160
        /*0016*/ 	.short	0x00a0


	//----- nvinfo : EIATTR_CBANK_PARAM_SIZE
	.align		4
.L_1251:
        /*0018*/ 	.byte	0x03, 0x19
        /*001a*/ 	.short	0x00a0


	//----- nvinfo : EIATTR_KPARAM_INFO
	.align		4
        /*001c*/ 	.byte	0x04, 0x17
        /*001e*/ 	.short	(.L_1253 - .L_1252)
.L_1252:
        /*0020*/ 	.word	0x00000000
        /*0024*/ 	.short	0x0000
        /*0026*/ 	.short	0x0000
        /*0028*/ 	.byte	0x00, 0xf0, 0x81, 0x02


	//----- nvinfo : EIATTR_MAXREG_COUNT
	.align		4
.L_1253:
        /*002c*/ 	.byte	0x03, 0x1b
        /*002e*/ 	.short	0x0080


	//----- nvinfo : EIATTR_NUM_BARRIERS
	.align		4
        /*0030*/ 	.byte	0x02, 0x4c
        /*0032*/ 	.byte	0x01
	.zero		1


	//----- nvinfo : EIATTR_MERCURY_ISA_VERSION
	.align		4
        /*0034*/ 	.byte	0x03, 0x5f
        /*0036*/ 	.short	0x0000


	//----- nvinfo : EIATTR_COOP_GROUP_MASK_REGIDS
	.align		4
        /*0038*/ 	.byte	0x04, 0x29
        /*003a*/ 	.short	(.L_1255 - .L_1254)


	//   ....[0]....
.L_1254:
        /*003c*/ 	.word	0xffffffff


	//   ....[1]....
        /*0040*/ 	.word	0xffffffff


	//   ....[2]....
        /*0044*/ 	.word	0xffffffff


	//   ....[3]....
        /*0048*/ 	.word	0xffffffff


	//   ....[4]....
        /*004c*/ 	.word	0xffffffff


	//   ....[5]....
        /*0050*/ 	.word	0xffffffff


	//   ....[6]....
        /*0054*/ 	.word	0xffffffff


	//   ....[7]....
        /*0058*/ 	.word	0xffffffff


	//   ....[8]....
        /*005c*/ 	.word	0xffffffff


	//   ....[9]....
        /*0060*/ 	.word	0xffffffff


	//----- nvinfo : EIATTR_COOP_GROUP_INSTR_OFFSETS
	.align		4
.L_1255:
        /*0064*/ 	.byte	0x04, 0x28
        /*0066*/ 	.short	(.L_1257 - .L_1256)


	//   ....[0]....
.L_1256:
        /*0068*/ 	.word	0x00003660


	//   ....[1]....
        /*006c*/ 	.word	0x00003670


	//   ....[2]....
        /*0070*/ 	.word	0x000036b0


	//   ....[3]....
        /*0074*/ 	.word	0x000036c0


	//   ....[4]....
        /*0078*/ 	.word	0x00003700


	//   ....[5]....
        /*007c*/ 	.word	0x00003710


	//   ....[6]....
        /*0080*/ 	.word	0x00003750


	//   ....[7]....
        /*0084*/ 	.word	0x00003760


	//   ....[8]....
        /*0088*/ 	.word	0x000037a0


	//   ....[9]....
        /*008c*/ 	.word	0x000037b0


	//----- nvinfo : EIATTR_EXIT_INSTR_OFFSETS
	.align		4
.L_1257:
        /*0090*/ 	.byte	0x04, 0x1c
        /*0092*/ 	.short	(.L_1259 - .L_1258)


	//   ....[0]....
.L_1258:
        /*0094*/ 	.word	0x00000060


	//   ....[1]....
        /*0098*/ 	.word	0x000088b0


	//----- nvinfo : EIATTR_MAX_THREADS
	.align		4
.L_1259:
        /*009c*/ 	.byte	0x04, 0x05
        /*009e*/ 	.short	(.L_1261 - .L_1260)
.L_1260:
        /*00a0*/ 	.word	0x000001e0
        /*00a4*/ 	.word	0x00000001
        /*00a8*/ 	.word	0x00000001


	//----- nvinfo : EIATTR_CRS_STACK_SIZE
	.align		4
.L_1261:
        /*00ac*/ 	.byte	0x04, 0x1e
        /*00ae*/ 	.short	(.L_1263 - .L_1262)
.L_1262:
        /*00b0*/ 	.word	0x00000000
.L_1263:


//--------------------- .nv.info._Z35group_norm_nhwc_fwd_one_pass_kernelI11Bf16IOFp16WLi64ELi60ELi480EEv26Group_norm_nhwc_fwd_params --------------------------
	.section	.nv.info._Z35group_norm_nhwc_fwd_one_pass_kernelI11Bf16IOFp16WLi64ELi60ELi480EEv26Group_norm_nhwc_fwd_params,"",@"SHT_CUDA_INFO"
	.sectionflags	@""
	.align	4


	//----- nvinfo : EIATTR_CUDA_API_VERSION
	.align		4
        /*0000*/ 	.byte	0x04, 0x37
        /*0002*/ 	.short	(.L_1265 - .L_1264)
.L_1264:
        /*0004*/ 	.word	0x00000082


	//----- nvinfo : EIATTR_SW2861232_WAR
	.align		4
.L_1265:
        /*0008*/ 	.byte	0x01, 0x35
	.zero		2


	//----- nvinfo : EIATTR_PARAM_CBANK
	.align		4
        /*000c*/ 	.byte	0x04, 0x0a
        /*000e*/ 	.short	(.L_1267 - .L_1266)
	.align		4
.L_1266:
        /*0010*/ 	.word	index@(.nv.constant0._Z35group_norm_nhwc_fwd_one_pass_kernelI11Bf16IOFp16WLi64ELi60ELi480EEv26Group_norm_nhwc_fwd_params)
        /*0014*/ 	.short	0x0160
        /*0016*/ 	.short	0x00a0


	//----- nvinfo : EIATTR_CBANK_PARAM_SIZE
	.align		4
.L_1267:
        /*0018*/ 	.byte	0x03, 0x19
        /*001a*/ 	.short	0x00a0


	//----- nvinfo : EIATTR_KPARAM_INFO
	.align		4
        /*001c*/ 	.byte	0x04, 0x17
        /*001e*/ 	.short	(.L_1269 - .L_1268)
.L_1268:
        /*0020*/ 	.word	0x00000000
        /*0024*/ 	.short	0x0000
        /*0026*/ 	.short	0x0000
        /*0028*/ 	.byte	0x00, 0xf0, 0x81, 0x02


	//----- nvinfo : EIATTR_MAXREG_COUNT
	.align		4
.L_1269:
        /*002c*/ 	.byte	0x03, 0x1b
        /*002e*/ 	.short	0x0080


	//----- nvinfo : EIATTR_NUM_BARRIERS
	.align		4
        /*0030*/ 	.byte	0x02, 0x4c
        /*0032*/ 	.byte	0x01
	.zero		1


	//----- nvinfo : EIATTR_MERCURY_ISA_VERSION
	.align		4
        /*0034*/ 	.byte	0x03, 0x5f
        /*0036*/ 	.short	0x0000


	//----- nvinfo : EIATTR_COOP_GROUP_MASK_REGIDS
	.align		4
        /*0038*/ 	.byte	0x04, 0x29
        /*003a*/ 	.short	(.L_1271 - .L_1270)


	//   ....[0]....
.L_1270:
        /*003c*/ 	.word	0xffffffff


	//   ....[1]....
        /*0040*/ 	.word	0xffffffff


	//   ....[2]....
        /*0044*/ 	.word	0xffffffff


	//   ....[3]....
        /*0048*/ 	.word	0xffffffff


	//   ....[4]....
        /*004c*/ 	.word	0xffffffff


	//   ....[5]....
        /*0050*/ 	.word	0xffffffff


	//   ....[6]....
        /*0054*/ 	.word	0xffffffff


	//   ....[7]....
        /*0058*/ 	.word	0xffffffff


	//   ....[8]....
        /*005c*/ 	.word	0xffffffff


	//   ....[9]....
        /*0060*/ 	.word	0xffffffff


	//----- nvinfo : EIATTR_COOP_GROUP_INSTR_OFFSETS
	.align		4
.L_1271:
        /*0064*/ 	.byte	0x04, 0x28
        /*0066*/ 	.short	(.L_1273 - .L_1272)


	//   ....[0]....
.L_1272:
        /*0068*/ 	.word	0x00000910


	//   ....[1]....
        /*006c*/ 	.word	0x00000920


	//   ....[2]....
        /*0070*/ 	.word	0x00000950


	//   ....[3]....
        /*0074*/ 	.word	0x00000960


	//   ....[4]....
        /*0078*/ 	.word	0x000009a0


	//   ....[5]....
        /*007c*/ 	.word	0x000009b0


	//   ....[6]....
        /*0080*/ 	.word	0x000009f0


	//   ....[7]....
        /*0084*/ 	.word	0x00000a00


	//   ....[8]....
        /*0088*/ 	.word	0x00000a40


	//   ....[9]....
        /*008c*/ 	.word	0x00000a50


	//----- nvinfo : EIATTR_EXIT_INSTR_OFFSETS
	.align		4
.L_1273:
        /*0090*/ 	.byte	0x04, 0x1c
        /*0092*/ 	.short	(.L_1275 - .L_1274)


	//   ....[0]....
.L_1274:
        /*0094*/ 	.word	0x00000060


	//   ....[1]....
        /*0098*/ 	.word	0x00002140


	//----- nvinfo : EIATTR_MAX_THREADS
	.align		4
.L_1275:
        /*009c*/ 	.byte	0x04, 0x05
        /*009e*/ 	.short	(.L_1277 - .L_1276)
.L_1276:
        /*00a0*/ 	.word	0x000001e0
        /*00a4*/ 	.word	0x00000001
        /*00a8*/ 	.word	0x00000001


	//----- nvinfo : EIATTR_CRS_STACK_SIZE
	.align		4
.L_1277:
        /*00ac*/ 	.byte	0x04, 0x1e
        /*00ae*/ 	.short	(.L_1279 - .L_1278)
.L_1278:
        /*00b0*/ 	.word	0x00000000
.L_1279:


//--------------------- .nv.info._Z35group_norm_nhwc_fwd_one_pass_kernelI11Bf16IOFp16WLi128ELi60ELi480EEv26Group_norm_nhwc_fwd_params --------------------------
	.section	.nv.info._Z35group_norm_nhwc_fwd_one_pass_kernelI11Bf16IOFp16WLi128ELi60ELi480EEv26Group_norm_nhwc_fwd_params,"",@"SHT_CUDA_INFO"
	.sectionflags	@""
	.align	4


	//----- nvinfo : EIATTR_CUDA_API_VERSION
	.align		4
        /*0000*/ 	.byte	0x04, 0x37
        /*0002*/ 	.short	(.L_1281 - .L_1280)
.L_1280:
        /*0004*/ 	.word	0x00000082


	//----- nvinfo : EIATTR_SW2861232_WAR
	.align		4
.L_1281:
        /*0008*/ 	.byte	0x01, 0x35
	.zero		2


	//----- nvinfo : EIATTR_PARAM_CBANK
	.align		4
        /*000c*/ 	.byte	0x04, 0x0a
        /*000e*/ 	.short	(.L_1283 - .L_1282)
	.align		4
.L_1282:
        /*0010*/ 	.word	index@(.nv.constant0._Z35group_norm_nhwc_fwd_one_pass_kernelI11Bf16IOFp16WLi128ELi60ELi480EEv26Group_norm_nhwc_fwd_params)
        /*0014*/ 	.short	0x0160
        /*0016*/ 	.short	0x00a0


	//----- nvinfo : EIATTR_CBANK_PARAM_SIZE
	.align		4
.L_1283:
        /*0018*/ 	.byte	0x03, 0x19
        /*001a*/ 	.short	0x00a0


	//----- nvinfo : EIATTR_KPARAM_INFO
	.align		4
        /*001c*/ 	.byte	0x04, 0x17
        /*001e*/ 	.short	(.L_1285 - .L_1284)
.L_1284:
        /*0020*/ 	.word	0x00000000
        /*0024*/ 	.short	0x0000
        /*0026*/ 	.short	0x0000
        /*0028*/ 	.byte	0x00, 0xf0, 0x81, 0x02


	//----- nvinfo : EIATTR_MAXREG_COUNT
	.align		4
.L_1285:
        /*002c*/ 	.byte	0x03, 0x1b
        /*002e*/ 	.short	0x0080


	//----- nvinfo : EIATTR_NUM_BARRIERS
	.align		4
        /*0030*/ 	.byte	0x02, 0x4c
        /*0032*/ 	.byte	0x01
	.zero		1


	//----- nvinfo : EIATTR_MERCURY_ISA_VERSION
	.align		4
        /*0034*/ 	.byte	0x03, 0x5f
        /*0036*/ 	.short	0x0000


	//----- nvinfo : EIATTR_COOP_GROUP_MASK_REGIDS
	.align		4
        /*0038*/ 	.byte	0x04, 0x29
        /*003a*/ 	.short	(.L_1287 - .L_1286)


	//   ....[0]....
.L_1286:
        /*003c*/ 	.word	0xffffffff


	//   ....[1]....
        /*0040*/ 	.word	0xffffffff


	//   ....[2]....
        /*0044*/ 	.word	0xffffffff


	//   ....[3]....
        /*0048*/ 	.word	0xffffffff


	//   ....[4]....
        /*004c*/ 	.word	0xffffffff


	//   ....[5]....
        /*0050*/ 	.word	0xffffffff


	//   ....[6]....
        /*0054*/ 	.word	0xffffffff


	//   ....[7]....
        /*0058*/ 	.word	0xffffffff


	//   ....[8]....
        /*005c*/ 	.word	0xffffffff


	//   ....[9]....
        /*0060*/ 	.word	0xffffffff


	//----- nvinfo : EIATTR_COOP_GROUP_INSTR_OFFSETS
	.align		4
.L_1287:
        /*0064*/ 	.byte	0x04, 0x28
        /*0066*/ 	.short	(.L_1289 - .L_1288)


	//   ....[0]....
.L_1288:
        /*0068*/ 	.word	0x00000e90


	//   ....[1]....
        /*006c*/ 	.word	0x00000ea0


	//   ....[2]....
        /*0070*/ 	.word	0x00000ed0


	//   ....[3]....
        /*0074*/ 	.word	0x00000ee0


	//   ....[4]....
        /*0078*/ 	.word	0x00000f20


	//   ....[5]....
        /*007c*/ 	.word	0x00000f30


	//   ....[6]....
        /*0080*/ 	.word	0x00000f70


	//   ....[7]....
        /*0084*/ 	.word	0x00000f80


	//   ....[8]....
        /*0088*/ 	.word	0x00000fc0


	//   ....[9]....
        /*008c*/ 	.word	0x00000fd0


	//----- nvinfo : EIATTR_EXIT_INSTR_OFFSETS
	.align		4
.L_1289:
        /*0090*/ 	.byte	0x04, 0x1c
        /*0092*/ 	.short	(.L_1291 - .L_1290)


	//   ....[0]....
.L_1290:
        /*0094*/ 	.word	0x00000060


	//   ....[1]....
        /*0098*/ 	.word	0x00003830


	//----- nvinfo : EIATTR_MAX_THREADS
	.align		4
.L_1291:
        /*009c*/ 	.byte	0x04, 0x05
        /*009e*/ 	.short	(.L_1293 - .L_1292)
.L_1292:
        /*00a0*/ 	.word	0x000001e0
        /*00a4*/ 	.word	0x00000001
        /*00a8*/ 	.word	0x00000001


	//----- nvinfo : EIATTR_CRS_STACK_SIZE
	.align		4
.L_1293:
        /*00ac*/ 	.byte	0x04, 0x1e
        /*00ae*/ 	.short	(.L_1295 - .L_1294)
.L_1294:
        /*00b0*/ 	.word	0x00000000
.L_1295:


//--------------------- .nv.info._Z35group_norm_nhwc_fwd_one_pass_kernelI11Bf16IOFp16WLi256ELi60ELi480EEv26Group_norm_nhwc_fwd_params --------------------------
	.section	.nv.info._Z35group_norm_nhwc_fwd_one_pass_kernelI11Bf16IOFp16WLi256ELi60ELi480EEv26Group_norm_nhwc_fwd_params,"",@"SHT_CUDA_INFO"
	.sectionflags	@""
	.align	4


	//----- nvinfo : EIATTR_CUDA_API_VERSION
	.align		4
        /*0000*/ 	.byte	0x04, 0x37
        /*0002*/ 	.short	(.L_1297 - .L_1296)
.L_1296:
        /*0004*/ 	.word	0x00000082


	//----- nvinfo : EIATTR_SW2861232_WAR
	.align		4
.L_1297:
        /*0008*/ 	.byte	0x01, 0x35
	.zero		2


	//----- nvinfo : EIATTR_PARAM_CBANK
	.align		4
        /*000c*/ 	.byte	0x04, 0x0a
        /*000e*/ 	.short	(.L_1299 - .L_1298)
	.align		4
.L_1298:
        /*0010*/ 	.word	index@(.nv.constant0._Z35group_norm_nhwc_fwd_one_pass_kernelI11Bf16IOFp16WLi256ELi60ELi480EEv26Group_norm_nhwc_fwd_params)
        /*0014*/ 	.short	0x0160
        /*0016*/ 	.short	0x00a0


	//----- nvinfo : EIATTR_CBANK_PARAM_SIZE
	.align		4
.L_1299:
        /*0018*/ 	.byte	0x03, 0x19
        /*001a*/ 	.short	0x00a0


	//----- nvinfo : EIATTR_KPARAM_INFO
	.align		4
        /*001c*/ 	.byte	0x04, 0x17
        /*001e*/ 	.short	(.L_1301 - .L_1300)
.L_1300:
        /*0020*/ 	.word	0x00000000
        /*0024*/ 	.short	0x0000
        /*0026*/ 	.short	0x0000
        /*0028*/ 	.byte	0x00, 0xf0, 0x81, 0x02


	//----- nvinfo : EIATTR_MAXREG_COUNT
	.align		4
.L_1301:
        /*002c*/ 	.byte	0x03, 0x1b
        /*002e*/ 	.short	0x0080


	//----- nvinfo : EIATTR_NUM_BARRIERS
	.align		4
        /*0030*/ 	.byte	0x02, 0x4c
        /*0032*/ 	.byte	0x01
	.zero		1


	//----- nvinfo : EIATTR_MERCURY_ISA_VERSION
	.align		4
        /*0034*/ 	.byte	0x03, 0x5f
        /*0036*/ 	.short	0x0000


	//----- nvinfo : EIATTR_COOP_GROUP_MASK_REGIDS
	.align		4
        /*0038*/ 	.byte	0x04, 0x29
        /*003a*/ 	.short	(.L_1303 - .L_1302)


	//   ....[0]....
.L_1302:
        /*003c*/ 	.word	0xffffffff


	//   ....[1]....
        /*0040*/ 	.word	0xffffffff


	//   ....[2]....
        /*0044*/ 	.word	0xffffffff


	//   ....[3]....
        /*0048*/ 	.word	0xffffffff


	//   ....[4]....
        /*004c*/ 	.word	0xffffffff


	//   ....[5]....
        /*0050*/ 	.word	0xffffffff


	//   ....[6]....
        /*0054*/ 	.word	0xffffffff


	//   ....[7]....
        /*0058*/ 	.word	0xffffffff


	//   ....[8]....
        /*005c*/ 	.word	0xffffffff


	//   ....[9]....
        /*0060*/ 	.word	0xffffffff


	//----- nvinfo : EIATTR_COOP_GROUP_INSTR_OFFSETS
	.align		4
.L_1303:
        /*0064*/ 	.byte	0x04, 0x28
        /*0066*/ 	.short	(.L_1305 - .L_1304)


	//   ....[0]....
.L_1304:
        /*0068*/ 	.word	0x00001950


	//   ....[1]....
        /*006c*/ 	.word	0x00001960


	//   ....[2]....
        /*0070*/ 	.word	0x00001990


	//   ....[3]....
        /*0074*/ 	.word	0x000019a0


	//   ....[4]....
        /*0078*/ 	.word	0x000019e0


	//   ....[5]....
        /*007c*/ 	.word	0x000019f0


	//   ....[6]....
        /*0080*/ 	.word	0x00001a30


	//   ....[7]....
        /*0084*/ 	.word	0x00001a40


	//   ....[8]....
        /*0088*/ 	.word	0x00001a80


	//   ....[9]....
        /*008c*/ 	.word	0x00001a90


	//----- nvinfo : EIATTR_EXIT_INSTR_OFFSETS
	.align		4
.L_1305:
        /*0090*/ 	.byte	0x04, 0x1c
        /*0092*/ 	.short	(.L_1307 - .L_1306)


	//   ....[0]....
.L_1306:
        /*0094*/ 	.word	0x00000060


	//   ....[1]....
        /*0098*/ 	.word	0x00004bb0


	//----- nvinfo : EIATTR_MAX_THREADS
	.align		4
.L_1307:
        /*009c*/ 	.byte	0x04, 0x05
        /*009e*/ 	.short	(.L_1309 - .L_1308)
.L_1308:
        /*00a0*/ 	.word	0x000001e0
        /*00a4*/ 	.word	0x00000001
        /*00a8*/ 	.word	0x00000001


	//----- nvinfo : EIATTR_CRS_STACK_SIZE
	.align		4
.L_1309:
        /*00ac*/ 	.byte	0x04, 0x1e
        /*00ae*/ 	.short	(.L_1311 - .L_1310)
.L_1310:
        /*00b0*/ 	.word	0x00000000
.L_1311:


//--------------------- .nv.info._Z35group_norm_nhwc_fwd_one_pass_kernelI11Bf16IOFp16WLi512ELi60ELi480EEv26Group_norm_nhwc_fwd_params --------------------------
	.section	.nv.info._Z35group_norm_nhwc_fwd_one_pass_kernelI11Bf16IOFp16WLi512ELi60ELi480EEv26Group_norm_nhwc_fwd_params,"",@"SHT_CUDA_INFO"
	.sectionflags	@""
	.align	4


	//----- nvinfo : EIATTR_CUDA_API_VERSION
	.align		4
        /*0000*/ 	.byte	0x04, 0x37
        /*0002*/ 	.short	(.L_1313 - .L_1312)
.L_1312:
        /*0004*/ 	.word	0x00000082


	//----- nvinfo : EIATTR_SW2861232_WAR
	.align		4
.L_1313:
        /*0008*/ 	.byte	0x01, 0x35
	.zero		2


	//----- nvinfo : EIATTR_PARAM_CBANK
	.align		4
        /*000c*/ 	.byte	0x04, 0x0a
        /*000e*/ 	.short	(.L_1315 - .L_1314)
	.align		4
.L_1314:
        /*0010*/ 	.word	index@(.nv.constant0._Z35group_norm_nhwc_fwd_one_pass_kernelI11Bf16IOFp16WLi512ELi60ELi480EEv26Group_norm_nhwc_fwd_params)
        /*0014*/ 	.short	0x0160
        /*0016*/ 	.short	0x00a0


	//----- nvinfo : EIATTR_CBANK_PARAM_SIZE
	.align		4
.L_1315:
        /*0018*/ 	.byte	0x03, 0x19
        /*001a*/ 	.short	0x00a0


	//----- nvinfo : EIATTR_KPARAM_INFO
	.align		4
        /*001c*/ 	.byte	0x04, 0x17
        /*001e*/ 	.short	(.L_1317 - .L_1316)
.L_1316:
        /*0020*/ 	.word	0x00000000
        /*0024*/ 	.short	0x0000
        /*0026*/ 	.short	0x0000
        /*0028*/ 	.byte	0x00, 0xf0, 0x81, 0x02


	//----- nvinfo : EIATTR_MAXREG_COUNT
	.align		4
.L_1317:
        /*002c*/ 	.byte	0x03, 0x1b
        /*002e*/ 	.short	0x0080


	//----- nvinfo : EIATTR_NUM_BARRIERS
	.align		4
        /*0030*/ 	.byte	0x02, 0x4c
        /*0032*/ 	.byte	0x01
	.zero		1


	//----- nvinfo : EIATTR_MERCURY_ISA_VERSION
	.align		4
        /*0034*/ 	.byte	0x03, 0x5f
        /*0036*/ 	.short	0x0000


	//----- nvinfo : EIATTR_COOP_GROUP_MASK_REGIDS
	.align		4
        /*0038*/ 	.byte	0x04, 0x29
        /*003a*/ 	.short	(.L_1319 - .L_1318)


	//   ....[0]....
.L_1318:
        /*003c*/ 	.word	0xffffffff


	//   ....[1]....
        /*0040*/ 	.word	0xffffffff


	//   ....[2]....
        /*0044*/ 	.word	0xffffffff


	//   ....[3]....
        /*0048*/ 	.word	0xffffffff


	//   ....[4]....
        /*004c*/ 	.word	0xffffffff


	//   ....[5]....
        /*0050*/ 	.word	0xffffffff


	//   ....[6]....
        /*0054*/ 	.word	0xffffffff


	//   ....[7]....
        /*0058*/ 	.word	0xffffffff


	//   ....[8]....
        /*005c*/ 	.word	0xffffffff


	//   ....[9]....
        /*0060*/ 	.word	0xffffffff


	//----- nvinfo : EIATTR_COOP_GROUP_INSTR_OFFSETS
	.align		4
.L_1319:
        /*0064*/ 	.byte	0x04, 0x28
        /*0066*/ 	.short	(.L_1321 - .L_1320)


	//   ....[0]....
.L_1320:
        /*0068*/ 	.word	0x00003660


	//   ....[1]....
        /*006c*/ 	.word	0x00003670


	//   ....[2]....
        /*0070*/ 	.word	0x000036b0


	//   ....[3]....
        /*0074*/ 	.word	0x000036c0


	//   ....[4]....
        /*0078*/ 	.word	0x00003700


	//   ....[5]....
        /*007c*/ 	.word	0x00003710


	//   ....[6]....
        /*0080*/ 	.word	0x00003750


	//   ....[7]....
        /*0084*/ 	.word	0x00003760


	//   ....[8]....
        /*0088*/ 	.word	0x000037a0


	//   ....[9]....
        /*008c*/ 	.word	0x000037b0


	//----- nvinfo : EIATTR_EXIT_INSTR_OFFSETS
	.align		4
.L_1321:
        /*0090*/ 	.byte	0x04, 0x1c
        /*0092*/ 	.short	(.L_1323 - .L_1322)


	//   ....[0]....
.L_1322:
        /*0094*/ 	.word	0x00000060


	//   ....[1]....
        /*0098*/ 	.word	0x000088b0


	//----- nvinfo : EIATTR_MAX_THREADS
	.align		4
.L_1323:
        /*009c*/ 	.byte	0x04, 0x05
        /*009e*/ 	.short	(.L_1325 - .L_1324)
.L_1324:
        /*00a0*/ 	.word	0x000001e0
        /*00a4*/ 	.word	0x00000001
        /*00a8*/ 	.word	0x00000001


	//----- nvinfo : EIATTR_CRS_STACK_SIZE
	.align		4
.L_1325:
        /*00ac*/ 	.byte	0x04, 0x1e
        /*00ae*/ 	.short	(.L_1327 - .L_1326)
.L_1326:
        /*00b0*/ 	.word	0x00000000
.L_1327:


//--------------------- .nv.info._Z35group_norm_nhwc_fwd_one_pass_kernelI11Fp16IOFp32WLi64ELi60ELi480EEv26Group_norm_nhwc_fwd_params --------------------------
	.section	.nv.info._Z35group_norm_nhwc_fwd_one_pass_kernelI11Fp16IOFp32WLi64ELi60ELi480EEv26Group_norm_nhwc_fwd_params,"",@"SHT_CUDA_INFO"
	.sectionflags	@""
	.align	4


	//----- nvinfo : EIATTR_CUDA_API_VERSION
	.align		4
        /*0000*/ 	.byte	0x04, 0x37
        /*0002*/ 	.short	(.L_1329 - .L_1328)
.L_1328:
        /*0004*/ 	.word	0x00000082


	//----- nvinfo : EIATTR_SW2861232_WAR
	.align		4
.L_1329:
        /*0008*/ 	.byte	0x01, 0x35
	.zero		2


	//----- nvinfo : EIATTR_PARAM_CBANK
	.align		4
        /*000c*/ 	.byte	0x04, 0x0a
        /*000e*/ 	.short	(.L_1331 - .L_1330)
	.align		4
.L_1330:
        /*0010*/ 	.word	index@(.nv.constant0._Z35group_norm_nhwc_fwd_one_pass_kernelI11Fp16IOFp32WLi64ELi60ELi480EEv26Group_norm_nhwc_fwd_params)
        /*0014*/ 	.short	0x0160
        /*0016*/ 	.short	0x00a0


	//----- nvinfo : EIATTR_CBANK_PARAM_SIZE
	.align		4
.L_1331:
        /*0018*/ 	.byte	0x03, 0x19
        /*001a*/ 	.short	0x00a0


	//----- nvinfo : EIATTR_KPARAM_INFO
	.align		4
        /*001c*/ 	.byte	0x04, 0x17
        /*001e*/ 	.short	(.L_1333 - .L_1332)
.L_1332:
        /*0020*/ 	.word	0x00000000
        /*0024*/ 	.short	0x0000
        /*0026*/ 	.short	0x0000
        /*0028*/ 	.byte	0x00, 0xf0, 0x81, 0x02


	//----- nvinfo : EIATTR_MAXREG_COUNT
	.align		4
.L_1333:
        /*002c*/ 	.byte	0x03, 0x1b
        /*002e*/ 	.short	0x0080


	//----- nvinfo : EIATTR_NUM_BARRIERS
	.align		4
        /*0030*/ 	.byte	0x02, 0x4c
        /*0032*/ 	.byte	0x01
	.zero		1


	//----- nvinfo : EIATTR_MERCURY_ISA_VERSION
	.align		4
        /*0034*/ 	.byte	0x03, 0x5f
        /*0036*/ 	.short	0x0000


	//----- nvinfo : EIATTR_COOP_GROUP_MASK_REGIDS
	.align		4
        /*0038*/ 	.byte	0x04, 0x29
        /*003a*/ 	.short	(.L_1335 - .L_1334)


	//   ....[0]....
.L_1334:
        /*003c*/ 	.word	0xffffffff


	//   ....[1]....
        /*0040*/ 	.word	0xffffffff


	//   ....[2]....
        /*0044*/ 	.word	0xffffffff


	//   ....[3]....
        /*0048*/ 	.word	0xffffffff


	//   ....[4]....
        /*004c*/ 	.word	0xffffffff


	//   ....[5]....
        /*0050*/ 	.word	0xffffffff


	//   ....[6]....
        /*0054*/ 	.word	0xffffffff


	//   ....[7]....
        /*0058*/ 	.word	0xffffffff


	//   ....[8]....
        /*005c*/ 	.word	0xffffffff


	//   ....[9]....
        /*0060*/ 	.word	0xffffffff


	//----- nvinfo : EIATTR_COOP_GROUP_INSTR_OFFSETS
	.align		4
.L_1335:
        /*0064*/ 	.byte	0x04, 0x28
        /*0066*/ 	.short	(.L_1337 - .L_1336)


	//   ....[0]....
.L_1336:
        /*0068*/ 	.word	0x00000910


	//   ....[1]....
        /*006c*/ 	.word	0x00000920


	//   ....[2]....
        /*0070*/ 	.word	0x00000950


	//   ....[3]....
        /*0074*/ 	.word	0x00000960


	//   ....[4]....
        /*0078*/ 	.word	0x000009a0


	//   ....[5]....
        /*007c*/ 	.word	0x000009b0


	//   ....[6]....
        /*0080*/ 	.word	0x000009f0


	//   ....[7]....
        /*0084*/ 	.word	0x00000a00


	//   ....[8]....
        /*0088*/ 	.word	0x00000a40


	//   ....[9]....
        /*008c*/ 	.word	0x00000a50


	//----- nvinfo : EIATTR_EXIT_INSTR_OFFSETS
	.align		4
.L_1337:
        /*0090*/ 	.byte	0x04, 0x1c
        /*0092*/ 	.short	(.L_1339 - .L_1338)


	//   ....[0]....
.L_1338:
        /*0094*/ 	.word	0x00000060


	//   ....[1]....
        /*0098*/ 	.word	0x000020e0


	//----- nvinfo : EIATTR_MAX_THREADS
	.align		4
.L_1339:
        /*009c*/ 	.byte	0x04, 0x05
        /*009e*/ 	.short	(.L_1341 - .L_1340)
.L_1340:
        /*00a0*/ 	.word	0x000001e0
        /*00a4*/ 	.word	0x00000001
        /*00a8*/ 	.word	0x00000001


	//----- nvinfo : EIATTR_CRS_STACK_SIZE
	.align		4
.L_1341:
        /*00ac*/ 	.byte	0x04, 0x1e
        /*00ae*/ 	.short	(.L_1343 - .L_1342)
.L_1342:
        /*00b0*/ 	.word	0x00000000
.L_1343:


//--------------------- .nv.info._Z35group_norm_nhwc_fwd_one_pass_kernelI11Fp16IOFp32WLi128ELi60ELi480EEv26Group_norm_nhwc_fwd_params --------------------------
	.section	.nv.info._Z35group_norm_nhwc_fwd_one_pass_kernelI11Fp16IOFp32WLi128ELi60ELi480EEv26Group_norm_nhwc_fwd_params,"",@"SHT_CUDA_INFO"
	.sectionflags	@""
	.align	4


	//----- nvinfo : EIATTR_CUDA_API_VERSION
	.align		4
        /*0000*/ 	.byte	0x04, 0x37
        /*0002*/ 	.short	(.L_1345 - .L_1344)
.L_1344:
        /*0004*/ 	.word	0x00000082


	//----- nvinfo : EIATTR_SW2861232_WAR
	.align		4
.L_1345:
        /*0008*/ 	.byte	0x01, 0x35
	.zero		2


	//----- nvinfo : EIATTR_PARAM_CBANK
	.align		4
        /*000c*/ 	.byte	0x04, 0x0a
        /*000e*/ 	.short	(.L_1347 - .L_1346)
	.align		4
.L_1346:
        /*0010*/ 	.word	index@(.nv.constant0._Z35group_norm_nhwc_fwd_one_pass_kernelI11Fp16IOFp32WLi128ELi60ELi480EEv26Group_norm_nhwc_fwd_params)
        /*0014*/ 	.short	0x0160
        /*0016*/ 	.short	0x00a0


	//----- nvinfo : EIATTR_CBANK_PARAM_SIZE
	.align		4
.L_1347:
        /*0018*/ 	.byte	0x03, 0x19
        /*001a*/ 	.short	0x00a0


	//----- nvinfo : EIATTR_KPARAM_INFO
	.align		4
        /*001c*/ 	.byte	0x04, 0x17
        /*001e*/ 	.short	(.L_1349 - .L_1348)
.L_1348:
        /*0020*/ 	.word	0x00000000
        /*0024*/ 	.short	0x0000
        /*0026*/ 	.short	0x0000
        /*0028*/ 	.byte	0x00, 0xf0, 0x81, 0x02


	//----- nvinfo : EIATTR_MAXREG_COUNT
	.align		4
.L_1349:
        /*002c*/ 	.byte	0x03, 0x1b
        /*002e*/ 	.short	0x0080


	//----- nvinfo : EIATTR_NUM_BARRIERS
	.align		4
        /*0030*/ 	.byte	0x02, 0x4c
        /*0032*/ 	.byte	0x01
	.zero		1


	//----- nvinfo : EIATTR_MERCURY_ISA_VERSION
	.align		4
        /*0034*/ 	.byte	0x03, 0x5f
        /*0036*/ 	.short	0x0000


	//----- nvinfo : EIATTR_COOP_GROUP_MASK_REGIDS
	.align		4
        /*0038*/ 	.byte	0x04, 0x29
        /*003a*/ 	.short	(.L_1351 - .L_1350)


	//   ....[0]....
.L_1350:
        /*003c*/ 	.word	0xffffffff


	//   ....[1]....
        /*0040*/ 	.word	0xffffffff


	//   ....[2]....
        /*0044*/ 	.word	0xffffffff


	//   ....[3]....
        /*0048*/ 	.word	0xffffffff


	//   ....[4]....
        /*004c*/ 	.word	0xffffffff


	//   ....[5]....
        /*0050*/ 	.word	0xffffffff


	//   ....[6]....
        /*0054*/ 	.word	0xffffffff


	//   ....[7]....
        /*0058*/ 	.word	0xffffffff


	//   ....[8]....
        /*005c*/ 	.word	0xffffffff


	//   ....[9]....
        /*0060*/ 	.word	0xffffffff


	//----- nvinfo : EIATTR_COOP_GROUP_INSTR_OFFSETS
	.align		4
.L_1351:
        /*0064*/ 	.byte	0x04, 0x28
        /*0066*/ 	.short	(.L_1353 - .L_1352)


	//   ....[0]....
.L_1352:
        /*0068*/ 	.word	0x00000e80


	//   ....[1]....
        /*006c*/ 	.word	0x00000e90


	//   ....[2]....
        /*0070*/ 	.word	0x00000ec0


	//   ....[3]....
        /*0074*/ 	.word	0x00000ed0


	//   ....[4]....
        /*0078*/ 	.word	0x00000f10


	//   ....[5]....
        /*007c*/ 	.word	0x00000f20


	//   ....[6]....
        /*0080*/ 	.word	0x00000f60


	//   ....[7]....
        /*0084*/ 	.word	0x00000f70


	//   ....[8]....
        /*0088*/ 	.word	0x00000fb0


	//   ....[9]....
        /*008c*/ 	.word	0x00000fc0


	//----- nvinfo : EIATTR_EXIT_INSTR_OFFSETS
	.align		4
.L_1353:
        /*0090*/ 	.byte	0x04, 0x1c
        /*0092*/ 	.short	(.L_1355 - .L_1354)


	//   ....[0]....
.L_1354:
        /*0094*/ 	.word	0x00000060


	//   ....[1]....
        /*0098*/ 	.word	0x000037c0


	//----- nvinfo : EIATTR_MAX_THREADS
	.align		4
.L_1355:
        /*009c*/ 	.byte	0x04, 0x05
        /*009e*/ 	.short	(.L_1357 - .L_1356)
.L_1356:
        /*00a0*/ 	.word	0x000001e0
        /*00a4*/ 	.word	0x00000001
        /*00a8*/ 	.word	0x00000001


	//----- nvinfo : EIATTR_CRS_STACK_SIZE
	.align		4
.L_1357:
        /*00ac*/ 	.byte	0x04, 0x1e
        /*00ae*/ 	.short	(.L_1359 - .L_1358)
.L_1358:
        /*00b0*/ 	.word	0x00000000
.L_1359:


//--------------------- .nv.info._Z35group_norm_nhwc_fwd_one_pass_kernelI11Fp16IOFp32WLi256ELi60ELi480EEv26Group_norm_nhwc_fwd_params --------------------------
	.section	.nv.info._Z35group_norm_nhwc_fwd_one_pass_kernelI11Fp16IOFp32WLi256ELi60ELi480EEv26Group_norm_nhwc_fwd_params,"",@"SHT_CUDA_INFO"
	.sectionflags	@""
	.align	4


	//----- nvinfo : EIATTR_CUDA_API_VERSION
	.align		4
        /*0000*/ 	.byte	0x04, 0x37
        /*0002*/ 	.short	(.L_1361 - .L_1360)
.L_1360:
        /*0004*/ 	.word	0x00000082


	//----- nvinfo : EIATTR_SW2861232_WAR
	.align		4
.L_1361:
        /*0008*/ 	.byte	0x01, 0x35
	.zero		2


	//----- nvinfo : EIATTR_PARAM_CBANK
	.align		4
        /*000c*/ 	.byte	0x04, 0x0a
        /*000e*/ 	.short	(.L_1363 - .L_1362)
	.align		4
.L_1362:
        /*0010*/ 	.word	index@(.nv.constant0._Z35group_norm_nhwc_fwd_one_pass_kernelI11Fp16IOFp32WLi256ELi60ELi480EEv26Group_norm_nhwc_fwd_params)
        /*0014*/ 	.short	0x0160
        /*0016*/ 	.short	0x00a0


	//----- nvinfo : EIATTR_CBANK_PARAM_SIZE
	.align		4
.L_1363:
        /*0018*/ 	.byte	0x03, 0x19
        /*001a*/ 	.short	0x00a0


	//----- nvinfo : EIATTR_KPARAM_INFO
	.align		4
        /*001c*/ 	.byte	0x04, 0x17
        /*001e*/ 	.short	(.L_1365 - .L_1364)
.L_1364:
        /*0020*/ 	.word	0x00000000
        /*0024*/ 	.short	0x0000
        /*0026*/ 	.short	0x0000
        /*0028*/ 	.byte	0x00, 0xf0, 0x81, 0x02


	//----- nvinfo : EIATTR_MAXREG_COUNT
	.align		4
.L_1365:
        /*002c*/ 	.byte	0x03, 0x1b
        /*002e*/ 	.short	0x0080


	//----- nvinfo : EIATTR_NUM_BARRIERS
	.align		4
        /*0030*/ 	.byte	0x02, 0x4c
        /*0032*/ 	.byte	0x01
	.zero		1


	//----- nvinfo : EIATTR_MERCURY_ISA_VERSION
	.align		4
        /*0034*/ 	.byte	0x03, 0x5f
        /*0036*/ 	.short	0x0000


	//----- nvinfo : EIATTR_COOP_GROUP_MASK_REGIDS
	.align		4
        /*0038*/ 	.byte	0x04, 0x29
        /*003a*/ 	.short	(.L_1367 - .L_1366)


	//   ....[0]....
.L_1366:
        /*003c*/ 	.word	0xffffffff


	//   ....[1]....
        /*0040*/ 	.word	0xffffffff


	//   ....[2]....
        /*0044*/ 	.word	0xffffffff


	//   ....[3]....
        /*0048*/ 	.word	0xffffffff


	//   ....[4]....
        /*004c*/ 	.word	0xffffffff


	//   ....[5]....
        /*0050*/ 	.word	0xffffffff


	//   ....[6]....
        /*0054*/ 	.word	0xffffffff


	//   ....[7]....
        /*0058*/ 	.word	0xffffffff


	//   ....[8]....
        /*005c*/ 	.word	0xffffffff


	//   ....[9]....
        /*0060*/ 	.word	0xffffffff


	//----- nvinfo : EIATTR_COOP_GROUP_INSTR_OFFSETS
	.align		4
.L_1367:
        /*0064*/ 	.byte	0x04, 0x28
        /*0066*/ 	.short	(.L_1369 - .L_1368)


	//   ....[0]....
.L_1368:
        /*0068*/ 	.word	0x00001940


	//   ....[1]....
        /*006c*/ 	.word	0x00001950


	//   ....[2]....
        /*0070*/ 	.word	0x00001980


	//   ....[3]....
        /*0074*/ 	.word	0x00001990


	//   ....[4]....
        /*0078*/ 	.word	0x000019d0


	//   ....[5]....
        /*007c*/ 	.word	0x000019e0


	//   ....[6]....
        /*0080*/ 	.word	0x00001a20


	//   ....[7]....
        /*0084*/ 	.word	0x00001a30


	//   ....[8]....
        /*0088*/ 	.word	0x00001a70


	//   ....[9]....
        /*008c*/ 	.word	0x00001a80


	//----- nvinfo : EIATTR_EXIT_INSTR_OFFSETS
	.align		4
.L_1369:
        /*0090*/ 	.byte	0x04, 0x1c
        /*0092*/ 	.short	(.L_1371 - .L_1370)


	//   ....[0]....
.L_1370:
        /*0094*/ 	.word	0x00000060


	//   ....[1]....
        /*0098*/ 	.word	0x00004b40


	//----- nvinfo : EIATTR_MAX_THREADS
	.align		4
.L_1371:
        /*009c*/ 	.byte	0x04, 0x05
        /*009e*/ 	.short	(.L_1373 - .L_1372)
.L_1372:
        /*00a0*/ 	.word	0x000001e0
        /*00a4*/ 	.word	0x00000001
        /*00a8*/ 	.word	0x00000001


	//----- nvinfo : EIATTR_CRS_STACK_SIZE
	.align		4
.L_1373:
        /*00ac*/ 	.byte	0x04, 0x1e
        /*00ae*/ 	.short	(.L_1375 - .L_1374)
.L_1374:
        /*00b0*/ 	.word	0x00000000
.L_1375:


//--------------------- .nv.info._Z35group_norm_nhwc_fwd_one_pass_kernelI11Fp16IOFp32WLi512ELi60ELi480EEv26Group_norm_nhwc_fwd_params --------------------------
	.section	.nv.info._Z35group_norm_nhwc_fwd_one_pass_kernelI11Fp16IOFp32WLi512ELi60ELi480EEv26Group_norm_nhwc_fwd_params,"",@"SHT_CUDA_INFO"
	.sectionflags	@""
	.align	4


	//----- nvinfo : EIATTR_CUDA_API_VERSION
	.align		4
        /*0000*/ 	.byte	0x04, 0x37
        /*0002*/ 	.short	(.L_1377 - .L_1376)
.L_1376:
        /*0004*/ 	.word	0x00000082


	//----- nvinfo : EIATTR_SW2861232_WAR
	.align		4
.L_1377:
        /*0008*/ 	.byte	0x01, 0x35
	.zero		2


	//----- nvinfo : EIATTR_PARAM_CBANK
	.align		4
        /*000c*/ 	.byte	0x04, 0x0a
        /*000e*/ 	.short	(.L_1379 - .L_1378)
	.align		4
.L_1378:
        /*0010*/ 	.word	index@(.nv.constant0._Z35group_norm_nhwc_fwd_one_pass_kernelI11Fp16IOFp32WLi512ELi60ELi480EEv26Group_norm_nhwc_fwd_params)
        /*0014*/ 	.short	0x0160
        /*0016*/ 	.short	0x00a0


	//----- nvinfo : EIATTR_CBANK_PARAM_SIZE
	.align		4
.L_1379:
        /*0018*/ 	.byte	0x03, 0x19
        /*001a*/ 	.short	0x00a0


	//----- nvinfo : EIATTR_KPARAM_INFO
	.align		4
        /*001c*/ 	.byte	0x04, 0x17
        /*001e*/ 	.short	(.L_1381 - .L_1380)
.L_1380:
        /*0020*/ 	.word	0x00000000
        /*0024*/ 	.short	0x0000
        /*0026*/ 	.short	0x0000
        /*0028*/ 	.byte	0x00, 0xf0, 0x81, 0x02


	//----- nvinfo : EIATTR_MAXREG_COUNT
	.align		4
.L_1381:
        /*002c*/ 	.byte	0x03, 0x1b
        /*002e*/ 	.short	0x0080


	//----- nvinfo : EIATTR_NUM_BARRIERS
	.align		4
        /*0030*/ 	.byte	0x02, 0x4c
        /*0032*/ 	.byte	0x01
	.zero		1


	//----- nvinfo : EIATTR_MERCURY_ISA_VERSION
	.align		4
        /*0034*/ 	.byte	0x03, 0x5f
        /*0036*/ 	.short	0x0000


	//----- nvinfo : EIATTR_COOP_GROUP_MASK_REGIDS
	.align		4
        /*0038*/ 	.byte	0x04, 0x29
        /*003a*/ 	.short	(.L_1383 - .L_1382)


	//   ....[0]....
.L_1382:
        /*003c*/ 	.word	0xffffffff


	//   ....[1]....
        /*0040*/ 	.word	0xffffffff


	//   ....[2]....
        /*0044*/ 	.word	0xffffffff


	//   ....[3]....
        /*0048*/ 	.word	0xffffffff


	//   ....[4]....
        /*004c*/ 	.word	0xffffffff


	//   ....[5]....
        /*0050*/ 	.word	0xffffffff


	//   ....[6]....
        /*0054*/ 	.word	0xffffffff


	//   ....[7]....
        /*0058*/ 	.word	0xffffffff


	//   ....[8]....
        /*005c*/ 	.word	0xffffffff


	//   ....[9]....
        /*0060*/ 	.word	0xffffffff


	//----- nvinfo : EIATTR_COOP_GROUP_INSTR_OFFSETS
	.align		4
.L_1383:
        /*0064*/ 	.byte	0x04, 0x28
        /*0066*/ 	.short	(.L_1385 - .L_1384)


	//   ....[0]....
.L_1384:
        /*0068*/ 	.word	0x00003660


	//   ....[1]....
        /*006c*/ 	.word	0x00003670


	//   ....[2]....
        /*0070*/ 	.word	0x000036b0


	//   ....[3]....
        /*0074*/ 	.word	0x000036c0


	//   ....[4]....
        /*0078*/ 	.word	0x00003700


	//   ....[5]....
        /*007c*/ 	.word	0x00003710


	//   ....[6]....
        /*0080*/ 	.word	0x00003750


	//   ....[7]....
        /*0084*/ 	.word	0x00003760


	//   ....[8]....
        /*0088*/ 	.word	0x000037a0


	//   ....[9]....
        /*008c*/ 	.word	0x000037b0


	//----- nvinfo : EIATTR_EXIT_INSTR_OFFSETS
	.align		4
.L_1385:
        /*0090*/ 	.byte	0x04, 0x1c
        /*0092*/ 	.short	(.L_1387 - .L_1386)


	//   ....[0]....
.L_1386:
        /*0094*/ 	.word	0x00000060


	//   ....[1]....
        /*0098*/ 	.word	0x00008850


	//----- nvinfo : EIATTR_MAX_THREADS
	.align		4
.L_1387:
        /*009c*/ 	.byte	0x04, 0x05
        /*009e*/ 	.short	(.L_1389 - .L_1388)
.L_1388:
        /*00a0*/ 	.word	0x000001e0
        /*00a4*/ 	.word	0x00000001
        /*00a8*/ 	.word	0x00000001


	//----- nvinfo : EIATTR_CRS_STACK_SIZE
	.align		4
.L_1389:
        /*00ac*/ 	.byte	0x04, 0x1e
        /*00ae*/ 	.short	(.L_1391 - .L_1390)
.L_1390:
        /*00b0*/ 	.word	0x00000000
.L_1391:


//--------------------- .nv.info._Z35group_norm_nhwc_fwd_one_pass_kernelI11Fp16IOBf16WLi64ELi60ELi480EEv26Group_norm_nhwc_fwd_params --------------------------
	.section	.nv.info._Z35group_norm_nhwc_fwd_one_pass_kernelI11Fp16IOBf16WLi64ELi60ELi480EEv26Group_norm_nhwc_fwd_params,"",@"SHT_CUDA_INFO"
	.sectionflags	@""
	.align	4


	//----- nvinfo : EIATTR_CUDA_API_VERSION
	.align		4
        /*0000*/ 	.byte	0x04, 0x37
        /*0002*/ 	.short	(.L_1393 - .L_1392)
.L_1392:
        /*0004*/ 	.word	0x00000082


	//----- nvinfo : EIATTR_SW2861232_WAR
	.align		4
.L_1393:
        /*0008*/ 	.byte	0x01, 0x35
	.zero		2


	//----- nvinfo : EIATTR_PARAM_CBANK
	.align		4
        /*000c*/ 	.byte	0x04, 0x0a
        /*000e*/ 	.short	(.L_1395 - .L_1394)
	.align		4
.L_1394:
        /*0010*/ 	.word	index@(.nv.constant0._Z35group_norm_nhwc_fwd_one_pass_kernelI11Fp16IOBf16WLi64ELi60ELi480EEv26Group_norm_nhwc_fwd_params)
        /*0014*/ 	.short	0x0160
        /*0016*/ 	.short	0x00a0


	//----- nvinfo : EIATTR_CBANK_PARAM_SIZE
	.align		4
.L_1395:
        /*0018*/ 	.byte	0x03, 0x19
        /*001a*/ 	.short	0x00a0


	//----- nvinfo : EIATTR_KPARAM_INFO
	.align		4
        /*001c*/ 	.byte	0x04, 0x17
        /*001e*/ 	.short	(.L_1397 - .L_1396)
.L_1396:
        /*0020*/ 	.word	0x00000000
        /*0024*/ 	.short	0x0000
        /*0026*/ 	.short	0x0000
        /*0028*/ 	.byte	0x00, 0xf0, 0x81, 0x02


	//----- nvinfo : EIATTR_MAXREG_COUNT
	.align		4
.L_1397:
        /*002c*/ 	.byte	0x03, 0x1b
        /*002e*/ 	.short	0x0080


	//----- nvinfo : EIATTR_NUM_BARRIERS
	.align		4
        /*0030*/ 	.byte	0x02, 0x4c
        /*0032*/ 	.byte	0x01
	.zero		1


	//----- nvinfo : EIATTR_MERCURY_ISA_VERSION
	.align		4
        /*0034*/ 	.byte	0x03, 0x5f
        /*0036*/ 	.short	0x0000


	//----- nvinfo : EIATTR_COOP_GROUP_MASK_REGIDS
	.align		4
        /*0038*/ 	.byte	0x04, 0x29
        /*003a*/ 	.short	(.L_1399 - .L_1398)


	//   ....[0]....
.L_1398:
        /*003c*/ 	.word	0xffffffff


	//   ....[1]....
        /*0040*/ 	.word	0xffffffff


	//   ....[2]....
        /*0044*/ 	.word	0xffffffff


	//   ....[3]....
        /*0048*/ 	.word	0xffffffff


	//   ....[4]....
        /*004c*/ 	.word	0xffffffff


	//   ....[5]....
        /*0050*/ 	.word	0xffffffff


	//   ....[6]....
        /*0054*/ 	.word	0xffffffff


	//   ....[7]....
        /*0058*/ 	.word	0xffffffff


	//   ....[8]....
        /*005c*/ 	.word	0xffffffff


	//   ....[9]....
        /*0060*/ 	.word	0xffffffff


	//----- nvinfo : EIATTR_COOP_GROUP_INSTR_OFFSETS
	.align		4
.L_1399:
        /*0064*/ 	.byte	0x04, 0x28
        /*0066*/ 	.short	(.L_1401 - .L_1400)


	//   ....[0]....
.L_1400:
        /*0068*/ 	.word	0x00000910


	//   ....[1]....
        /*006c*/ 	.word	0x00000920


	//   ....[2]....
        /*0070*/ 	.word	0x00000950


	//   ....[3]....
        /*0074*/ 	.word	0x00000960


	//   ....[4]....
        /*0078*/ 	.word	0x000009a0


	//   ....[5]....
        /*007c*/ 	.word	0x000009b0


	//   ....[6]....
        /*0080*/ 	.word	0x000009f0


	//   ....[7]....
        /*0084*/ 	.word	0x00000a00


	//   ....[8]....
        /*0088*/ 	.word	0x00000a40


	//   ....[9]....
        /*008c*/ 	.word	0x00000a50


	//----- nvinfo : EIATTR_EXIT_INSTR_OFFSETS
	.align		4
.L_1401:
        /*0090*/ 	.byte	0x04, 0x1c
        /*0092*/ 	.short	(.L_1403 - .L_1402)


	//   ....[0]....
.L_1402:
        /*0094*/ 	.word	0x00000060


	//   ....[1]....
        /*0098*/ 	.word	0x00002140


	//----- nvinfo : EIATTR_MAX_THREADS
	.align		4
.L_1403:
        /*009c*/ 	.byte	0x04, 0x05
        /*009e*/ 	.short	(.L_1405 - .L_1404)
.L_1404:
        /*00a0*/ 	.word	0x000001e0
        /*00a4*/ 	.word	0x00000001
        /*00a8*/ 	.word	0x00000001


	//----- nvinfo : EIATTR_CRS_STACK_SIZE
	.align		4
.L_1405:
        /*00ac*/ 	.byte	0x04, 0x1e
        /*00ae*/ 	.short	(.L_1407 - .L_1406)
.L_1406:
        /*00b0*/ 	.word	0x00000000
.L_1407:


//--------------------- .nv.info._Z35group_norm_nhwc_fwd_one_pass_kernelI11Fp16IOBf16WLi128ELi60ELi480EEv26Group_norm_nhwc_fwd_params --------------------------
	.section	.nv.info._Z35group_norm_nhwc_fwd_one_pass_kernelI11Fp16IOBf16WLi128ELi60ELi480EEv26Group_norm_nhwc_fwd_params,"",@"SHT_CUDA_INFO"
	.sectionflags	@""
	.align	4


	//----- nvinfo : EIATTR_CUDA_API_VERSION
	.align		4
        /*0000*/ 	.byte	0x04, 0x37
        /*0002*/ 	.short	(.L_1409 - .L_1408)
.L_1408:
        /*0004*/ 	.word	0x00000082


	//----- nvinfo : EIATTR_SW2861232_WAR
	.align		4
.L_1409:
        /*0008*/ 	.byte	0x01, 0x35
	.zero		2


	//----- nvinfo : EIATTR_PARAM_CBANK
	.align		4
        /*000c*/ 	.byte	0x04, 0x0a
        /*000e*/ 	.short	(.L_1411 - .L_1410)
	.align		4
.L_1410:
        /*0010*/ 	.word	index@(.nv.constant0._Z35group_norm_nhwc_fwd_one_pass_kernelI11Fp16IOBf16WLi128ELi60ELi480EEv26Group_norm_nhwc_fwd_params)
        /*0014*/ 	.short	0x0160
        /*0016*/ 	.short	0x00a0


	//----- nvinfo : EIATTR_CBANK_PARAM_SIZE
	.align		4
.L_1411:
        /*0018*/ 	.byte	0x03, 0x19
        /*001a*/ 	.short	0x00a0


	//----- nvinfo : EIATTR_KPARAM_INFO
	.align		4
        /*001c*/ 	.byte	0x04, 0x17
        /*001e*/ 	.short	(.L_1413 - .L_1412)
.L_1412:
        /*0020*/ 	.word	0x00000000
        /*0024*/ 	.short	0x0000
        /*0026*/ 	.short	0x0000
        /*0028*/ 	.byte	0x00, 0xf0, 0x81, 0x02


	//----- nvinfo : EIATTR_MAXREG_COUNT
	.align		4
.L_1413:
        /*002c*/ 	.byte	0x03, 0x1b
        /*002e*/ 	.short	0x0080


	//----- nvinfo : EIATTR_NUM_BARRIERS
	.align		4
        /*0030*/ 	.byte	0x02, 0x4c
        /*0032*/ 	.byte	0x01
	.zero		1


	//----- nvinfo : EIATTR_MERCURY_ISA_VERSION
	.align		4
        /*0034*/ 	.byte	0x03, 0x5f
        /*0036*/ 	.short	0x0000


	//----- nvinfo : EIATTR_COOP_GROUP_MASK_REGIDS
	.align		4
        /*0038*/ 	.byte	0x04, 0x29
        /*003a*/ 	.short	(.L_1415 - .L_1414)


	//   ....[0]....
.L_1414:
        /*003c*/ 	.word	0xffffffff


	//   ....[1]....
        /*0040*/ 	.word	0xffffffff


	//   ....[2]....
        /*0044*/ 	.word	0xffffffff


	//   ....[3]....
        /*0048*/ 	.word	0xffffffff


	//   ....[4]....
        /*004c*/ 	.word	0xffffffff


	//   ....[5]....
        /*0050*/ 	.word	0xffffffff


	//   ....[6]....
        /*0054*/ 	.word	0xffffffff


	//   ....[7]....
        /*0058*/ 	.word	0xffffffff


	//   ....[8]....
        /*005c*/ 	.word	0xffffffff


	//   ....[9]....
        /*0060*/ 	.word	0xffffffff


	//----- nvinfo : EIATTR_COOP_GROUP_INSTR_OFFSETS
	.align		4
.L_1415:
        /*0064*/ 	.byte	0x04, 0x28
        /*0066*/ 	.short	(.L_1417 - .L_1416)


	//   ....[0]....
.L_1416:
        /*0068*/ 	.word	0x00000e80


	//   ....[1]....
        /*006c*/ 	.word	0x00000e90


	//   ....[2]....
        /*0070*/ 	.word	0x00000ec0


	//   ....[3]....
        /*0074*/ 	.word	0x00000ed0


	//   ....[4]....
        /*0078*/ 	.word	0x00000f10


	//   ....[5]....
        /*007c*/ 	.word	0x00000f20


	//   ....[6]....
        /*0080*/ 	.word	0x00000f60


	//   ....[7]....
        /*0084*/ 	.word	0x00000f70


	//   ....[8]....
        /*0088*/ 	.word	0x00000fb0


	//   ....[9]....
        /*008c*/ 	.word	0x00000fc0


	//----- nvinfo : EIATTR_EXIT_INSTR_OFFSETS
	.align		4
.L_1417:
        /*0090*/ 	.byte	0x04, 0x1c
        /*0092*/ 	.short	(.L_1419 - .L_1418)


	//   ....[0]....
.L_1418:
        /*0094*/ 	.word	0x00000060


	//   ....[1]....
        /*0098*/ 	.word	0x00003820


	//----- nvinfo : EIATTR_MAX_THREADS
	.align		4
.L_1419:
        /*009c*/ 	.byte	0x04, 0x05
        /*009e*/ 	.short	(.L_1421 - .L_1420)
.L_1420:
        /*00a0*/ 	.word	0x000001e0
        /*00a4*/ 	.word	0x00000001
        /*00a8*/ 	.word	0x00000001


	//----- nvinfo : EIATTR_CRS_STACK_SIZE
	.align		4
.L_1421:
        /*00ac*/ 	.byte	0x04, 0x1e
        /*00ae*/ 	.short	(.L_1423 - .L_1422)
.L_1422:
        /*00b0*/ 	.word	0x00000000
.L_1423:


//--------------------- .nv.info._Z35group_norm_nhwc_fwd_one_pass_kernelI11Fp16IOBf16WLi256ELi60ELi480EEv26Group_norm_nhwc_fwd_params --------------------------
	.section	.nv.info._Z35group_norm_nhwc_fwd_one_pass_kernelI11Fp16IOBf16WLi256ELi60ELi480EEv26Group_norm_nhwc_fwd_params,"",@"SHT_CUDA_INFO"
	.sectionflags	@""
	.align	4


	//----- nvinfo : EIATTR_CUDA_API_VERSION
	.align		4
        /*0000*/ 	.byte	0x04, 0x37
        /*0002*/ 	.short	(.L_1425 - .L_1424)
.L_1424:
        /*0004*/ 	.word	0x00000082


	//----- nvinfo : EIATTR_SW2861232_WAR
	.align		4
.L_1425:
        /*0008*/ 	.byte	0x01, 0x35
	.zero		2


	//----- nvinfo : EIATTR_PARAM_CBANK
	.align		4
        /*000c*/ 	.byte	0x04, 0x0a
        /*000e*/ 	.short	(.L_1427 - .L_1426)
	.align		4
.L_1426:
        /*0010*/ 	.word	index@(.nv.constant0._Z35group_norm_nhwc_fwd_one_pass_kernelI11Fp16IOBf16WLi256ELi60ELi480EEv26Group_norm_nhwc_fwd_params)
        /*0014*/ 	.short	0x0160
        /*0016*/ 	.short	0x00a0


	//----- nvinfo : EIATTR_CBANK_PARAM_SIZE
	.align		4
.L_1427:
        /*0018*/ 	.byte	0x03, 0x19
        /*001a*/ 	.short	0x00a0


	//----- nvinfo : EIATTR_KPARAM_INFO
	.align		4
        /*001c*/ 	.byte	0x04, 0x17
        /*001e*/ 	.short	(.L_1429 - .L_1428)
.L_1428:
        /*0020*/ 	.word	0x00000000
        /*0024*/ 	.short	0x0000
        /*0026*/ 	.short	0x0000
        /*0028*/ 	.byte	0x00, 0xf0, 0x81, 0x02


	//----- nvinfo : EIATTR_MAXREG_COUNT
	.align		4
.L_1429:
        /*002c*/ 	.byte	0x03, 0x1b
        /*002e*/ 	.short	0x0080


	//----- nvinfo : EIATTR_NUM_BARRIERS
	.align		4
        /*0030*/ 	.byte	0x02, 0x4c
        /*0032*/ 	.byte	0x01
	.zero		1


	//----- nvinfo : EIATTR_MERCURY_ISA_VERSION
	.align		4
        /*0034*/ 	.byte	0x03, 0x5f
        /*0036*/ 	.short	0x0000


	//----- nvinfo : EIATTR_COOP_GROUP_MASK_REGIDS
	.align		4
        /*0038*/ 	.byte	0x04, 0x29
        /*003a*/ 	.short	(.L_1431 - .L_1430)


	//   ....[0]....
.L_1430:
        /*003c*/ 	.word	0xffffffff


	//   ....[1]....
        /*0040*/ 	.word	0xffffffff


	//   ....[2]....
        /*0044*/ 	.word	0xffffffff


	//   ....[3]....
        /*0048*/ 	.word	0xffffffff


	//   ....[4]....
        /*004c*/ 	.word	0xffffffff


	//   ....[5]....
        /*0050*/ 	.word	0xffffffff


	//   ....[6]....
        /*0054*/ 	.word	0xffffffff


	//   ....[7]....
        /*0058*/ 	.word	0xffffffff


	//   ....[8]....
        /*005c*/ 	.word	0xffffffff


	//   ....[9]....
        /*0060*/ 	.word	0xffffffff


	//----- nvinfo : EIATTR_COOP_GROUP_INSTR_OFFSETS
	.align		4
.L_1431:
        /*0064*/ 	.byte	0x04, 0x28
        /*0066*/ 	.short	(.L_1433 - .L_1432)


	//   ....[0]....
.L_1432:
        /*0068*/ 	.word	0x00001960


	//   ....[1]....
        /*006c*/ 	.word	0x00001970


	//   ....[2]....
        /*0070*/ 	.word	0x000019a0


	//   ....[3]....
        /*0074*/ 	.word	0x000019b0


	//   ....[4]....
        /*0078*/ 	.word	0x000019f0


	//   ....[5]....
        /*007c*/ 	.word	0x00001a00


	//   ....[6]....
        /*0080*/ 	.word	0x00001a40


	//   ....[7]....
        /*0084*/ 	.word	0x00001a50


	//   ....[8]....
        /*0088*/ 	.word	0x00001a90


	//   ....[9]....
        /*008c*/ 	.word	0x00001aa0


	//----- nvinfo : EIATTR_EXIT_INSTR_OFFSETS
	.align		4
.L_1433:
        /*0090*/ 	.byte	0x04, 0x1c
        /*0092*/ 	.short	(.L_1435 - .L_1434)


	//   ....[0]....
.L_1434:
        /*0094*/ 	.word	0x00000060


	//   ....[1]....
        /*0098*/ 	.word	0x00004bc0


	//----- nvinfo : EIATTR_MAX_THREADS
	.align		4
.L_1435:
        /*009c*/ 	.byte	0x04, 0x05
        /*009e*/ 	.short	(.L_1437 - .L_1436)
.L_1436:
        /*00a0*/ 	.word	0x000001e0
        /*00a4*/ 	.word	0x00000001
        /*00a8*/ 	.word	0x00000001


	//----- nvinfo : EIATTR_CRS_STACK_SIZE
	.align		4
.L_1437:
        /*00ac*/ 	.byte	0x04, 0x1e
        /*00ae*/ 	.short	(.L_1439 - .L_1438)
.L_1438:
        /*00b0*/ 	.word	0x00000000
.L_1439:


//--------------------- .nv.info._Z35group_norm_nhwc_fwd_one_pass_kernelI11Fp16IOBf16WLi512ELi60ELi480EEv26Group_norm_nhwc_fwd_params --------------------------
	.section	.nv.info._Z35group_norm_nhwc_fwd_one_pass_kernelI11Fp16IOBf16WLi512ELi60ELi480EEv26Group_norm_nhwc_fwd_params,"",@"SHT_CUDA_INFO"
	.sectionflags	@""
	.align	4


	//----- nvinfo : EIATTR_CUDA_API_VERSION
	.align		4
        /*0000*/ 	.byte	0x04, 0x37
        /*0002*/ 	.short	(.L_1441 - .L_1440)
.L_1440:
        /*0004*/ 	.word	0x00000082


	//----- nvinfo : EIATTR_SW2861232_WAR
	.align		4
.L_1441:
        /*0008*/ 	.byte	0x01, 0x35
	.zero		2


	//----- nvinfo : EIATTR_PARAM_CBANK
	.align		4
        /*000c*/ 	.byte	0x04, 0x0a
        /*000e*/ 	.short	(.L_1443 - .L_1442)
	.align		4
.L_1442:
        /*0010*/ 	.word	index@(.nv.constant0._Z35group_norm_nhwc_fwd_one_pass_kernelI11Fp16IOBf16WLi512ELi60ELi480EEv26Group_norm_nhwc_fwd_params)
        /*0014*/ 	.short	0x0160
        /*0016*/ 	.short	0x00a0


	//----- nvinfo : EIATTR_CBANK_PARAM_SIZE
	.align		4
.L_1443:
        /*0018*/ 	.byte	0x03, 0x19
        /*001a*/ 	.short	0x00a0


	//----- nvinfo : EIATTR_KPARAM_INFO
	.align		4
        /*001c*/ 	.byte	0x04, 0x17
        /*001e*/ 	.short	(.L_1445 - .L_1444)
.L_1444:
        /*0020*/ 	.word	0x00000000
        /*0024*/ 	.short	0x0000
        /*0026*/ 	.short	0x0000
        /*0028*/ 	.byte	0x00, 0xf0, 0x81, 0x02


	//----- nvinfo : EIATTR_MAXREG_COUNT
	.align		4
.L_1445:
        /*002c*/ 	.byte	0x03, 0x1b
        /*002e*/ 	.short	0x0080


	//----- nvinfo : EIATTR_NUM_BARRIERS
	.align		4
        /*0030*/ 	.byte	0x02, 0x4c
        /*0032*/ 	.byte	0x01
	.zero		1


	//----- nvinfo : EIATTR_MERCURY_ISA_VERSION
	.align		4
        /*0034*/ 	.byte	0x03, 0x5f
        /*0036*/ 	.short	0x0000


	//----- nvinfo : EIATTR_COOP_GROUP_MASK_REGIDS
	.align		4
        /*0038*/ 	.byte	0x04, 0x29
        /*003a*/ 	.short	(.L_1447 - .L_1446)


	//   ....[0]....
.L_1446:
        /*003c*/ 	.word	0xffffffff


	//   ....[1]....
        /*0040*/ 	.word	0xffffffff


	//   ....[2]....
        /*0044*/ 	.word	0xffffffff


	//   ....[3]....
        /*0048*/ 	.word	0xffffffff


	//   ....[4]....
        /*004c*/ 	.word	0xffffffff


	//   ....[5]....
        /*0050*/ 	.word	0xffffffff


	//   ....[6]....
        /*0054*/ 	.word	0xffffffff


	//   ....[7]....
        /*0058*/ 	.word	0xffffffff


	//   ....[8]....
        /*005c*/ 	.word	0xffffffff


	//   ....[9]....
        /*0060*/ 	.word	0xffffffff


	//----- nvinfo : EIATTR_COOP_GROUP_INSTR_OFFSETS
	.align		4
.L_1447:
        /*0064*/ 	.byte	0x04, 0x28
        /*0066*/ 	.short	(.L_1449 - .L_1448)


	//   ....[0]....
.L_1448:
        /*0068*/ 	.word	0x00003660


	//   ....[1]....
        /*006c*/ 	.word	0x00003670


	//   ....[2]....
        /*0070*/ 	.word	0x000036b0


	//   ....[3]....
        /*0074*/ 	.word	0x000036c0


	//   ....[4]....
        /*0078*/ 	.word	0x00003700


	//   ....[5]....
        /*007c*/ 	.word	0x00003710


	//   ....[6]....
        /*0080*/ 	.word	0x00003750


	//   ....[7]....
        /*0084*/ 	.word	0x00003760


	//   ....[8]....
        /*0088*/ 	.word	0x000037a0


	//   ....[9]....
        /*008c*/ 	.word	0x000037b0


	//----- nvinfo : EIATTR_EXIT_INSTR_OFFSETS
	.align		4
.L_1449:
        /*0090*/ 	.byte	0x04, 0x1c
        /*0092*/ 	.short	(.L_1451 - .L_1450)


	//   ....[0]....
.L_1450:
        /*0094*/ 	.word	0x00000060


	//   ....[1]....
        /*0098*/ 	.word	0x000088b0


	//----- nvinfo : EIATTR_MAX_THREADS
	.align		4
.L_1451:
        /*009c*/ 	.byte	0x04, 0x05
        /*009e*/ 	.short	(.L_1453 - .L_1452)
.L_1452:
        /*00a0*/ 	.word	0x000001e0
        /*00a4*/ 	.word	0x00000001
        /*00a8*/ 	.word	0x00000001


	//----- nvinfo : EIATTR_CRS_STACK_SIZE
	.align		4
.L_1453:
        /*00ac*/ 	.byte	0x04, 0x1e
        /*00ae*/ 	.short	(.L_1455 - .L_1454)
.L_1454:
        /*00b0*/ 	.word	0x00000000
.L_1455:


//--------------------- .nv.info._Z35group_norm_nhwc_fwd_one_pass_kernelI11Fp16IOFp16WLi64ELi60ELi480EEv26Group_norm_nhwc_fwd_params --------------------------
	.section	.nv.info._Z35group_norm_nhwc_fwd_one_pass_kernelI11Fp16IOFp16WLi64ELi60ELi480EEv26Group_norm_nhwc_fwd_params,"",@"SHT_CUDA_INFO"
	.sectionflags	@""
	.align	4


	//----- nvinfo : EIATTR_CUDA_API_VERSION
	.align		4
        /*0000*/ 	.byte	0x04, 0x37
        /*0002*/ 	.short	(.L_1457 - .L_1456)
.L_1456:
        /*0004*/ 	.word	0x00000082


	//----- nvinfo : EIATTR_SW2861232_WAR
	.align		4
.L_1457:
        /*0008*/ 	.byte	0x01, 0x35
	.zero		2


	//----- nvinfo : EIATTR_PARAM_CBANK
	.align		4
        /*000c*/ 	.byte	0x04, 0x0a
        /*000e*/ 	.short	(.L_1459 - .L_1458)
	.align		4
.L_1458:
        /*0010*/ 	.word	index@(.nv.constant0._Z35group_norm_nhwc_fwd_one_pass_kernelI11Fp16IOFp16WLi64ELi60ELi480EEv26Group_norm_nhwc_fwd_params)
        /*0014*/ 	.short	0x0160
        /*0016*/ 	.short	0x00a0


	//----- nvinfo : EIATTR_CBANK_PARAM_SIZE
	.align		4
.L_1459:
        /*0018*/ 	.byte	0x03, 0x19
        /*001a*/ 	.short	0x00a0


	//----- nvinfo : EIATTR_KPARAM_INFO
	.align		4
        /*001c*/ 	.byte	0x04, 0x17
        /*001e*/ 	.short	(.L_1461 - .L_1460)
.L_1460:
        /*0020*/ 	.word	0x00000000
        /*0024*/ 	.short	0x0000
        /*0026*/ 	.short	0x0000
        /*0028*/ 	.byte	0x00, 0xf0, 0x81, 0x02


	//----- nvinfo : EIATTR_MAXREG_COUNT
	.align		4
.L_1461:
        /*002c*/ 	.byte	0x03, 0x1b
        /*002e*/ 	.short	0x0080


	//----- nvinfo : EIATTR_NUM_BARRIERS
	.align		4
        /*0030*/ 	.byte	0x02, 0x4c
        /*0032*/ 	.byte	0x01
	.zero		1


	//----- nvinfo : EIATTR_MERCURY_ISA_VERSION
	.align		4
        /*0034*/ 	.byte	0x03, 0x5f
        /*0036*/ 	.short	0x0000


	//----- nvinfo : EIATTR_COOP_GROUP_MASK_REGIDS
	.align		4
        /*0038*/ 	.byte	0x04, 0x29
        /*003a*/ 	.short	(.L_1463 - .L_1462)


	//   ....[0]....
.L_1462:
        /*003c*/ 	.word	0xffffffff


	//   ....[1]....
        /*0040*/ 	.word	0xffffffff


	//   ....[2]....
        /*0044*/ 	.word	0xffffffff


	//   ....[3]....
        /*0048*/ 	.word	0xffffffff


	//   ....[4]....
        /*004c*/ 	.word	0xffffffff


	//   ....[5]....
        /*0050*/ 	.word	0xffffffff


	//   ....[6]....
        /*0054*/ 	.word	0xffffffff


	//   ....[7]....
        /*0058*/ 	.word	0xffffffff


	//   ....[8]....
        /*005c*/ 	.word	0xffffffff


	//   ....[9]....
        /*0060*/ 	.word	0xffffffff


	//----- nvinfo : EIATTR_COOP_GROUP_INSTR_OFFSETS
	.align		4
.L_1463:
        /*0064*/ 	.byte	0x04, 0x28
        /*0066*/ 	.short	(.L_1465 - .L_1464)


	//   ....[0]....
.L_1464:
        /*0068*/ 	.word	0x00000910


	//   ....[1]....
        /*006c*/ 	.word	0x00000920


	//   ....[2]....
        /*0070*/ 	.word	0x00000950


	//   ....[3]....
        /*0074*/ 	.word	0x00000960


	//   ....[4]....
        /*0078*/ 	.word	0x000009a0


	//   ....[5]....
        /*007c*/ 	.word	0x000009b0


	//   ....[6]....
        /*0080*/ 	.word	0x000009f0


	//   ....[7]....
        /*0084*/ 	.word	0x00000a00


	//   ....[8]....
        /*0088*/ 	.word	0x00000a40


	//   ....[9]....
        /*008c*/ 	.word	0x00000a50


	//----- nvinfo : EIATTR_EXIT_INSTR_OFFSETS
	.align		4
.L_1465:
        /*0090*/ 	.byte	0x04, 0x1c
        /*0092*/ 	.short	(.L_1467 - .L_1466)


	//   ....[0]....
.L_1466:
        /*0094*/ 	.word	0x00000060


	//   ....[1]....
        /*0098*/ 	.word	0x00002140


	//----- nvinfo : EIATTR_MAX_THREADS
	.align		4
.L_1467:
        /*009c*/ 	.byte	0x04, 0x05
        /*009e*/ 	.short	(.L_1469 - .L_1468)
.L_1468:
        /*00a0*/ 	.word	0x000001e0
        /*00a4*/ 	.word	0x00000001
        /*00a8*/ 	.word	0x00000001


	//----- nvinfo : EIATTR_CRS_STACK_SIZE
	.align		4
.L_1469:
        /*00ac*/ 	.byte	0x04, 0x1e
        /*00ae*/ 	.short	(.L_1471 - .L_1470)
.L_1470:
        /*00b0*/ 	.word	0x00000000
.L_1471:


//--------------------- .nv.info._Z35group_norm_nhwc_fwd_one_pass_kernelI11Fp16IOFp16WLi128ELi60ELi480EEv26Group_norm_nhwc_fwd_params --------------------------
	.section	.nv.info._Z35group_norm_nhwc_fwd_one_pass_kernelI11Fp16IOFp16WLi128ELi60ELi480EEv26Group_norm_nhwc_fwd_params,"",@"SHT_CUDA_INFO"
	.sectionflags	@""
	.align	4


	//----- nvinfo : EIATTR_CUDA_API_VERSION
	.align		4
        /*0000*/ 	.byte	0x04, 0x37
        /*0002*/ 	.short	(.L_1473 - .L_1472)
.L_1472:
        /*0004*/ 	.word	0x00000082


	//----- nvinfo : EIATTR_SW2861232_WAR
	.align		4
.L_1473:
        /*0008*/ 	.byte	0x01, 0x35
	.zero		2


	//----- nvinfo : EIATTR_PARAM_CBANK
	.align		4
        /*000c*/ 	.byte	0x04, 0x0a
        /*000e*/ 	.short	(.L_1475 - .L_1474)
	.align		4
.L_1474:
        /*0010*/ 	.word	index@(.nv.constant0._Z35group_norm_nhwc_fwd_one_pass_kernelI11Fp16IOFp16WLi128ELi60ELi480EEv26Group_norm_nhwc_fwd_params)
        /*0014*/ 	.short	0x0160
        /*0016*/ 	.short	0x00a0


	//----- nvinfo : EIATTR_CBANK_PARAM_SIZE
	.align		4
.L_1475:
        /*0018*/ 	.byte	0x03, 0x19
        /*001a*/ 	.short	0x00a0


	//----- nvinfo : EIATTR_KPARAM_INFO
	.align		4
        /*001c*/ 	.byte	0x04, 0x17
        /*001e*/ 	.short	(.L_1477 - .L_1476)
.L_1476:
        /*0020*/ 	.word	0x00000000
        /*0024*/ 	.short	0x0000
        /*0026*/ 	.short	0x0000
        /*0028*/ 	.byte	0x00, 0xf0, 0x81, 0x02


	//----- nvinfo : EIATTR_MAXREG_COUNT
	.align		4
.L_1477:
        /*002c*/ 	.byte	0x03, 0x1b
        /*002e*/ 	.short	0x0080


	//----- nvinfo : EIATTR_NUM_BARRIERS
	.align		4
        /*0030*/ 	.byte	0x02, 0x4c
        /*0032*/ 	.byte	0x01
	.zero		1


	//----- nvinfo : EIATTR_MERCURY_ISA_VERSION
	.align		4
        /*0034*/ 	.byte	0x03, 0x5f
        /*0036*/ 	.short	0x0000


	//----- nvinfo : EIATTR_COOP_GROUP_MASK_REGIDS
	.align		4
        /*0038*/ 	.byte	0x04, 0x29
        /*003a*/ 	.short	(.L_1479 - .L_1478)


	//   ....[0]....
.L_1478:
        /*003c*/ 	.word	0xffffffff


	//   ....[1]....
        /*0040*/ 	.word	0xffffffff


	//   ....[2]....
        /*0044*/ 	.word	0xffffffff


	//   ....[3]....
        /*0048*/ 	.word	0xffffffff


	//   ....[4]....
        /*004c*/ 	.word	0xffffffff


	//   ....[5]....
        /*0050*/ 	.word	0xffffffff


	//   ....[6]....
        /*0054*/ 	.word	0xffffffff


	//   ....[7]....
        /*0058*/ 	.word	0xffffffff


	//   ....[8]....
        /*005c*/ 	.word	0xffffffff


	//   ....[9]....
        /*0060*/ 	.word	0xffffffff


	//----- nvinfo : EIATTR_COOP_GROUP_INSTR_OFFSETS
	.align		4
.L_1479:
        /*0064*/ 	.byte	0x04, 0x28
        /*0066*/ 	.short	(.L_1481 - .L_1480)


	//   ....[0]....
.L_1480:
        /*0068*/ 	.word	0x00000e80


	//   ....[1]....
        /*006c*/ 	.word	0x00000e90


	//   ....[2]....
        /*0070*/ 	.word	0x00000ec0


	//   ....[3]....
        /*0074*/ 	.word	0x00000ed0


	//   ....[4]....
        /*0078*/ 	.word	0x00000f10


	//   ....[5]....
        /*007c*/ 	.word	0x00000f20


	//   ....[6]....
        /*0080*/ 	.word	0x00000f60


	//   ....[7]....
        /*0084*/ 	.word	0x00000f70


	//   ....[8]....
        /*0088*/ 	.word	0x00000fb0


	//   ....[9]....
        /*008c*/ 	.word	0x00000fc0


	//----- nvinfo : EIATTR_EXIT_INSTR_OFFSETS
	.align		4
.L_1481:
        /*0090*/ 	.byte	0x04, 0x1c
        /*0092*/ 	.short	(.L_1483 - .L_1482)


	//   ....[0]....
.L_1482:
        /*0094*/ 	.word	0x00000060


	//   ....[1]....
        /*0098*/ 	.word	0x00003820


	//----- nvinfo : EIATTR_MAX_THREADS
	.align		4
.L_1483:
        /*009c*/ 	.byte	0x04, 0x05
        /*009e*/ 	.short	(.L_1485 - .L_1484)
.L_1484:
        /*00a0*/ 	.word	0x000001e0
        /*00a4*/ 	.word	0x00000001
        /*00a8*/ 	.word	0x00000001


	//----- nvinfo : EIATTR_CRS_STACK_SIZE
	.align		4
.L_1485:
        /*00ac*/ 	.byte	0x04, 0x1e
        /*00ae*/ 	.short	(.L_1487 - .L_1486)
.L_1486:
        /*00b0*/ 	.word	0x00000000
.L_1487:


//--------------------- .nv.info._Z35group_norm_nhwc_fwd_one_pass_kernelI11Fp16IOFp16WLi256ELi60ELi480EEv26Group_norm_nhwc_fwd_params --------------------------
	.section	.nv.info._Z35group_norm_nhwc_fwd_one_pass_kernelI11Fp16IOFp16WLi256ELi60ELi480EEv26Group_norm_nhwc_fwd_params,"",@"SHT_CUDA_INFO"
	.sectionflags	@""
	.align	4


	//----- nvinfo : EIATTR_CUDA_API_VERSION
	.align		4
        /*0000*/ 	.byte	0x04, 0x37
        /*0002*/ 	.short	(.L_1489 - .L_1488)
.L_1488:
        /*0004*/ 	.word	0x00000082


	//----- nvinfo : EIATTR_SW2861232_WAR
	.align		4
.L_1489:
        /*0008*/ 	.byte	0x01, 0x35
	.zero		2


	//----- nvinfo : EIATTR_PARAM_CBANK
	.align		4
        /*000c*/ 	.byte	0x04, 0x0a
        /*000e*/ 	.short	(.L_1491 - .L_1490)
	.align		4
.L_1490:
        /*0010*/ 	.word	index@(.nv.constant0._Z35group_norm_nhwc_fwd_one_pass_kernelI11Fp16IOFp16WLi256ELi60ELi480EEv26Group_norm_nhwc_fwd_params)
        /*0014*/ 	.short	0x0160
        /*0016*/ 	.short	0x00a0


	//----- nvinfo : EIATTR_CBANK_PARAM_SIZE
	.align		4
.L_1491:
        /*0018*/ 	.byte	0x03, 0x19
        /*001a*/ 	.short	0x00a0


	//----- nvinfo : EIATTR_KPARAM_INFO
	.align		4
        /*001c*/ 	.byte	0x04, 0x17
        /*001e*/ 	.short	(.L_1493 - .L_1492)
.L_1492:
        /*0020*/ 	.word	0x00000000
        /*0024*/ 	.short	0x0000
        /*0026*/ 	.short	0x0000
        /*0028*/ 	.byte	0x00, 0xf0, 0x81, 0x02


	//----- nvinfo : EIATTR_MAXREG_COUNT
	.align		4
.L_1493:
        /*002c*/ 	.byte	0x03, 0x1b
        /*002e*/ 	.short	0x0080


	//----- nvinfo : EIATTR_NUM_BARRIERS
	.align		4
        /*0030*/ 	.byte	0x02, 0x4c
        /*0032*/ 	.byte	0x01
	.zero		1


	//----- nvinfo : EIATTR_MERCURY_ISA_VERSION
	.align		4
        /*0034*/ 	.byte	0x03, 0x5f
        /*0036*/ 	.short	0x0000


	//----- nvinfo : EIATTR_COOP_GROUP_MASK_REGIDS
	.align		4
        /*0038*/ 	.byte	0x04, 0x29
        /*003a*/ 	.short	(.L_1495 - .L_1494)


	//   ....[0]....
.L_1494:
        /*003c*/ 	.word	0xffffffff


	//   ....[1]....
        /*0040*/ 	.word	0xffffffff


	//   ....[2]....
        /*0044*/ 	.word	0xffffffff


	//   ....[3]....
        /*0048*/ 	.word	0xffffffff


	//   ....[4]....
        /*004c*/ 	.word	0xffffffff


	//   ....[5]....
        /*0050*/ 	.word	0xffffffff


	//   ....[6]....
        /*0054*/ 	.word	0xffffffff


	//   ....[7]....
        /*0058*/ 	.word	0xffffffff


	//   ....[8]....
        /*005c*/ 	.word	0xffffffff


	//   ....[9]....
        /*0060*/ 	.word	0xffffffff


	//----- nvinfo : EIATTR_COOP_GROUP_INSTR_OFFSETS
	.align		4
.L_1495:
        /*0064*/ 	.byte	0x04, 0x28
        /*0066*/ 	.short	(.L_1497 - .L_1496)


	//   ....[0]....
.L_1496:
        /*0068*/ 	.word	0x00001960


	//   ....[1]....
        /*006c*/ 	.word	0x00001970


	//   ....[2]....
        /*0070*/ 	.word	0x000019a0


	//   ....[3]....
        /*0074*/ 	.word	0x000019b0


	//   ....[4]....
        /*0078*/ 	.word	0x000019f0


	//   ....[5]....
        /*007c*/ 	.word	0x00001a00


	//   ....[6]....
        /*0080*/ 	.word	0x00001a40


	//   ....[7]....
        /*0084*/ 	.word	0x00001a50


	//   ....[8]....
        /*0088*/ 	.word	0x00001a90


	//   ....[9]....
        /*008c*/ 	.word	0x00001aa0


	//----- nvinfo : EIATTR_EXIT_INSTR_OFFSETS
	.align		4
.L_1497:
        /*0090*/ 	.byte	0x04, 0x1c
        /*0092*/ 	.short	(.L_1499 - .L_1498)


	//   ....[0]....
.L_1498:
        /*0094*/ 	.word	0x00000060


	//   ....[1]....
        /*0098*/ 	.word	0x00004bc0


	//----- nvinfo : EIATTR_MAX_THREADS
	.align		4
.L_1499:
        /*009c*/ 	.byte	0x04, 0x05
        /*009e*/ 	.short	(.L_1501 - .L_1500)
.L_1500:
        /*00a0*/ 	.word	0x000001e0
        /*00a4*/ 	.word	0x00000001
        /*00a8*/ 	.word	0x00000001


	//----- nvinfo : EIATTR_CRS_STACK_SIZE
	.align		4
.L_1501:
        /*00ac*/ 	.byte	0x04, 0x1e
        /*00ae*/ 	.short	(.L_1503 - .L_1502)
.L_1502:
        /*00b0*/ 	.word	0x00000000
.L_1503:


//--------------------- .nv.info._Z35group_norm_nhwc_fwd_one_pass_kernelI11Fp16IOFp16WLi512ELi60ELi480EEv26Group_norm_nhwc_fwd_params --------------------------
	.section	.nv.info._Z35group_norm_nhwc_fwd_one_pass_kernelI11Fp16IOFp16WLi512ELi60ELi480EEv26Group_norm_nhwc_fwd_params,"",@"SHT_CUDA_INFO"
	.sectionflags	@""
	.align	4


	//----- nvinfo : EIATTR_CUDA_API_VERSION
	.align		4
        /*0000*/ 	.byte	0x04, 0x37
        /*0002*/ 	.short	(.L_1505 - .L_1504)
.L_1504:
        /*0004*/ 	.word	0x00000082


	//----- nvinfo : EIATTR_SW2861232_WAR
	.align		4
.L_1505:
        /*0008*/ 	.byte	0x01, 0x35
	.zero		2


	//----- nvinfo : EIATTR_PARAM_CBANK
	.align		4
        /*000c*/ 	.byte	0x04, 0x0a
        /*000e*/ 	.short	(.L_1507 - .L_1506)
	.align		4
.L_1506:
        /*0010*/ 	.word	index@(.nv.constant0._Z35group_norm_nhwc_fwd_one_pass_kernelI11Fp16IOFp16WLi512ELi60ELi480EEv26Group_norm_nhwc_fwd_params)
        /*0014*/ 	.short	0x0160
        /*0016*/ 	.short	0x00a0


	//----- nvinfo : EIATTR_CBANK_PARAM_SIZE
	.align		4
.L_1507:
        /*0018*/ 	.byte	0x03, 0x19
        /*001a*/ 	.short	0x00a0


	//----- nvinfo : EIATTR_KPARAM_INFO
	.align		4
        /*001c*/ 	.byte	0x04, 0x17
        /*001e*/ 	.short	(.L_1509 - .L_1508)
.L_1508:
        /*0020*/ 	.word	0x00000000
        /*0024*/ 	.short	0x0000
        /*0026*/ 	.short	0x0000
        /*0028*/ 	.byte	0x00, 0xf0, 0x81, 0x02


	//----- nvinfo : EIATTR_MAXREG_COUNT
	.align		4
.L_1509:
        /*002c*/ 	.byte	0x03, 0x1b
        /*002e*/ 	.short	0x0080


	//----- nvinfo : EIATTR_NUM_BARRIERS
	.align		4
        /*0030*/ 	.byte	0x02, 0x4c
        /*0032*/ 	.byte	0x01
	.zero		1


	//----- nvinfo : EIATTR_MERCURY_ISA_VERSION
	.align		4
        /*0034*/ 	.byte	0x03, 0x5f
        /*0036*/ 	.short	0x0000


	//----- nvinfo : EIATTR_COOP_GROUP_MASK_REGIDS
	.align		4
        /*0038*/ 	.byte	0x04, 0x29
        /*003a*/ 	.short	(.L_1511 - .L_1510)


	//   ....[0]....
.L_1510:
        /*003c*/ 	.word	0xffffffff


	//   ....[1]....
        /*0040*/ 	.word	0xffffffff


	//   ....[2]....
        /*0044*/ 	.word	0xffffffff


	//   ....[3]....
        /*0048*/ 	.word	0xffffffff


	//   ....[4]....
        /*004c*/ 	.word	0xffffffff


	//   ....[5]....
        /*0050*/ 	.word	0xffffffff


	//   ....[6]....
        /*0054*/ 	.word	0xffffffff


	//   ....[7]....
        /*0058*/ 	.word	0xffffffff


	//   ....[8]....
        /*005c*/ 	.word	0xffffffff


	//   ....[9]....
        /*0060*/ 	.word	0xffffffff


	//----- nvinfo : EIATTR_COOP_GROUP_INSTR_OFFSETS
	.align		4
.L_1511:
        /*0064*/ 	.byte	0x04, 0x28
        /*0066*/ 	.short	(.L_1513 - .L_1512)


	//   ....[0]....
.L_1512:
        /*0068*/ 	.word	0x00003660


	//   ....[1]....
        /*006c*/ 	.word	0x00003670


	//   ....[2]....
        /*0070*/ 	.word	0x000036b0


	//   ....[3]....
        /*0074*/ 	.word	0x000036c0


	//   ....[4]....
        /*0078*/ 	.word	0x00003700


	//   ....[5]....
        /*007c*/ 	.word	0x00003710


	//   ....[6]....
        /*0080*/ 	.word	0x00003750


	//   ....[7]....
        /*0084*/ 	.word	0x00003760


	//   ....[8]....
        /*0088*/ 	.word	0x000037a0


	//   ....[9]....
        /*008c*/ 	.word	0x000037b0


	//----- nvinfo : EIATTR_EXIT_INSTR_OFFSETS
	.align		4
.L_1513:
        /*0090*/ 	.byte	0x04, 0x1c
        /*0092*/ 	.short	(.L_1515 - .L_1514)


	//   ....[0]....
.L_1514:
        /*0094*/ 	.word	0x00000060


	//   ....[1]....
        /*0098*/ 	.word	0x000088b0


	//----- nvinfo : EIATTR_MAX_THREADS
	.align		4
.L_1515:
        /*009c*/ 	.byte	0x04, 0x05
        /*009e*/ 	.short	(.L_1517 - .L_1516)
.L_1516:
        /*00a0*/ 	.word	0x000001e0
        /*00a4*/ 	.word	0x00000001
        /*00a8*/ 	.word	0x00000001


	//----- nvinfo : EIATTR_CRS_STACK_SIZE
	.align		4
.L_1517:
        /*00ac*/ 	.byte	0x04, 0x1e
        /*00ae*/ 	.short	(.L_1519 - .L_1518)
.L_1518:
        /*00b0*/ 	.word	0x00000000
.L_1519:


//--------------------- .nv.info._Z35group_norm_nhwc_fwd_one_pass_kernelI11Fp32IOFp32WLi64ELi60ELi480EEv26Group_norm_nhwc_fwd_params --------------------------
	.section	.nv.info._Z35group_norm_nhwc_fwd_one_pass_kernelI11Fp32IOFp32WLi64ELi60ELi480EEv26Group_norm_nhwc_fwd_params,"",@"SHT_CUDA_INFO"
	.sectionflags	@""
	.align	4


	//----- nvinfo : EIATTR_CUDA_API_VERSION
	.align		4
        /*0000*/ 	.byte	0x04, 0x37
        /*0002*/ 	.short	(.L_1521 - .L_1520)
.L_1520:
        /*0004*/ 	.word	0x00000082


	//----- nvinfo : EIATTR_SW2861232_WAR
	.align		4
.L_1521:
        /*0008*/ 	.byte	0x01, 0x35
	.zero		2


	//----- nvinfo : EIATTR_PARAM_CBANK
	.align		4
        /*000c*/ 	.byte	0x04, 0x0a
        /*000e*/ 	.short	(.L_1523 - .L_1522)
	.align		4
.L_1522:
        /*0010*/ 	.word	index@(.nv.constant0._Z35group_norm_nhwc_fwd_one_pass_kernelI11Fp32IOFp32WLi64ELi60ELi480EEv26Group_norm_nhwc_fwd_params)
        /*0014*/ 	.short	0x0160
        /*0016*/ 	.short	0x00a0


	//----- nvinfo : EIATTR_CBANK_PARAM_SIZE
	.align		4
.L_1523:
        /*0018*/ 	.byte	0x03, 0x19
        /*001a*/ 	.short	0x00a0


	//----- nvinfo : EIATTR_KPARAM_INFO
	.align		4
        /*001c*/ 	.byte	0x04, 0x17
        /*001e*/ 	.short	(.L_1525 - .L_1524)
.L_1524:
        /*0020*/ 	.word	0x00000000
        /*0024*/ 	.short	0x0000
        /*0026*/ 	.short	0x0000
        /*0028*/ 	.byte	0x00, 0xf0, 0x81, 0x02


	//----- nvinfo : EIATTR_MAXREG_COUNT
	.align		4
.L_1525:
        /*002c*/ 	.byte	0x03, 0x1b
        /*002e*/ 	.short	0x0080


	//----- nvinfo : EIATTR_NUM_BARRIERS
	.align		4
        /*0030*/ 	.byte	0x02, 0x4c
        /*0032*/ 	.byte	0x01
	.zero		1


	//----- nvinfo : EIATTR_MERCURY_ISA_VERSION
	.align		4
        /*0034*/ 	.byte	0x03, 0x5f
        /*0036*/ 	.short	0x0000


	//----- nvinfo : EIATTR_COOP_GROUP_MASK_REGIDS
	.align		4
        /*0038*/ 	.byte	0x04, 0x29
        /*003a*/ 	.short	(.L_1527 - .L_1526)


	//   ....[0]....
.L_1526:
        /*003c*/ 	.word	0xffffffff


	//   ....[1]....
        /*0040*/ 	.word	0xffffffff


	//   ....[2]....
        /*0044*/ 	.word	0xffffffff


	//   ....[3]....
        /*0048*/ 	.word	0xffffffff


	//   ....[4]....
        /*004c*/ 	.word	0xffffffff


	//   ....[5]....
        /*0050*/ 	.word	0xffffffff


	//   ....[6]....
        /*0054*/ 	.word	0xffffffff


	//   ....[7]....
        /*0058*/ 	.word	0xffffffff


	//   ....[8]....
        /*005c*/ 	.word	0xffffffff


	//   ....[9]....
        /*0060*/ 	.word	0xffffffff


	//----- nvinfo : EIATTR_COOP_GROUP_INSTR_OFFSETS
	.align		4
.L_1527:
        /*0064*/ 	.byte	0x04, 0x28
        /*0066*/ 	.short	(.L_1529 - .L_1528)


	//   ....[0]....
.L_1528:
        /*0068*/ 	.word	0x000008a0


	//   ....[1]....
        /*006c*/ 	.word	0x000008b0


	//   ....[2]....
        /*0070*/ 	.word	0x000008e0


	//   ....[3]....
        /*0074*/ 	.word	0x000008f0


	//   ....[4]....
        /*0078*/ 	.word	0x00000930


	//   ....[5]....
        /*007c*/ 	.word	0x00000940


	//   ....[6]....
        /*0080*/ 	.word	0x00000980


	//   ....[7]....
        /*0084*/ 	.word	0x00000990


	//   ....[8]....
        /*0088*/ 	.word	0x000009d0


	//   ....[9]....
        /*008c*/ 	.word	0x000009e0


	//----- nvinfo : EIATTR_EXIT_INSTR_OFFSETS
	.align		4
.L_1529:
        /*0090*/ 	.byte	0x04, 0x1c
        /*0092*/ 	.short	(.L_1531 - .L_1530)


	//   ....[0]....
.L_1530:
        /*0094*/ 	.word	0x00000060


	//   ....[1]....
        /*0098*/ 	.word	0x00001fc0


	//----- nvinfo : EIATTR_MAX_THREADS
	.align		4
.L_1531:
        /*009c*/ 	.byte	0x04, 0x05
        /*009e*/ 	.short	(.L_1533 - .L_1532)
.L_1532:
        /*00a0*/ 	.word	0x000001e0
        /*00a4*/ 	.word	0x00000001
        /*00a8*/ 	.word	0x00000001


	//----- nvinfo : EIATTR_CRS_STACK_SIZE
	.align		4
.L_1533:
        /*00ac*/ 	.byte	0x04, 0x1e
        /*00ae*/ 	.short	(.L_1535 - .L_1534)
.L_1534:
        /*00b0*/ 	.word	0x00000000
.L_1535:


//--------------------- .nv.info._Z35group_norm_nhwc_fwd_one_pass_kernelI11Fp32IOFp32WLi128ELi60ELi480EEv26Group_norm_nhwc_fwd_params --------------------------
	.section	.nv.info._Z35group_norm_nhwc_fwd_one_pass_kernelI11Fp32IOFp32WLi128ELi60ELi480EEv26Group_norm_nhwc_fwd_params,"",@"SHT_CUDA_INFO"
	.sectionflags	@""
	.align	4


	//----- nvinfo : EIATTR_CUDA_API_VERSION
	.align		4
        /*0000*/ 	.byte	0x04, 0x37
        /*0002*/ 	.short	(.L_1537 - .L_1536)
.L_1536:
        /*0004*/ 	.word	0x00000082


	//----- nvinfo : EIATTR_SW2861232_WAR
	.align		4
.L_1537:
        /*0008*/ 	.byte	0x01, 0x35
	.zero		2


	//----- nvinfo : EIATTR_PARAM_CBANK
	.align		4
        /*000c*/ 	.byte	0x04, 0x0a
        /*000e*/ 	.short	(.L_1539 - .L_1538)
	.align		4
.L_1538:
        /*0010*/ 	.word	index@(.nv.constant0._Z35group_norm_nhwc_fwd_one_pass_kernelI11Fp32IOFp32WLi128ELi60ELi480EEv26Group_norm_nhwc_fwd_params)
        /*0014*/ 	.short	0x0160
        /*0016*/ 	.short	0x00a0


	//----- nvinfo : EIATTR_CBANK_PARAM_SIZE
	.align		4
.L_1539:
        /*0018*/ 	.byte	0x03, 0x19
        /*001a*/ 	.short	0x00a0


	//----- nvinfo : EIATTR_KPARAM_INFO
	.align		4
        /*001c*/ 	.byte	0x04, 0x17
        /*001e*/ 	.short	(.L_1541 - .L_1540)
.L_1540:
        /*0020*/ 	.word	0x00000000
        /*0024*/ 	.short	0x0000
        /*0026*/ 	.short	0x0000
        /*0028*/ 	.byte	0x00, 0xf0, 0x81, 0x02


	//----- nvinfo : EIATTR_MAXREG_COUNT
	.align		4
.L_1541:
        /*002c*/ 	.byte	0x03, 0x1b
        /*002e*/ 	.short	0x0080


	//----- nvinfo : EIATTR_NUM_BARRIERS
	.align		4
        /*0030*/ 	.byte	0x02, 0x4c
        /*0032*/ 	.byte	0x01
	.zero		1


	//----- nvinfo : EIATTR_MERCURY_ISA_VERSION
	.align		4
        /*0034*/ 	.byte	0x03, 0x5f
        /*0036*/ 	.short	0x0000


	//----- nvinfo : EIATTR_COOP_GROUP_MASK_REGIDS
	.align		4
        /*0038*/ 	.byte	0x04, 0x29
        /*003a*/ 	.short	(.L_1543 - .L_1542)


	//   ....[0]....
.L_1542:
        /*003c*/ 	.word	0xffffffff


	//   ....[1]....
        /*0040*/ 	.word	0xffffffff


	//   ....[2]....
        /*0044*/ 	.word	0xffffffff


	//   ....[3]....
        /*0048*/ 	.word	0xffffffff


	//   ....[4]....
        /*004c*/ 	.word	0xffffffff


	//   ....[5]....
        /*0050*/ 	.word	0xffffffff


	//   ....[6]....
        /*0054*/ 	.word	0xffffffff


	//   ....[7]....
        /*0058*/ 	.word	0xffffffff


	//   ....[8]....
        /*005c*/ 	.word	0xffffffff


	//   ....[9]....
        /*0060*/ 	.word	0xffffffff


	//----- nvinfo : EIATTR_COOP_GROUP_INSTR_OFFSETS
	.align		4
.L_1543:
        /*0064*/ 	.byte	0x04, 0x28
        /*0066*/ 	.short	(.L_1545 - .L_1544)


	//   ....[0]....
.L_1544:
        /*0068*/ 	.word	0x00000db0


	//   ....[1]....
        /*006c*/ 	.word	0x00000dc0


	//   ....[2]....
        /*0070*/ 	.word	0x00000df0


	//   ....[3]....
        /*0074*/ 	.word	0x00000e00


	//   ....[4]....
        /*0078*/ 	.word	0x00000e40


	//   ....[5]....
        /*007c*/ 	.word	0x00000e50


	//   ....[6]....
        /*0080*/ 	.word	0x00000e90


	//   ....[7]....
        /*0084*/ 	.word	0x00000ea0


	//   ....[8]....
        /*0088*/ 	.word	0x00000ee0


	//   ....[9]....
        /*008c*/ 	.word	0x00000ef0


	//----- nvinfo : EIATTR_EXIT_INSTR_OFFSETS
	.align		4
.L_1545:
        /*0090*/ 	.byte	0x04, 0x1c
        /*0092*/ 	.short	(.L_1547 - .L_1546)


	//   ....[0]....
.L_1546:
        /*0094*/ 	.word	0x00000060


	//   ....[1]....
        /*0098*/ 	.word	0x00003530


	//----- nvinfo : EIATTR_MAX_THREADS
	.align		4
.L_1547:
        /*009c*/ 	.byte	0x04, 0x05
        /*009e*/ 	.short	(.L_1549 - .L_1548)
.L_1548:
        /*00a0*/ 	.word	0x000001e0
        /*00a4*/ 	.word	0x00000001
        /*00a8*/ 	.word	0x00000001


	//----- nvinfo : EIATTR_CRS_STACK_SIZE
	.align		4
.L_1549:
        /*00ac*/ 	.byte	0x04, 0x1e
        /*00ae*/ 	.short	(.L_1551 - .L_1550)
.L_1550:
        /*00b0*/ 	.word	0x00000000
.L_1551:


//--------------------- .nv.info._Z35group_norm_nhwc_fwd_one_pass_kernelI11Fp32IOFp32WLi256ELi60ELi480EEv26Group_norm_nhwc_fwd_params --------------------------
	.section	.nv.info._Z35group_norm_nhwc_fwd_one_pass_kernelI11Fp32IOFp32WLi256ELi60ELi480EEv26Group_norm_nhwc_fwd_params,"",@"SHT_CUDA_INFO"
	.sectionflags	@""
	.align	4


	//----- nvinfo : EIATTR_CUDA_API_VERSION
	.align		4
        /*0000*/ 	.byte	0x04, 0x37
        /*0002*/ 	.short	(.L_1553 - .L_1552)
.L_1552:
        /*0004*/ 	.word	0x00000082


	//----- nvinfo : EIATTR_SW2861232_WAR
	.align		4
.L_1553:
        /*0008*/ 	.byte	0x01, 0x35
	.zero		2


	//----- nvinfo : EIATTR_PARAM_CBANK
	.align		4
        /*000c*/ 	.byte	0x04, 0x0a
        /*000e*/ 	.short	(.L_1555 - .L_1554)
	.align		4
.L_1554:
        /*0010*/ 	.word	index@(.nv.constant0._Z35group_norm_nhwc_fwd_one_pass_kernelI11Fp32IOFp32WLi256ELi60ELi480EEv26Group_norm_nhwc_fwd_params)
        /*0014*/ 	.short	0x0160
        /*0016*/ 	.short	0x00a0


	//----- nvinfo : EIATTR_CBANK_PARAM_SIZE
	.align		4
.L_1555:
        /*0018*/ 	.byte	0x03, 0x19
        /*001a*/ 	.short	0x00a0


	//----- nvinfo : EIATTR_KPARAM_INFO
	.align		4
        /*001c*/ 	.byte	0x04, 0x17
        /*001e*/ 	.short	(.L_1557 - .L_1556)
.L_1556:
        /*0020*/ 	.word	0x00000000
        /*0024*/ 	.short	0x0000
        /*0026*/ 	.short	0x0000
        /*0028*/ 	.byte	0x00, 0xf0, 0x81, 0x02


	//----- nvinfo : EIATTR_MAXREG_COUNT
	.align		4
.L_1557:
        /*002c*/ 	.byte	0x03, 0x1b
        /*002e*/ 	.short	0x0080


	//----- nvinfo : EIATTR_NUM_BARRIERS
	.align		4
        /*0030*/ 	.byte	0x02, 0x4c
        /*0032*/ 	.byte	0x01
	.zero		1


	//----- nvinfo : EIATTR_MERCURY_ISA_VERSION
	.align		4
        /*0034*/ 	.byte	0x03, 0x5f
        /*0036*/ 	.short	0x0000


	//----- nvinfo : EIATTR_COOP_GROUP_MASK_REGIDS
	.align		4
        /*0038*/ 	.byte	0x04, 0x29
        /*003a*/ 	.short	(.L_1559 - .L_1558)


	//   ....[0]....
.L_1558:
        /*003c*/ 	.word	0xffffffff


	//   ....[1]....
        /*0040*/ 	.word	0xffffffff


	//   ....[2]....
        /*0044*/ 	.word	0xffffffff


	//   ....[3]....
        /*0048*/ 	.word	0xffffffff


	//   ....[4]....
        /*004c*/ 	.word	0xffffffff


	//   ....[5]....
        /*0050*/ 	.word	0xffffffff


	//   ....[6]....
        /*0054*/ 	.word	0xffffffff


	//   ....[7]....
        /*0058*/ 	.word	0xffffffff


	//   ....[8]....
        /*005c*/ 	.word	0xffffffff


	//   ....[9]....
        /*0060*/ 	.word	0xffffffff


	//----- nvinfo : EIATTR_COOP_GROUP_INSTR_OFFSETS
	.align		4
.L_1559:
        /*0064*/ 	.byte	0x04, 0x28
        /*0066*/ 	.short	(.L_1561 - .L_1560)


	//   ....[0]....
.L_1560:
        /*0068*/ 	.word	0x00001770


	//   ....[1]....
        /*006c*/ 	.word	0x00001780


	//   ....[2]....
        /*0070*/ 	.word	0x000017b0


	//   ....[3]....
        /*0074*/ 	.word	0x000017c0


	//   ....[4]....
        /*0078*/ 	.word	0x00001800


	//   ....[5]....
        /*007c*/ 	.word	0x00001810


	//   ....[6]....
        /*0080*/ 	.word	0x00001850


	//   ....[7]....
        /*0084*/ 	.word	0x00001860


	//   ....[8]....
        /*0088*/ 	.word	0x000018a0


	//   ....[9]....
        /*008c*/ 	.word	0x000018b0


	//----- nvinfo : EIATTR_EXIT_INSTR_OFFSETS
	.align		4
.L_1561:
        /*0090*/ 	.byte	0x04, 0x1c
        /*0092*/ 	.short	(.L_1563 - .L_1562)


	//   ....[0]....
.L_1562:
        /*0094*/ 	.word	0x00000060


	//   ....[1]....
        /*0098*/ 	.word	0x000046c0


	//----- nvinfo : EIATTR_MAX_THREADS
	.align		4
.L_1563:
        /*009c*/ 	.byte	0x04, 0x05
        /*009e*/ 	.short	(.L_1565 - .L_1564)
.L_1564:
        /*00a0*/ 	.word	0x000001e0
        /*00a4*/ 	.word	0x00000001
        /*00a8*/ 	.word	0x00000001


	//----- nvinfo : EIATTR_CRS_STACK_SIZE
	.align		4
.L_1565:
        /*00ac*/ 	.byte	0x04, 0x1e
        /*00ae*/ 	.short	(.L_1567 - .L_1566)
.L_1566:
        /*00b0*/ 	.word	0x00000000
.L_1567:


//--------------------- .nv.info._Z35group_norm_nhwc_fwd_one_pass_kernelI11Fp32IOFp32WLi512ELi60ELi480EEv26Group_norm_nhwc_fwd_params --------------------------
	.section	.nv.info._Z35group_norm_nhwc_fwd_one_pass_kernelI11Fp32IOFp32WLi512ELi60ELi480EEv26Group_norm_nhwc_fwd_params,"",@"SHT_CUDA_INFO"
	.sectionflags	@""
	.align	4


	//----- nvinfo : EIATTR_CUDA_API_VERSION
	.align		4
        /*0000*/ 	.byte	0x04, 0x37
        /*0002*/ 	.short	(.L_1569 - .L_1568)
.L_1568:
        /*0004*/ 	.word	0x00000082


	//----- nvinfo : EIATTR_SW2861232_WAR
	.align		4
.L_1569:
        /*0008*/ 	.byte	0x01, 0x35
	.zero		2


	//----- nvinfo : EIATTR_PARAM_CBANK
	.align		4
        /*000c*/ 	.byte	0x04, 0x0a
        /*000e*/ 	.short	(.L_1571 - .L_1570)
	.align		4
.L_1570:
        /*0010*/ 	.word	index@(.nv.constant0._Z35group_norm_nhwc_fwd_one_pass_kernelI11Fp32IOFp32WLi512ELi60ELi480EEv26Group_norm_nhwc_fwd_params)
        /*0014*/ 	.short	0x0160
        /*0016*/ 	.short	0x00a0


	//----- nvinfo : EIATTR_CBANK_PARAM_SIZE
	.align		4
.L_1571:
        /*0018*/ 	.byte	0x03, 0x19
        /*001a*/ 	.short	0x00a0


	//----- nvinfo : EIATTR_KPARAM_INFO
	.align		4
        /*001c*/ 	.byte	0x04, 0x17
        /*001e*/ 	.short	(.L_1573 - .L_1572)
.L_1572:
        /*0020*/ 	.word	0x00000000
        /*0024*/ 	.short	0x0000
        /*0026*/ 	.short	0x0000
        /*0028*/ 	.byte	0x00, 0xf0, 0x81, 0x02


	//----- nvinfo : EIATTR_MAXREG_COUNT
	.align		4
.L_1573:
        /*002c*/ 	.byte	0x03, 0x1b
        /*002e*/ 	.short	0x0080


	//----- nvinfo : EIATTR_NUM_BARRIERS
	.align		4
        /*0030*/ 	.byte	0x02, 0x4c
        /*0032*/ 	.byte	0x01
	.zero		1


	//----- nvinfo : EIATTR_MERCURY_ISA_VERSION
	.align		4
        /*0034*/ 	.byte	0x03, 0x5f
        /*0036*/ 	.short	0x0000


	//----- nvinfo : EIATTR_COOP_GROUP_MASK_REGIDS
	.align		4
        /*0038*/ 	.byte	0x04, 0x29
        /*003a*/ 	.short	(.L_1575 - .L_1574)


	//   ....[0]....
.L_1574:
        /*003c*/ 	.word	0xffffffff


	//   ....[1]....
        /*0040*/ 	.word	0xffffffff


	//   ....[2]....
        /*0044*/ 	.word	0xffffffff


	//   ....[3]....
        /*0048*/ 	.word	0xffffffff


	//   ....[4]....
        /*004c*/ 	.word	0xffffffff


	//   ....[5]....
        /*0050*/ 	.word	0xffffffff


	//   ....[6]....
        /*0054*/ 	.word	0xffffffff


	//   ....[7]....
        /*0058*/ 	.word	0xffffffff


	//   ....[8]....
        /*005c*/ 	.word	0xffffffff


	//   ....[9]....
        /*0060*/ 	.word	0xffffffff


	//----- nvinfo : EIATTR_COOP_GROUP_INSTR_OFFSETS
	.align		4
.L_1575:
        /*0064*/ 	.byte	0x04, 0x28
        /*0066*/ 	.short	(.L_1577 - .L_1576)


	//   ....[0]....
.L_1576:
        /*0068*/ 	.word	0x00003330


	//   ....[1]....
        /*006c*/ 	.word	0x00003340


	//   ....[2]....
        /*0070*/ 	.word	0x00003380


	//   ....[3]....
        /*0074*/ 	.word	0x00003390


	//   ....[4]....
        /*0078*/ 	.word	0x000033d0


	//   ....[5]....
        /*007c*/ 	.word	0x000033e0


	//   ....[6]....
        /*0080*/ 	.word	0x00003420


	//   ....[7]....
        /*0084*/ 	.word	0x00003430


	//   ....[8]....
        /*0088*/ 	.word	0x00003470


	//   ....[9]....
        /*008c*/ 	.word	0x00003480


	//----- nvinfo : EIATTR_EXIT_INSTR_OFFSETS
	.align		4
.L_1577:
        /*0090*/ 	.byte	0x04, 0x1c
        /*0092*/ 	.short	(.L_1579 - .L_1578)


	//   ....[0]....
.L_1578:
        /*0094*/ 	.word	0x00000070


	//   ....[1]....
        /*0098*/ 	.word	0x00008380


	//----- nvinfo : EIATTR_MAX_THREADS
	.align		4
.L_1579:
        /*009c*/ 	.byte	0x04, 0x05
        /*009e*/ 	.short	(.L_1581 - .L_1580)
.L_1580:
        /*00a0*/ 	.word	0x000001e0
        /*00a4*/ 	.word	0x00000001
        /*00a8*/ 	.word	0x00000001


	//----- nvinfo : EIATTR_CRS_STACK_SIZE
	.align		4
.L_1581:
        /*00ac*/ 	.byte	0x04, 0x1e
        /*00ae*/ 	.short	(.L_1583 - .L_1582)
.L_1582:
        /*00b0*/ 	.word	0x00000000
.L_1583:


//--------------------- .nv.info._Z35group_norm_nhwc_fwd_one_pass_kernelI11Fp32IOBf16WLi64ELi60ELi480EEv26Group_norm_nhwc_fwd_params --------------------------
	.section	.nv.info._Z35group_norm_nhwc_fwd_one_pass_kernelI11Fp32IOBf16WLi64ELi60ELi480EEv26Group_norm_nhwc_fwd_params,"",@"SHT_CUDA_INFO"
	.sectionflags	@""
	.align	4


	//----- nvinfo : EIATTR_CUDA_API_VERSION
	.align		4
        /*0000*/ 	.byte	0x04, 0x37
        /*0002*/ 	.short	(.L_1585 - .L_1584)
.L_1584:
        /*0004*/ 	.word	0x00000082


	//----- nvinfo : EIATTR_SW2861232_WAR
	.align		4
.L_1585:
        /*0008*/ 	.byte	0x01, 0x35
	.zero		2


	//----- nvinfo : EIATTR_PARAM_CBANK
	.align		4
        /*000c*/ 	.byte	0x04, 0x0a
        /*000e*/ 	.short	(.L_1587 - .L_1586)
	.align		4
.L_1586:
        /*0010*/ 	.word	index@(.nv.constant0._Z35group_norm_nhwc_fwd_one_pass_kernelI11Fp32IOBf16WLi64ELi60ELi480EEv26Group_norm_nhwc_fwd_params)
        /*0014*/ 	.short	0x0160
        /*0016*/ 	.short	0x00a0


	//----- nvinfo : EIATTR_CBANK_PARAM_SIZE
	.align		4
.L_1587:
        /*0018*/ 	.byte	0x03, 0x19
        /*001a*/ 	.short	0x00a0


	//----- nvinfo : EIATTR_KPARAM_INFO
	.align		4
        /*001c*/ 	.byte	0x04, 0x17
        /*001e*/ 	.short	(.L_1589 - .L_1588)
.L_1588:
        /*0020*/ 	.word	0x00000000
        /*0024*/ 	.short	0x0000
        /*0026*/ 	.short	0x0000
        /*0028*/ 	.byte	0x00, 0xf0, 0x81, 0x02


	//----- nvinfo : EIATTR_MAXREG_COUNT
	.align		4
.L_1589:
        /*002c*/ 	.byte	0x03, 0x1b
        /*002e*/ 	.short	0x0080


	//----- nvinfo : EIATTR_NUM_BARRIERS
	.align		4
        /*0030*/ 	.byte	0x02, 0x4c
        /*0032*/ 	.byte	0x01
	.zero		1


	//----- nvinfo : EIATTR_MERCURY_ISA_VERSION
	.align		4
        /*0034*/ 	.byte	0x03, 0x5f
        /*0036*/ 	.short	0x0000


	//----- nvinfo : EIATTR_COOP_GROUP_MASK_REGIDS
	.align		4
        /*0038*/ 	.byte	0x04, 0x29
        /*003a*/ 	.short	(.L_1591 - .L_1590)


	//   ....[0]....
.L_1590:
        /*003c*/ 	.word	0xffffffff


	//   ....[1]....
        /*0040*/ 	.word	0xffffffff


	//   ....[2]....
        /*0044*/ 	.word	0xffffffff


	//   ....[3]....
        /*0048*/ 	.word	0xffffffff


	//   ....[4]....
        /*004c*/ 	.word	0xffffffff


	//   ....[5]....
        /*0050*/ 	.word	0xffffffff


	//   ....[6]....
        /*0054*/ 	.word	0xffffffff


	//   ....[7]....
        /*0058*/ 	.word	0xffffffff


	//   ....[8]....
        /*005c*/ 	.word	0xffffffff


	//   ....[9]....
        /*0060*/ 	.word	0xffffffff


	//----- nvinfo : EIATTR_COOP_GROUP_INSTR_OFFSETS
	.align		4
.L_1591:
        /*0064*/ 	.byte	0x04, 0x28
        /*0066*/ 	.short	(.L_1593 - .L_1592)


	//   ....[0]....
.L_1592:
        /*0068*/ 	.word	0x000008b0


	//   ....[1]....
        /*006c*/ 	.word	0x000008c0


	//   ....[2]....
        /*0070*/ 	.word	0x000008f0


	//   ....[3]....
        /*0074*/ 	.word	0x00000910


	//   ....[4]....
        /*0078*/ 	.word	0x00000940


	//   ....[5]....
        /*007c*/ 	.word	0x00000960


	//   ....[6]....
        /*0080*/ 	.word	0x00000990


	//   ....[7]....
        /*0084*/ 	.word	0x000009b0


	//   ....[8]....
        /*0088*/ 	.word	0x000009e0


	//   ....[9]....
        /*008c*/ 	.word	0x00000a00


	//----- nvinfo : EIATTR_EXIT_INSTR_OFFSETS
	.align		4
.L_1593:
        /*0090*/ 	.byte	0x04, 0x1c
        /*0092*/ 	.short	(.L_1595 - .L_1594)


	//   ....[0]....
.L_1594:
        /*0094*/ 	.word	0x00000060


	//   ....[1]....
        /*0098*/ 	.word	0x00002010


	//----- nvinfo : EIATTR_MAX_THREADS
	.align		4
.L_1595:
        /*009c*/ 	.byte	0x04, 0x05
        /*009e*/ 	.short	(.L_1597 - .L_1596)
.L_1596:
        /*00a0*/ 	.word	0x000001e0
        /*00a4*/ 	.word	0x00000001
        /*00a8*/ 	.word	0x00000001


	//----- nvinfo : EIATTR_CRS_STACK_SIZE
	.align		4
.L_1597:
        /*00ac*/ 	.byte	0x04, 0x1e
        /*00ae*/ 	.short	(.L_1599 - .L_1598)
.L_1598:
        /*00b0*/ 	.word	0x00000000
.L_1599:


//--------------------- .nv.info._Z35group_norm_nhwc_fwd_one_pass_kernelI11Fp32IOBf16WLi128ELi60ELi480EEv26Group_norm_nhwc_fwd_params --------------------------
	.section	.nv.info._Z35group_norm_nhwc_fwd_one_pass_kernelI11Fp32IOBf16WLi128ELi60ELi480EEv26Group_norm_nhwc_fwd_params,"",@"SHT_CUDA_INFO"
	.sectionflags	@""
	.align	4


	//----- nvinfo : EIATTR_CUDA_API_VERSION
	.align		4
        /*0000*/ 	.byte	0x04, 0x37
        /*0002*/ 	.short	(.L_1601 - .L_1600)
.L_1600:
        /*0004*/ 	.word	0x00000082


	//----- nvinfo : EIATTR_SW2861232_WAR
	.align		4
.L_1601:
        /*0008*/ 	.byte	0x01, 0x35
	.zero		2


	//----- nvinfo : EIATTR_PARAM_CBANK
	.align		4
        /*000c*/ 	.byte	0x04, 0x0a
        /*000e*/ 	.short	(.L_1603 - .L_1602)
	.align		4
.L_1602:
        /*0010*/ 	.word	index@(.nv.constant0._Z35group_norm_nhwc_fwd_one_pass_kernelI11Fp32IOBf16WLi128ELi60ELi480EEv26Group_norm_nhwc_fwd_params)
        /*0014*/ 	.short	0x0160
        /*0016*/ 	.short	0x00a0


	//----- nvinfo : EIATTR_CBANK_PARAM_SIZE
	.align		4
.L_1603:
        /*0018*/ 	.byte	0x03, 0x19
        /*001a*/ 	.short	0x00a0


	//----- nvinfo : EIATTR_KPARAM_INFO
	.align		4
        /*001c*/ 	.byte	0x04, 0x17
        /*001e*/ 	.short	(.L_1605 - .L_1604)
.L_1604:
        /*0020*/ 	.word	0x00000000
        /*0024*/ 	.short	0x0000
        /*0026*/ 	.short	0x0000
        /*0028*/ 	.byte	0x00, 0xf0, 0x81, 0x02


	//----- nvinfo : EIATTR_MAXREG_COUNT
	.align		4
.L_1605:
        /*002c*/ 	.byte	0x03, 0x1b
        /*002e*/ 	.short	0x0080


	//----- nvinfo : EIATTR_NUM_BARRIERS
	.align		4
        /*0030*/ 	.byte	0x02, 0x4c
        /*0032*/ 	.byte	0x01
	.zero		1


	//----- nvinfo : EIATTR_MERCURY_ISA_VERSION
	.align		4
        /*0034*/ 	.byte	0x03, 0x5f
        /*0036*/ 	.short	0x0000


	//----- nvinfo : EIATTR_COOP_GROUP_MASK_REGIDS
	.align		4
        /*0038*/ 	.byte	0x04, 0x29
        /*003a*/ 	.short	(.L_1607 - .L_1606)


	//   ....[0]....
.L_1606:
        /*003c*/ 	.word	0xffffffff


	//   ....[1]....
        /*0040*/ 	.word	0xffffffff


	//   ....[2]....
        /*0044*/ 	.word	0xffffffff


	//   ....[3]....
        /*0048*/ 	.word	0xffffffff


	//   ....[4]....
        /*004c*/ 	.word	0xffffffff


	//   ....[5]....
        /*0050*/ 	.word	0xffffffff


	//   ....[6]....
        /*0054*/ 	.word	0xffffffff


	//   ....[7]....
        /*0058*/ 	.word	0xffffffff


	//   ....[8]....
        /*005c*/ 	.word	0xffffffff


	//   ....[9]....
        /*0060*/ 	.word	0xffffffff


	//----- nvinfo : EIATTR_COOP_GROUP_INSTR_OFFSETS
	.align		4
.L_1607:
        /*0064*/ 	.byte	0x04, 0x28
        /*0066*/ 	.short	(.L_1609 - .L_1608)


	//   ....[0]....
.L_1608:
        /*0068*/ 	.word	0x00000db0


	//   ....[1]....
        /*006c*/ 	.word	0x00000dc0


	//   ....[2]....
        /*0070*/ 	.word	0x00000df0


	//   ....[3]....
        /*0074*/ 	.word	0x00000e00


	//   ....[4]....
        /*0078*/ 	.word	0x00000e40


	//   ....[5]....
        /*007c*/ 	.word	0x00000e50


	//   ....[6]....
        /*0080*/ 	.word	0x00000e90


	//   ....[7]....
        /*0084*/ 	.word	0x00000ea0


	//   ....[8]....
        /*0088*/ 	.word	0x00000ee0


	//   ....[9]....
        /*008c*/ 	.word	0x00000ef0


	//----- nvinfo : EIATTR_EXIT_INSTR_OFFSETS
	.align		4
.L_1609:
        /*0090*/ 	.byte	0x04, 0x1c
        /*0092*/ 	.short	(.L_1611 - .L_1610)


	//   ....[0]....
.L_1610:
        /*0094*/ 	.word	0x00000060


	//   ....[1]....
        /*0098*/ 	.word	0x00003590


	//----- nvinfo : EIATTR_MAX_THREADS
	.align		4
.L_1611:
        /*009c*/ 	.byte	0x04, 0x05
        /*009e*/ 	.short	(.L_1613 - .L_1612)
.L_1612:
        /*00a0*/ 	.word	0x000001e0
        /*00a4*/ 	.word	0x00000001
        /*00a8*/ 	.word	0x00000001


	//----- nvinfo : EIATTR_CRS_STACK_SIZE
	.align		4
.L_1613:
        /*00ac*/ 	.byte	0x04, 0x1e
        /*00ae*/ 	.short	(.L_1615 - .L_1614)
.L_1614:
        /*00b0*/ 	.word	0x00000000
.L_1615:


//--------------------- .nv.info._Z35group_norm_nhwc_fwd_one_pass_kernelI11Fp32IOBf16WLi256ELi60ELi480EEv26Group_norm_nhwc_fwd_params --------------------------
	.section	.nv.info._Z35group_norm_nhwc_fwd_one_pass_kernelI11Fp32IOBf16WLi256ELi60ELi480EEv26Group_norm_nhwc_fwd_params,"",@"SHT_CUDA_INFO"
	.sectionflags	@""
	.align	4


	//----- nvinfo : EIATTR_CUDA_API_VERSION
	.align		4
        /*0000*/ 	.byte	0x04, 0x37
        /*0002*/ 	.short	(.L_1617 - .L_1616)
.L_1616:
        /*0004*/ 	.word	0x00000082


	//----- nvinfo : EIATTR_SW2861232_WAR
	.align		4
.L_1617:
        /*0008*/ 	.byte	0x01, 0x35
	.zero		2


	//----- nvinfo : EIATTR_PARAM_CBANK
	.align		4
        /*000c*/ 	.byte	0x04, 0x0a
        /*000e*/ 	.short	(.L_1619 - .L_1618)
	.align		4
.L_1618:
        /*0010*/ 	.word	index@(.nv.constant0._Z35group_norm_nhwc_fwd_one_pass_kernelI11Fp32IOBf16WLi256ELi60ELi480EEv26Group_norm_nhwc_fwd_params)
        /*0014*/ 	.short	0x0160
        /*0016*/ 	.short	0x00a0


	//----- nvinfo : EIATTR_CBANK_PARAM_SIZE
	.align		4
.L_1619:
        /*0018*/ 	.byte	0x03, 0x19
        /*001a*/ 	.short	0x00a0


	//----- nvinfo : EIATTR_KPARAM_INFO
	.align		4
        /*001c*/ 	.byte	0x04, 0x17
        /*001e*/ 	.short	(.L_1621 - .L_1620)
.L_1620:
        /*0020*/ 	.word	0x00000000
        /*0024*/ 	.short	0x0000
        /*0026*/ 	.short	0x0000
        /*0028*/ 	.byte	0x00, 0xf0, 0x81, 0x02


	//----- nvinfo : EIATTR_MAXREG_COUNT
	.align		4
.L_1621:
        /*002c*/ 	.byte	0x03, 0x1b
        /*002e*/ 	.short	0x0080


	//----- nvinfo : EIATTR_NUM_BARRIERS
	.align		4
        /*0030*/ 	.byte	0x02, 0x4c
        /*0032*/ 	.byte	0x01
	.zero		1


	//----- nvinfo : EIATTR_MERCURY_ISA_VERSION
	.align		4
        /*0034*/ 	.byte	0x03, 0x5f
        /*0036*/ 	.short	0x0000


	//----- nvinfo : EIATTR_COOP_GROUP_MASK_REGIDS
	.align		4
        /*0038*/ 	.byte	0x04, 0x29
        /*003a*/ 	.short	(.L_1623 - .L_1622)


	//   ....[0]....
.L_1622:
        /*003c*/ 	.word	0xffffffff


	//   ....[1]....
        /*0040*/ 	.word	0xffffffff


	//   ....[2]....
        /*0044*/ 	.word	0xffffffff


	//   ....[3]....
        /*0048*/ 	.word	0xffffffff


	//   ....[4]....
        /*004c*/ 	.word	0xffffffff


	//   ....[5]....
        /*0050*/ 	.word	0xffffffff


	//   ....[6]....
        /*0054*/ 	.word	0xffffffff


	//   ....[7]....
        /*0058*/ 	.word	0xffffffff


	//   ....[8]....
        /*005c*/ 	.word	0xffffffff


	//   ....[9]....
        /*0060*/ 	.word	0xffffffff


	//----- nvinfo : EIATTR_COOP_GROUP_INSTR_OFFSETS
	.align		4
.L_1623:
        /*0064*/ 	.byte	0x04, 0x28
        /*0066*/ 	.short	(.L_1625 - .L_1624)


	//   ....[0]....
.L_1624:
        /*0068*/ 	.word	0x00001770


	//   ....[1]....
        /*006c*/ 	.word	0x00001780


	//   ....[2]....
        /*0070*/ 	.word	0x000017b0


	//   ....[3]....
        /*0074*/ 	.word	0x000017c0


	//   ....[4]....
        /*0078*/ 	.word	0x00001800


	//   ....[5]....
        /*007c*/ 	.word	0x00001810


	//   ....[6]....
        /*0080*/ 	.word	0x00001850


	//   ....[7]....
        /*0084*/ 	.word	0x00001860


	//   ....[8]....
        /*0088*/ 	.word	0x000018a0


	//   ....[9]....
        /*008c*/ 	.word	0x000018b0


	//----- nvinfo : EIATTR_EXIT_INSTR_OFFSETS
	.align		4
.L_1625:
        /*0090*/ 	.byte	0x04, 0x1c
        /*0092*/ 	.short	(.L_1627 - .L_1626)


	//   ....[0]....
.L_1626:
        /*0094*/ 	.word	0x00000060


	//   ....[1]....
        /*0098*/ 	.word	0x00004720


	//----- nvinfo : EIATTR_MAX_THREADS
	.align		4
.L_1627:
        /*009c*/ 	.byte	0x04, 0x05
        /*009e*/ 	.short	(.L_1629 - .L_1628)
.L_1628:
        /*00a0*/ 	.word	0x000001e0
        /*00a4*/ 	.word	0x00000001
        /*00a8*/ 	.word	0x00000001


	//----- nvinfo : EIATTR_CRS_STACK_SIZE
	.align		4
.L_1629:
        /*00ac*/ 	.byte	0x04, 0x1e
        /*00ae*/ 	.short	(.L_1631 - .L_1630)
.L_1630:
        /*00b0*/ 	.word	0x00000000
.L_1631:


//--------------------- .nv.info._Z35group_norm_nhwc_fwd_one_pass_kernelI11Fp32IOBf16WLi512ELi60ELi480EEv26Group_norm_nhwc_fwd_params --------------------------
	.section	.nv.info._Z35group_norm_nhwc_fwd_one_pass_kernelI11Fp32IOBf16WLi512ELi60ELi480EEv26Group_norm_nhwc_fwd_params,"",@"SHT_CUDA_INFO"
	.sectionflags	@""
	.align	4


	//----- nvinfo : EIATTR_CUDA_API_VERSION
	.align		4
        /*0000*/ 	.byte	0x04, 0x37
        /*0002*/ 	.short	(.L_1633 - .L_1632)
.L_1632:
        /*0004*/ 	.word	0x00000082


	//----- nvinfo : EIATTR_SW2861232_WAR
	.align		4
.L_1633:
        /*0008*/ 	.byte	0x01, 0x35
	.zero		2


	//----- nvinfo : EIATTR_PARAM_CBANK
	.align		4
        /*000c*/ 	.byte	0x04, 0x0a
        /*000e*/ 	.short	(.L_1635 - .L_1634)
	.align		4
.L_1634:
        /*0010*/ 	.word	index@(.nv.constant0._Z35group_norm_nhwc_fwd_one_pass_kernelI11Fp32IOBf16WLi512ELi60ELi480EEv26Group_norm_nhwc_fwd_params)
        /*0014*/ 	.short	0x0160
        /*0016*/ 	.short	0x00a0


	//----- nvinfo : EIATTR_CBANK_PARAM_SIZE
	.align		4
.L_1635:
        /*0018*/ 	.byte	0x03, 0x19
        /*001a*/ 	.short	0x00a0


	//----- nvinfo : EIATTR_KPARAM_INFO
	.align		4
        /*001c*/ 	.byte	0x04, 0x17
        /*001e*/ 	.short	(.L_1637 - .L_1636)
.L_1636:
        /*0020*/ 	.word	0x00000000
        /*0024*/ 	.short	0x0000
        /*0026*/ 	.short	0x0000
        /*0028*/ 	.byte	0x00, 0xf0, 0x81, 0x02


	//----- nvinfo : EIATTR_MAXREG_COUNT
	.align		4
.L_1637:
        /*002c*/ 	.byte	0x03, 0x1b
        /*002e*/ 	.short	0x0080


	//----- nvinfo : EIATTR_NUM_BARRIERS
	.align		4
        /*0030*/ 	.byte	0x02, 0x4c
        /*0032*/ 	.byte	0x01
	.zero		1


	//----- nvinfo : EIATTR_MERCURY_ISA_VERSION
	.align		4
        /*0034*/ 	.byte	0x03, 0x5f
        /*0036*/ 	.short	0x0000


	//----- nvinfo : EIATTR_COOP_GROUP_MASK_REGIDS
	.align		4
        /*0038*/ 	.byte	0x04, 0x29
        /*003a*/ 	.short	(.L_1639 - .L_1638)


	//   ....[0]....
.L_1638:
        /*003c*/ 	.word	0xffffffff


	//   ....[1]....
        /*0040*/ 	.word	0xffffffff


	//   ....[2]....
        /*0044*/ 	.word	0xffffffff


	//   ....[3]....
        /*0048*/ 	.word	0xffffffff


	//   ....[4]....
        /*004c*/ 	.word	0xffffffff


	//   ....[5]....
        /*0050*/ 	.word	0xffffffff


	//   ....[6]....
        /*0054*/ 	.word	0xffffffff


	//   ....[7]....
        /*0058*/ 	.word	0xffffffff


	//   ....[8]....
        /*005c*/ 	.word	0xffffffff


	//   ....[9]....
        /*0060*/ 	.word	0xffffffff


	//----- nvinfo : EIATTR_COOP_GROUP_INSTR_OFFSETS
	.align		4
.L_1639:
        /*0064*/ 	.byte	0x04, 0x28
        /*0066*/ 	.short	(.L_1641 - .L_1640)


	//   ....[0]....
.L_1640:
        /*0068*/ 	.word	0x00003330


	//   ....[1]....
        /*006c*/ 	.word	0x00003340


	//   ....[2]....
        /*0070*/ 	.word	0x00003380


	//   ....[3]....
        /*0074*/ 	.word	0x00003390


	//   ....[4]....
        /*0078*/ 	.word	0x000033d0


	//   ....[5]....
        /*007c*/ 	.word	0x000033e0


	//   ....[6]....
        /*0080*/ 	.word	0x00003420


	//   ....[7]....
        /*0084*/ 	.word	0x00003430


	//   ....[8]....
        /*0088*/ 	.word	0x00003470


	//   ....[9]....
        /*008c*/ 	.word	0x00003480


	//----- nvinfo : EIATTR_EXIT_INSTR_OFFSETS
	.align		4
.L_1641:
        /*0090*/ 	.byte	0x04, 0x1c
        /*0092*/ 	.short	(.L_1643 - .L_1642)


	//   ....[0]....
.L_1642:
        /*0094*/ 	.word	0x00000070


	//   ....[1]....
        /*0098*/ 	.word	0x000083e0


	//----- nvinfo : EIATTR_MAX_THREADS
	.align		4
.L_1643:
        /*009c*/ 	.byte	0x04, 0x05
        /*009e*/ 	.short	(.L_1645 - .L_1644)
.L_1644:
        /*00a0*/ 	.word	0x000001e0
        /*00a4*/ 	.word	0x00000001
        /*00a8*/ 	.word	0x00000001


	//----- nvinfo : EIATTR_CRS_STACK_SIZE
	.align		4
.L_1645:
        /*00ac*/ 	.byte	0x04, 0x1e
        /*00ae*/ 	.short	(.L_1647 - .L_1646)
.L_1646:
        /*00b0*/ 	.word	0x00000000
.L_1647:


//--------------------- .nv.info._Z35group_norm_nhwc_fwd_one_pass_kernelI11Fp32IOFp16WLi64ELi60ELi480EEv26Group_norm_nhwc_fwd_params --------------------------
	.section	.nv.info._Z35group_norm_nhwc_fwd_one_pass_kernelI11Fp32IOFp16WLi64ELi60ELi480EEv26Group_norm_nhwc_fwd_params,"",@"SHT_CUDA_INFO"
	.sectionflags	@""
	.align	4


	//----- nvinfo : EIATTR_CUDA_API_VERSION
	.align		4
        /*0000*/ 	.byte	0x04, 0x37
        /*0002*/ 	.short	(.L_1649 - .L_1648)
.L_1648:
        /*0004*/ 	.word	0x00000082


	//----- nvinfo : EIATTR_SW2861232_WAR
	.align		4
.L_1649:
        /*0008*/ 	.byte	0x01, 0x35
	.zero		2


	//----- nvinfo : EIATTR_PARAM_CBANK
	.align		4
        /*000c*/ 	.byte	0x04, 0x0a
        /*000e*/ 	.short	(.L_1651 - .L_1650)
	.align		4
.L_1650:
        /*0010*/ 	.word	index@(.nv.constant0._Z35group_norm_nhwc_fwd_one_pass_kernelI11Fp32IOFp16WLi64ELi60ELi480EEv26Group_norm_nhwc_fwd_params)
        /*0014*/ 	.short	0x0160
        /*0016*/ 	.short	0x00a0


	//----- nvinfo : EIATTR_CBANK_PARAM_SIZE
	.align		4
.L_1651:
        /*0018*/ 	.byte	0x03, 0x19
        /*001a*/ 	.short	0x00a0


	//----- nvinfo : EIATTR_KPARAM_INFO
	.align		4
        /*001c*/ 	.byte	0x04, 0x17
        /*001e*/ 	.short	(.L_1653 - .L_1652)
.L_1652:
        /*0020*/ 	.word	0x00000000
        /*0024*/ 	.short	0x0000
        /*0026*/ 	.short	0x0000
        /*0028*/ 	.byte	0x00, 0xf0, 0x81, 0x02


	//----- nvinfo : EIATTR_MAXREG_COUNT
	.align		4
.L_1653:
        /*002c*/ 	.byte	0x03, 0x1b
        /*002e*/ 	.short	0x0080


	//----- nvinfo : EIATTR_NUM_BARRIERS
	.align		4
        /*0030*/ 	.byte	0x02, 0x4c
        /*0032*/ 	.byte	0x01
	.zero		1


	//----- nvinfo : EIATTR_MERCURY_ISA_VERSION
	.align		4
        /*0034*/ 	.byte	0x03, 0x5f
        /*0036*/ 	.short	0x0000


	//----- nvinfo : EIATTR_COOP_GROUP_MASK_REGIDS
	.align		4
        /*0038*/ 	.byte	0x04, 0x29
        /*003a*/ 	.short	(.L_1655 - .L_1654)


	//   ....[0]....
.L_1654:
        /*003c*/ 	.word	0xffffffff


	//   ....[1]....
        /*0040*/ 	.word	0xffffffff


	//   ....[2]....
        /*0044*/ 	.word	0xffffffff


	//   ....[3]....
        /*0048*/ 	.word	0xffffffff


	//   ....[4]....
        /*004c*/ 	.word	0xffffffff


	//   ....[5]....
        /*0050*/ 	.word	0xffffffff


	//   ....[6]....
        /*0054*/ 	.word	0xffffffff


	//   ....[7]....
        /*0058*/ 	.word	0xffffffff


	//   ....[8]....
        /*005c*/ 	.word	0xffffffff


	//   ....[9]....
        /*0060*/ 	.word	0xffffffff


	//----- nvinfo : EIATTR_COOP_GROUP_INSTR_OFFSETS
	.align		4
.L_1655:
        /*0064*/ 	.byte	0x04, 0x28
        /*0066*/ 	.short	(.L_1657 - .L_1656)


	//   ....[0]....
.L_1656:
        /*0068*/ 	.word	0x000008b0


	//   ....[1]....
        /*006c*/ 	.word	0x000008c0


	//   ....[2]....
        /*0070*/ 	.word	0x000008f0


	//   ....[3]....
        /*0074*/ 	.word	0x00000910


	//   ....[4]....
        /*0078*/ 	.word	0x00000940


	//   ....[5]....
        /*007c*/ 	.word	0x00000960


	//   ....[6]....
        /*0080*/ 	.word	0x00000990


	//   ....[7]....
        /*0084*/ 	.word	0x000009b0


	//   ....[8]....
        /*0088*/ 	.word	0x000009e0


	//   ....[9]....
        /*008c*/ 	.word	0x00000a00


	//----- nvinfo : EIATTR_EXIT_INSTR_OFFSETS
	.align		4
.L_1657:
        /*0090*/ 	.byte	0x04, 0x1c
        /*0092*/ 	.short	(.L_1659 - .L_1658)


	//   ....[0]....
.L_1658:
        /*0094*/ 	.word	0x00000060


	//   ....[1]....
        /*0098*/ 	.word	0x00002010


	//----- nvinfo : EIATTR_MAX_THREADS
	.align		4
.L_1659:
        /*009c*/ 	.byte	0x04, 0x05
        /*009e*/ 	.short	(.L_1661 - .L_1660)
.L_1660:
        /*00a0*/ 	.word	0x000001e0
        /*00a4*/ 	.word	0x00000001
        /*00a8*/ 	.word	0x00000001


	//----- nvinfo : EIATTR_CRS_STACK_SIZE
	.align		4
.L_1661:
        /*00ac*/ 	.byte	0x04, 0x1e
        /*00ae*/ 	.short	(.L_1663 - .L_1662)
.L_1662:
        /*00b0*/ 	.word	0x00000000
.L_1663:


//--------------------- .nv.info._Z35group_norm_nhwc_fwd_one_pass_kernelI11Fp32IOFp16WLi128ELi60ELi480EEv26Group_norm_nhwc_fwd_params --------------------------
	.section	.nv.info._Z35group_norm_nhwc_fwd_one_pass_kernelI11Fp32IOFp16WLi128ELi60ELi480EEv26Group_norm_nhwc_fwd_params,"",@"SHT_CUDA_INFO"
	.sectionflags	@""
	.align	4


	//----- nvinfo : EIATTR_CUDA_API_VERSION
	.align		4
        /*0000*/ 	.byte	0x04, 0x37
        /*0002*/ 	.short	(.L_1665 - .L_1664)
.L_1664:
        /*0004*/ 	.word	0x00000082


	//----- nvinfo : EIATTR_SW2861232_WAR
	.align		4
.L_1665:
        /*0008*/ 	.byte	0x01, 0x35
	.zero		2


	//----- nvinfo : EIATTR_PARAM_CBANK
	.align		4
        /*000c*/ 	.byte	0x04, 0x0a
        /*000e*/ 	.short	(.L_1667 - .L_1666)
	.align		4
.L_1666:
        /*0010*/ 	.word	index@(.nv.constant0._Z35group_norm_nhwc_fwd_one_pass_kernelI11Fp32IOFp16WLi128ELi60ELi480EEv26Group_norm_nhwc_fwd_params)
        /*0014*/ 	.short	0x0160
        /*0016*/ 	.short	0x00a0


	//----- nvinfo : EIATTR_CBANK_PARAM_SIZE
	.align		4
.L_1667:
        /*0018*/ 	.byte	0x03, 0x19
        /*001a*/ 	.short	0x00a0


	//----- nvinfo : EIATTR_KPARAM_INFO
	.align		4
        /*001c*/ 	.byte	0x04, 0x17
        /*001e*/ 	.short	(.L_1669 - .L_1668)
.L_1668:
        /*0020*/ 	.word	0x00000000
        /*0024*/ 	.short	0x0000
        /*0026*/ 	.short	0x0000
        /*0028*/ 	.byte	0x00, 0xf0, 0x81, 0x02


	//----- nvinfo : EIATTR_MAXREG_COUNT
	.align		4
.L_1669:
        /*002c*/ 	.byte	0x03, 0x1b
        /*002e*/ 	.short	0x0080


	//----- nvinfo : EIATTR_NUM_BARRIERS
	.align		4
        /*0030*/ 	.byte	0x02, 0x4c
        /*0032*/ 	.byte	0x01
	.zero		1


	//----- nvinfo : EIATTR_MERCURY_ISA_VERSION
	.align		4
        /*0034*/ 	.byte	0x03, 0x5f
        /*0036*/ 	.short	0x0000


	//----- nvinfo : EIATTR_COOP_GROUP_MASK_REGIDS
	.align		4
        /*0038*/ 	.byte	0x04, 0x29
        /*003a*/ 	.short	(.L_1671 - .L_1670)


	//   ....[0]....
.L_1670:
        /*003c*/ 	.word	0xffffffff


	//   ....[1]....
        /*0040*/ 	.word	0xffffffff


	//   ....[2]....
        /*0044*/ 	.word	0xffffffff


	//   ....[3]....
        /*0048*/ 	.word	0xffffffff


	//   ....[4]....
        /*004c*/ 	.word	0xffffffff


	//   ....[5]....
        /*0050*/ 	.word	0xffffffff


	//   ....[6]....
        /*0054*/ 	.word	0xffffffff


	//   ....[7]....
        /*0058*/ 	.word	0xffffffff


	//   ....[8]....
        /*005c*/ 	.word	0xffffffff


	//   ....[9]....
        /*0060*/ 	.word	0xffffffff


	//----- nvinfo : EIATTR_COOP_GROUP_INSTR_OFFSETS
	.align		4
.L_1671:
        /*0064*/ 	.byte	0x04, 0x28
        /*0066*/ 	.short	(.L_1673 - .L_1672)


	//   ....[0]....
.L_1672:
        /*0068*/ 	.word	0x00000db0


	//   ....[1]....
        /*006c*/ 	.word	0x00000dc0


	//   ....[2]....
        /*0070*/ 	.word	0x00000df0


	//   ....[3]....
        /*0074*/ 	.word	0x00000e00


	//   ....[4]....
        /*0078*/ 	.word	0x00000e40


	//   ....[5]....
        /*007c*/ 	.word	0x00000e50


	//   ....[6]....
        /*0080*/ 	.word	0x00000e90


	//   ....[7]....
        /*0084*/ 	.word	0x00000ea0


	//   ....[8]....
        /*0088*/ 	.word	0x00000ee0


	//   ....[9]....
        /*008c*/ 	.word	0x00000ef0


	//----- nvinfo : EIATTR_EXIT_INSTR_OFFSETS
	.align		4
.L_1673:
        /*0090*/ 	.byte	0x04, 0x1c
        /*0092*/ 	.short	(.L_1675 - .L_1674)


	//   ....[0]....
.L_1674:
        /*0094*/ 	.word	0x00000060


	//   ....[1]....
        /*0098*/ 	.word	0x00003590


	//----- nvinfo : EIATTR_MAX_THREADS
	.align		4
.L_1675:
        /*009c*/ 	.byte	0x04, 0x05
        /*009e*/ 	.short	(.L_1677 - .L_1676)
.L_1676:
        /*00a0*/ 	.word	0x000001e0
        /*00a4*/ 	.word	0x00000001
        /*00a8*/ 	.word	0x00000001


	//----- nvinfo : EIATTR_CRS_STACK_SIZE
	.align		4
.L_1677:
        /*00ac*/ 	.byte	0x04, 0x1e
        /*00ae*/ 	.short	(.L_1679 - .L_1678)
.L_1678:
        /*00b0*/ 	.word	0x00000000
.L_1679:


//--------------------- .nv.info._Z35group_norm_nhwc_fwd_one_pass_kernelI11Fp32IOFp16WLi256ELi60ELi480EEv26Group_norm_nhwc_fwd_params --------------------------
	.section	.nv.info._Z35group_norm_nhwc_fwd_one_pass_kernelI11Fp32IOFp16WLi256ELi60ELi480EEv26Group_norm_nhwc_fwd_params,"",@"SHT_CUDA_INFO"
	.sectionflags	@""
	.align	4


	//----- nvinfo : EIATTR_CUDA_API_VERSION
	.align		4
        /*0000*/ 	.byte	0x04, 0x37
        /*0002*/ 	.short	(.L_1681 - .L_1680)
.L_1680:
        /*0004*/ 	.word	0x00000082


	//----- nvinfo : EIATTR_SW2861232_WAR
	.align		4
.L_1681:
        /*0008*/ 	.byte	0x01, 0x35
	.zero		2


	//----- nvinfo : EIATTR_PARAM_CBANK
	.align		4
        /*000c*/ 	.byte	0x04, 0x0a
        /*000e*/ 	.short	(.L_1683 - .L_1682)
	.align		4
.L_1682:
        /*0010*/ 	.word	index@(.nv.constant0._Z35group_norm_nhwc_fwd_one_pass_kernelI11Fp32IOFp16WLi256ELi60ELi480EEv26Group_norm_nhwc_fwd_params)
        /*0014*/ 	.short	0x0160
        /*0016*/ 	.short	0x00a0


	//----- nvinfo : EIATTR_CBANK_PARAM_SIZE
	.align		4
.L_1683:
        /*0018*/ 	.byte	0x03, 0x19
        /*001a*/ 	.short	0x00a0


	//----- nvinfo : EIATTR_KPARAM_INFO
	.align		4
        /*001c*/ 	.byte	0x04, 0x17
        /*001e*/ 	.short	(.L_1685 - .L_1684)
.L_1684:
        /*0020*/ 	.word	0x00000000
        /*0024*/ 	.short	0x0000
        /*0026*/ 	.short	0x0000
        /*0028*/ 	.byte	0x00, 0xf0, 0x81, 0x02


	//----- nvinfo : EIATTR_MAXREG_COUNT
	.align		4
.L_1685:
        /*002c*/ 	.byte	0x03, 0x1b
        /*002e*/ 	.short	0x0080


	//----- nvinfo : EIATTR_NUM_BARRIERS
	.align		4
        /*0030*/ 	.byte	0x02, 0x4c
        /*0032*/ 	.byte	0x01
	.zero		1


	//----- nvinfo : EIATTR_MERCURY_ISA_VERSION
	.align		4
        /*0034*/ 	.byte	0x03, 0x5f
        /*0036*/ 	.short	0x0000


	//----- nvinfo : EIATTR_COOP_GROUP_MASK_REGIDS
	.align		4
        /*0038*/ 	.byte	0x04, 0x29
        /*003a*/ 	.short	(.L_1687 - .L_1686)


	//   ....[0]....
.L_1686:
        /*003c*/ 	.word	0xffffffff


	//   ....[1]....
        /*0040*/ 	.word	0xffffffff


	//   ....[2]....
        /*0044*/ 	.word	0xffffffff


	//   ....[3]....
        /*0048*/ 	.word	0xffffffff


	//   ....[4]....
        /*004c*/ 	.word	0xffffffff


	//   ....[5]....
        /*0050*/ 	.word	0xffffffff


	//   ....[6]....
        /*0054*/ 	.word	0xffffffff


	//   ....[7]....
        /*0058*/ 	.word	0xffffffff


	//   ....[8]....
        /*005c*/ 	.word	0xffffffff


	//   ....[9]....
        /*0060*/ 	.word	0xffffffff


	//----- nvinfo : EIATTR_COOP_GROUP_INSTR_OFFSETS
	.align		4
.L_1687:
        /*0064*/ 	.byte	0x04, 0x28
        /*0066*/ 	.short	(.L_1689 - .L_1688)


	//   ....[0]....
.L_1688:
        /*0068*/ 	.word	0x00001770


	//   ....[1]....
        /*006c*/ 	.word	0x00001780


	//   ....[2]....
        /*0070*/ 	.word	0x000017b0


	//   ....[3]....
        /*0074*/ 	.word	0x000017c0


	//   ....[4]....
        /*0078*/ 	.word	0x00001800


	//   ....[5]....
        /*007c*/ 	.word	0x00001810


	//   ....[6]....
        /*0080*/ 	.word	0x00001850


	//   ....[7]....
        /*0084*/ 	.word	0x00001860


	//   ....[8]....
        /*0088*/ 	.word	0x000018a0


	//   ....[9]....
        /*008c*/ 	.word	0x000018b0


	//----- nvinfo : EIATTR_EXIT_INSTR_OFFSETS
	.align		4
.L_1689:
        /*0090*/ 	.byte	0x04, 0x1c
        /*0092*/ 	.short	(.L_1691 - .L_1690)


	//   ....[0]....
.L_1690:
        /*0094*/ 	.word	0x00000060


	//   ....[1]....
        /*0098*/ 	.word	0x00004720


	//----- nvinfo : EIATTR_MAX_THREADS
	.align		4
.L_1691:
        /*009c*/ 	.byte	0x04, 0x05
        /*009e*/ 	.short	(.L_1693 - .L_1692)
.L_1692:
        /*00a0*/ 	.word	0x000001e0
        /*00a4*/ 	.word	0x00000001
        /*00a8*/ 	.word	0x00000001


	//----- nvinfo : EIATTR_CRS_STACK_SIZE
	.align		4
.L_1693:
        /*00ac*/ 	.byte	0x04, 0x1e
        /*00ae*/ 	.short	(.L_1695 - .L_1694)
.L_1694:
        /*00b0*/ 	.word	0x00000000
.L_1695:


//--------------------- .nv.info._Z35group_norm_nhwc_fwd_one_pass_kernelI11Fp32IOFp16WLi512ELi60ELi480EEv26Group_norm_nhwc_fwd_params --------------------------
	.section	.nv.info._Z35group_norm_nhwc_fwd_one_pass_kernelI11Fp32IOFp16WLi512ELi60ELi480EEv26Group_norm_nhwc_fwd_params,"",@"SHT_CUDA_INFO"
	.sectionflags	@""
	.align	4


	//----- nvinfo : EIATTR_CUDA_API_VERSION
	.align		4
        /*0000*/ 	.byte	0x04, 0x37
        /*0002*/ 	.short	(.L_1697 - .L_1696)
.L_1696:
        /*0004*/ 	.word	0x00000082


	//----- nvinfo : EIATTR_SW2861232_WAR
	.align		4
.L_1697:
        /*0008*/ 	.byte	0x01, 0x35
	.zero		2


	//----- nvinfo : EIATTR_PARAM_CBANK
	.align		4
        /*000c*/ 	.byte	0x04, 0x0a
        /*000e*/ 	.short	(.L_1699 - .L_1698)
	.align		4
.L_1698:
        /*0010*/ 	.word	index@(.nv.constant0._Z35group_norm_nhwc_fwd_one_pass_kernelI11Fp32IOFp16WLi512ELi60ELi480EEv26Group_norm_nhwc_fwd_params)
        /*0014*/ 	.short	0x0160
        /*0016*/ 	.short	0x00a0


	//----- nvinfo : EIATTR_CBANK_PARAM_SIZE
	.align		4
.L_1699:
        /*0018*/ 	.byte	0x03, 0x19
        /*001a*/ 	.short	0x00a0


	//----- nvinfo : EIATTR_KPARAM_INFO
	.align		4
        /*001c*/ 	.byte	0x04, 0x17
        /*001e*/ 	.short	(.L_1701 - .L_1700)
.L_1700:
        /*0020*/ 	.word	0x00000000
        /*0024*/ 	.short	0x0000
        /*0026*/ 	.short	0x0000
        /*0028*/ 	.byte	0x00, 0xf0, 0x81, 0x02


	//----- nvinfo : EIATTR_MAXREG_COUNT
	.align		4
.L_1701:
        /*002c*/ 	.byte	0x03, 0x1b
        /*002e*/ 	.short	0x0080


	//----- nvinfo : EIATTR_NUM_BARRIERS
	.align		4
        /*0030*/ 	.byte	0x02, 0x4c
        /*0032*/ 	.byte	0x01
	.zero		1


	//----- nvinfo : EIATTR_MERCURY_ISA_VERSION
	.align		4
        /*0034*/ 	.byte	0x03, 0x5f
        /*0036*/ 	.short	0x0000


	//----- nvinfo : EIATTR_COOP_GROUP_MASK_REGIDS
	.align		4
        /*0038*/ 	.byte	0x04, 0x29
        /*003a*/ 	.short	(.L_1703 - .L_1702)


	//   ....[0]....
.L_1702:
        /*003c*/ 	.word	0xffffffff


	//   ....[1]....
        /*0040*/ 	.word	0xffffffff


	//   ....[2]....
        /*0044*/ 	.word	0xffffffff


	//   ....[3]....
        /*0048*/ 	.word	0xffffffff


	//   ....[4]....
        /*004c*/ 	.word	0xffffffff


	//   ....[5]....
        /*0050*/ 	.word	0xffffffff


	//   ....[6]....
        /*0054*/ 	.word	0xffffffff


	//   ....[7]....
        /*0058*/ 	.word	0xffffffff


	//   ....[8]....
        /*005c*/ 	.word	0xffffffff


	//   ....[9]....
        /*0060*/ 	.word	0xffffffff


	//----- nvinfo : EIATTR_COOP_GROUP_INSTR_OFFSETS
	.align		4
.L_1703:
        /*0064*/ 	.byte	0x04, 0x28
        /*0066*/ 	.short	(.L_1705 - .L_1704)


	//   ....[0]....
.L_1704:
        /*0068*/ 	.word	0x00003330


	//   ....[1]....
        /*006c*/ 	.word	0x00003340


	//   ....[2]....
        /*0070*/ 	.word	0x00003380


	//   ....[3]....
        /*0074*/ 	.word	0x00003390


	//   ....[4]....
        /*0078*/ 	.word	0x000033d0


	//   ....[5]....
        /*007c*/ 	.word	0x000033e0


	//   ....[6]....
        /*0080*/ 	.word	0x00003420


	//   ....[7]....
        /*0084*/ 	.word	0x00003430


	//   ....[8]....
        /*0088*/ 	.word	0x00003470


	//   ....[9]....
        /*008c*/ 	.word	0x00003480


	//----- nvinfo : EIATTR_EXIT_INSTR_OFFSETS
	.align		4
.L_1705:
        /*0090*/ 	.byte	0x04, 0x1c
        /*0092*/ 	.short	(.L_1707 - .L_1706)


	//   ....[0]....
.L_1706:
        /*0094*/ 	.word	0x00000070


	//   ....[1]....
        /*0098*/ 	.word	0x000083e0


	//----- nvinfo : EIATTR_MAX_THREADS
	.align		4
.L_1707:
        /*009c*/ 	.byte	0x04, 0x05
        /*009e*/ 	.short	(.L_1709 - .L_1708)
.L_1708:
        /*00a0*/ 	.word	0x000001e0
        /*00a4*/ 	.word	0x00000001
        /*00a8*/ 	.word	0x00000001


	//----- nvinfo : EIATTR_CRS_STACK_SIZE
	.align		4
.L_1709:
        /*00ac*/ 	.byte	0x04, 0x1e
        /*00ae*/ 	.short	(.L_1711 - .L_1710)
.L_1710:
        /*00b0*/ 	.word	0x00000000
.L_1711:


//--------------------- .nv.callgraph             --------------------------
	.section	.nv.callgraph,"",@"SHT_CUDA_CALLGRAPH"
	.align	4
	.sectionentsize	8
	.align		4
        /*0000*/ 	.word	0x00000000
	.align		4
        /*0004*/ 	.word	0xffffffff
	.align		4
        /*0008*/ 	.word	0x00000000
	.align		4
        /*000c*/ 	.word	0xfffffffe
	.align		4
        /*0010*/ 	.word	0x00000000
	.align		4
        /*0014*/ 	.word	0xfffffffd
	.align		4
        /*0018*/ 	.word	0x00000000
	.align		4
        /*001c*/ 	.word	0xfffffffc


//--------------------- .nv.rel.action            --------------------------
	.section	.nv.rel.action,"",@"SHT_CUDA_RELOCINFO"
	.align	8
	.sectionentsize	8
        /*0000*/ 	.byte	0x73, 0x00, 0x00, 0x00, 0x00, 0x00, 0x00, 0x00, 0x00, 0x00, 0x00, 0x11, 0x25, 0x00, 0x05, 0x36


//--------------------- .nv.constant4             --------------------------
	.section	.nv.constant4,"a",@progbits
	.align	8
	.align		8
.nv.constant4:
        /*0000*/ 	.dword	_ZN61_INTERNAL_7312f764_30_group_norm_nhwc_one_pass_60_cu_f74407114cuda3std3__45__cpo5beginE
	.align		8
        /*0008*/ 	.dword	_ZN61_INTERNAL_7312f764_30_group_norm_nhwc_one_pass_60_cu_f74407114cuda3std3__45__cpo3endE
	.align		8
        /*0010*/ 	.dword	_ZN61_INTERNAL_7312f764_30_group_norm_nhwc_one_pass_60_cu_f74407114cuda3std3__45__cpo6cbeginE
	.align		8
        /*0018*/ 	.dword	_ZN61_INTERNAL_7312f764_30_group_norm_nhwc_one_pass_60_cu_f74407114cuda3std3__45__cpo4cendE
	.align		8
        /*0020*/ 	.dword	_ZN61_INTERNAL_7312f764_30_group_norm_nhwc_one_pass_60_cu_f74407114cuda3std3__45__cpo6rbeginE
	.align		8
        /*0028*/ 	.dword	_ZN61_INTERNAL_7312f764_30_group_norm_nhwc_one_pass_60_cu_f74407114cuda3std3__45__cpo4rendE
	.align		8
        /*0030*/ 	.dword	_ZN61_INTERNAL_7312f764_30_group_norm_nhwc_one_pass_60_cu_f74407114cuda3std3__45__cpo7crbeginE
	.align		8
        /*0038*/ 	.dword	_ZN61_INTERNAL_7312f764_30_group_norm_nhwc_one_pass_60_cu_f74407114cuda3std3__45__cpo5crendE
	.align		8
        /*0040*/ 	.dword	_ZN61_INTERNAL_7312f764_30_group_norm_nhwc_one_pass_60_cu_f74407114cuda3std3__463_GLOBAL__N__7312f764_30_group_norm_nhwc_one_pass_60_cu_f74407116ignoreE
	.align		8
        /*0048*/ 	.dword	_ZN61_INTERNAL_7312f764_30_group_norm_nhwc_one_pass_60_cu_f74407114cuda3std3__419piecewise_constructE
	.align		8
        /*0050*/ 	.dword	_ZN61_INTERNAL_7312f764_30_group_norm_nhwc_one_pass_60_cu_f74407114cuda3std3__48in_placeE
	.align		8
        /*0058*/ 	.dword	_ZN61_INTERNAL_7312f764_30_group_norm_nhwc_one_pass_60_cu_f74407114cuda3std3__420unreachable_sentinelE
	.align		8
        /*0060*/ 	.dword	_ZN61_INTERNAL_7312f764_30_group_norm_nhwc_one_pass_60_cu_f74407114cuda3std3__47nulloptE
	.align		8
        /*0068*/ 	.dword	_ZN61_INTERNAL_7312f764_30_group_norm_nhwc_one_pass_60_cu_f74407114cuda3std3__48unexpectE
	.align		8
        /*0070*/ 	.dword	_ZN61_INTERNAL_7312f764_30_group_norm_nhwc_one_pass_60_cu_f74407114cuda3std6ranges3__45__cpo4swapE
	.align		8
        /*0078*/ 	.dword	_ZN61_INTERNAL_7312f764_30_group_norm_nhwc_one_pass_60_cu_f74407114cuda3std6ranges3__45__cpo9iter_moveE
	.align		8
        /*0080*/ 	.dword	_ZN61_INTERNAL_7312f764_30_group_norm_nhwc_one_pass_60_cu_f74407114cuda3std6ranges3__45__cpo5beginE
	.align		8
        /*0088*/ 	.dword	_ZN61_INTERNAL_7312f764_30_group_norm_nhwc_one_pass_60_cu_f74407114cuda3std6ranges3__45__cpo3endE
	.align		8
        /*0090*/ 	.dword	_ZN61_INTERNAL_7312f764_30_group_norm_nhwc_one_pass_60_cu_f74407114cuda3std6ranges3__45__cpo6cbeginE
	.align		8
        /*0098*/ 	.dword	_ZN61_INTERNAL_7312f764_30_group_norm_nhwc_one_pass_60_cu_f74407114cuda3std6ranges3__45__cpo4cendE
	.align		8
        /*00a0*/ 	.dword	_ZN61_INTERNAL_7312f764_30_group_norm_nhwc_one_pass_60_cu_f74407114cuda3std6ranges3__45__cpo7advanceE
	.align		8
        /*00a8*/ 	.dword	_ZN61_INTERNAL_7312f764_30_group_norm_nhwc_one_pass_60_cu_f74407114cuda3std6ranges3__45__cpo9iter_swapE
	.align		8
        /*00b0*/ 	.dword	_ZN61_INTERNAL_7312f764_30_group_norm_nhwc_one_pass_60_cu_f74407114cuda3std6ranges3__45__cpo4nextE
	.align		8
        /*00b8*/ 	.dword	_ZN61_INTERNAL_7312f764_30_group_norm_nhwc_one_pass_60_cu_f74407114cuda3std6ranges3__45__cpo4prevE
	.align		8
        /*00c0*/ 	.dword	_ZN61_INTERNAL_7312f764_30_group_norm_nhwc_one_pass_60_cu_f74407114cuda3std6ranges3__45__cpo4dataE
	.align		8
        /*00c8*/ 	.dword	_ZN61_INTERNAL_7312f764_30_group_norm_nhwc_one_pass_60_cu_f74407114cuda3std6ranges3__45__cpo5cdataE
	.align		8
        /*00d0*/ 	.dword	_ZN61_INTERNAL_7312f764_30_group_norm_nhwc_one_pass_60_cu_f74407114cuda3std6ranges3__45__cpo4sizeE
	.align		8
        /*00d8*/ 	.dword	_ZN61_INTERNAL_7312f764_30_group_norm_nhwc_one_pass_60_cu_f74407114cuda3std6ranges3__45__cpo5ssizeE
	.align		8
        /*00e0*/ 	.dword	_ZN61_INTERNAL_7312f764_30_group_norm_nhwc_one_pass_60_cu_f74407114cuda3std6ranges3__45__cpo8distanceE
	.align		8
        /*00e8*/ 	.dword	_ZN61_INTERNAL_7312f764_30_group_norm_nhwc_one_pass_60_cu_f74407116thrust23THRUST_300001_SM_800_NS6system6detail10sequential3seqE
	.align		8
        /*00f0*/ 	.dword	_ZN61_INTERNAL_7312f764_30_group_norm_nhwc_one_pass_60_cu_f74407116thrust23THRUST_300001_SM_800_NS12placeholders2_1E
	.align		8
        /*00f8*/ 	.dword	_ZN61_INTERNAL_7312f764_30_group_norm_nhwc_one_pass_60_cu_f74407116thrust23THRUST_300001_SM_800_NS12placeholders2_2E
	.align		8
        /*0100*/ 	.dword	_ZN61_INTERNAL_7312f764_30_group_norm_nhwc_one_pass_60_cu_f74407116thrust23THRUST_300001_SM_800_NS12placeholders2_3E
	.align		8
        /*0108*/ 	.dword	_ZN61_INTERNAL_7312f764_30_group_norm_nhwc_one_pass_60_cu_f74407116thrust23THRUST_300001_SM_800_NS12placeholders2_4E
	.align		8
        /*0110*/ 	.dword	_ZN61_INTERNAL_7312f764_30_group_norm_nhwc_one_pass_60_cu_f74407116thrust23THRUST_300001_SM_800_NS12placeholders2_5E
	.align		8
        /*0118*/ 	.dword	_ZN61_INTERNAL_7312f764_30_group_norm_nhwc_one_pass_60_cu_f74407116thrust23THRUST_300001_SM_800_NS12placeholders2_6E
	.align		8
        /*0120*/ 	.dword	_ZN61_INTERNAL_7312f764_30_group_norm_nhwc_one_pass_60_cu_f74407116thrust23THRUST_300001_SM_800_NS12placeholders2_7E
	.align		8
        /*0128*/ 	.dword	_ZN61_INTERNAL_7312f764_30_group_norm_nhwc_one_pass_60_cu_f74407116thrust23THRUST_300001_SM_800_NS12placeholders2_8E
	.align		8
        /*0130*/ 	.dword	_ZN61_INTERNAL_7312f764_30_group_norm_nhwc_one_pass_60_cu_f74407116thrust23THRUST_300001_SM_800_NS12placeholders2_9E
	.align		8
        /*0138*/ 	.dword	_ZN61_INTERNAL_7312f764_30_group_norm_nhwc_one_pass_60_cu_f74407116thrust23THRUST_300001_SM_800_NS12placeholders3_10E


//--------------------- .nv.constant0._ZN3cub17CUB_300001_SM_8006detail11EmptyKernelIvEEvv --------------------------
	.section	.nv.constant0._ZN3cub17CUB_300001_SM_8006detail11EmptyKernelIvEEvv,"a",@progbits
	.sectionflags	@""
	.align	4
.nv.constant0._ZN3cub17CUB_300001_SM_8006detail11EmptyKernelIvEEvv:
	.zero		352


//--------------------- .nv.constant0._Z35group_norm_nhwc_bwd_one_pass_kernelI11Bf16IOFp32WLi64ELi60ELi480EEv26Group_norm_nhwc_bwd_params --------------------------
	.section	.nv.constant0._Z35group_norm_nhwc_bwd_one_pass_kernelI11Bf16IOFp32WLi64ELi60ELi480EEv26Group_norm_nhwc_bwd_params,"a",@progbits
	.sectionflags	@""
	.align	4
.nv.constant0._Z35group_norm_nhwc_bwd_one_pass_kernelI11Bf16IOFp32WLi64ELi60ELi480EEv26Group_norm_nhwc_bwd_params:
	.zero		536


//--------------------- .nv.constant0._Z35group_norm_nhwc_bwd_one_pass_kernelI11Bf16IOFp32WLi128ELi60ELi480EEv26Group_norm_nhwc_bwd_params --------------------------
	.section	.nv.constant0._Z35group_norm_nhwc_bwd_one_pass_kernelI11Bf16IOFp32WLi128ELi60ELi480EEv26Group_norm_nhwc_bwd_params,"a",@progbits
	.sectionflags	@""
	.align	4
.nv.constant0._Z35group_norm_nhwc_bwd_one_pass_kernelI11Bf16IOFp32WLi128ELi60ELi480EEv26Group_norm_nhwc_bwd_params:
	.zero		536


//--------------------- .nv.constant0._Z35group_norm_nhwc_bwd_one_pass_kernelI11Bf16IOFp32WLi256ELi60ELi480EEv26Group_norm_nhwc_bwd_params --------------------------
	.section	.nv.constant0._Z35group_norm_nhwc_bwd_one_pass_kernelI11Bf16IOFp32WLi256ELi60ELi480EEv26Group_norm_nhwc_bwd_params,"a",@progbits
	.sectionflags	@""
	.align	4
.nv.constant0._Z35group_norm_nhwc_bwd_one_pass_kernelI11Bf16IOFp32WLi256ELi60ELi480EEv26Group_norm_nhwc_bwd_params:
	.zero		536


//--------------------- .nv.constant0._Z35group_norm_nhwc_bwd_one_pass_kernelI11Bf16IOFp32WLi512ELi60ELi480EEv26Group_norm_nhwc_bwd_params --------------------------
	.section	.nv.constant0._Z35group_norm_nhwc_bwd_one_pass_kernelI11Bf16IOFp32WLi512ELi60ELi480EEv26Group_norm_nhwc_bwd_params,"a",@progbits
	.sectionflags	@""
	.align	4
.nv.constant0._Z35group_norm_nhwc_bwd_one_pass_kernelI11Bf16IOFp32WLi512ELi60ELi480EEv26Group_norm_nhwc_bwd_params:
	.zero		536


//--------------------- .nv.constant0._Z35group_norm_nhwc_bwd_one_pass_kernelI11Bf16IOBf16WLi64ELi60ELi480EEv26Group_norm_nhwc_bwd_params --------------------------
	.section	.nv.constant0._Z35group_norm_nhwc_bwd_one_pass_kernelI11Bf16IOBf16WLi64ELi60ELi480EEv26Group_norm_nhwc_bwd_params,"a",@progbits
	.sectionflags	@""
	.align	4
.nv.constant0._Z35group_norm_nhwc_bwd_one_pass_kernelI11Bf16IOBf16WLi64ELi60ELi480EEv26Group_norm_nhwc_bwd_params:
	.zero		536


//--------------------- .nv.constant0._Z35group_norm_nhwc_bwd_one_pass_kernelI11Bf16IOBf16WLi128ELi60ELi480EEv26Group_norm_nhwc_bwd_params --------------------------
	.section	.nv.constant0._Z35group_norm_nhwc_bwd_one_pass_kernelI11Bf16IOBf16WLi128ELi60ELi480EEv26Group_norm_nhwc_bwd_params,"a",@progbits
	.sectionflags	@""
	.align	4
.nv.constant0._Z35group_norm_nhwc_bwd_one_pass_kernelI11Bf16IOBf16WLi128ELi60ELi480EEv26Group_norm_nhwc_bwd_params:
	.zero		536


//--------------------- .nv.constant0._Z35group_norm_nhwc_bwd_one_pass_kernelI11Bf16IOBf16WLi256ELi60ELi480EEv26Group_norm_nhwc_bwd_params --------------------------
	.section	.nv.constant0._Z35group_norm_nhwc_bwd_one_pass_kernelI11Bf16IOBf16WLi256ELi60ELi480EEv26Group_norm_nhwc_bwd_params,"a",@progbits
	.sectionflags	@""
	.align	4
.nv.constant0._Z35group_norm_nhwc_bwd_one_pass_kernelI11Bf16IOBf16WLi256ELi60ELi480EEv26Group_norm_nhwc_bwd_params:
	.zero		536


//--------------------- .nv.constant0._Z35group_norm_nhwc_bwd_one_pass_kernelI11Bf16IOBf16WLi512ELi60ELi480EEv26Group_norm_nhwc_bwd_params --------------------------
	.section	.nv.constant0._Z35group_norm_nhwc_bwd_one_pass_kernelI11Bf16IOBf16WLi512ELi60ELi480EEv26Group_norm_nhwc_bwd_params,"a",@progbits
	.sectionflags	@""
	.align	4
.nv.constant0._Z35group_norm_nhwc_bwd_one_pass_kernelI11Bf16IOBf16WLi512ELi60ELi480EEv26Group_norm_nhwc_bwd_params:
	.zero		536


//--------------------- .nv.constant0._Z35group_norm_nhwc_bwd_one_pass_kernelI11Bf16IOFp16WLi64ELi60ELi480EEv26Group_norm_nhwc_bwd_params --------------------------
	.section	.nv.constant0._Z35group_norm_nhwc_bwd_one_pass_kernelI11Bf16IOFp16WLi64ELi60ELi480EEv26Group_norm_nhwc_bwd_params,"a",@progbits
	.sectionflags	@""
	.align	4
.nv.constant0._Z35group_norm_nhwc_bwd_one_pass_kernelI11Bf16IOFp16WLi64ELi60ELi480EEv26Group_norm_nhwc_bwd_params:
	.zero		536


//--------------------- .nv.constant0._Z35group_norm_nhwc_bwd_one_pass_kernelI11Bf16IOFp16WLi128ELi60ELi480EEv26Group_norm_nhwc_bwd_params --------------------------
	.section	.nv.constant0._Z35group_norm_nhwc_bwd_one_pass_kernelI11Bf16IOFp16WLi128ELi60ELi480EEv26Group_norm_nhwc_bwd_params,"a",@progbits
	.sectionflags	@""
	.align	4
.nv.constant0._Z35group_norm_nhwc_bwd_one_pass_kernelI11Bf16IOFp16WLi128ELi60ELi480EEv26Group_norm_nhwc_bwd_params:
	.zero		536


//--------------------- .nv.constant0._Z35group_norm_nhwc_bwd_one_pass_kernelI11Bf16IOFp16WLi256ELi60ELi480EEv26Group_norm_nhwc_bwd_params --------------------------
	.section	.nv.constant0._Z35group_norm_nhwc_bwd_one_pass_kernelI11Bf16IOFp16WLi256ELi60ELi480EEv26Group_norm_nhwc_bwd_params,"a",@progbits
	.sectionflags	@""
	.align	4
.nv.constant0._Z35group_norm_nhwc_bwd_one_pass_kernelI11Bf16IOFp16WLi256ELi60ELi480EEv26Group_norm_nhwc_bwd_params:
	.zero		536


//--------------------- .nv.constant0._Z35group_norm_nhwc_bwd_one_pass_kernelI11Bf16IOFp16WLi512ELi60ELi480EEv26Group_norm_nhwc_bwd_params --------------------------
	.section	.nv.constant0._Z35group_norm_nhwc_bwd_one_pass_kernelI11Bf16IOFp16WLi512ELi60ELi480EEv26Group_norm_nhwc_bwd_params,"a",@progbits
	.sectionflags	@""
	.align	4
.nv.constant0._Z35group_norm_nhwc_bwd_one_pass_kernelI11Bf16IOFp16WLi512ELi60ELi480EEv26Group_norm_nhwc_bwd_params:
	.zero		536


//--------------------- .nv.constant0._Z35group_norm_nhwc_bwd_one_pass_kernelI11Fp16IOFp32WLi64ELi60ELi480EEv26Group_norm_nhwc_bwd_params --------------------------
	.section	.nv.constant0._Z35group_norm_nhwc_bwd_one_pass_kernelI11Fp16IOFp32WLi64ELi60ELi480EEv26Group_norm_nhwc_bwd_params,"a",@progbits
	.sectionflags	@""
	.align	4
.nv.constant0._Z35group_norm_nhwc_bwd_one_pass_kernelI11Fp16IOFp32WLi64ELi60ELi480EEv26Group_norm_nhwc_bwd_params:
	.zero		536


//--------------------- .nv.constant0._Z35group_norm_nhwc_bwd_one_pass_kernelI11Fp16IOFp32WLi128ELi60ELi480EEv26Group_norm_nhwc_bwd_params --------------------------
	.section	.nv.constant0._Z35group_norm_nhwc_bwd_one_pass_kernelI11Fp16IOFp32WLi128ELi60ELi480EEv26Group_norm_nhwc_bwd_params,"a",@progbits
	.sectionflags	@""
	.align	4
.nv.constant0._Z35group_norm_nhwc_bwd_one_pass_kernelI11Fp16IOFp32WLi128ELi60ELi480EEv26Group_norm_nhwc_bwd_params:
	.zero		536


//--------------------- .nv.constant0._Z35group_norm_nhwc_bwd_one_pass_kernelI11Fp16IOFp32WLi256ELi60ELi480EEv26Group_norm_nhwc_bwd_params --------------------------
	.section	.nv.constant0._Z35group_norm_nhwc_bwd_one_pass_kernelI11Fp16IOFp32WLi256ELi60ELi480EEv26Group_norm_nhwc_bwd_params,"a",@progbits
	.sectionflags	@""
	.align	4
.nv.constant0._Z35group_norm_nhwc_bwd_one_pass_kernelI11Fp16IOFp32WLi256ELi60ELi480EEv26Group_norm_nhwc_bwd_params:
	.zero		536


//--------------------- .nv.constant0._Z35group_norm_nhwc_bwd_one_pass_kernelI11Fp16IOFp32WLi512ELi60ELi480EEv26Group_norm_nhwc_bwd_params --------------------------
	.section	.nv.constant0._Z35group_norm_nhwc_bwd_one_pass_kernelI11Fp16IOFp32WLi512ELi60ELi480EEv26Group_norm_nhwc_bwd_params,"a",@progbits
	.sectionflags	@""
	.align	4
.nv.constant0._Z35group_norm_nhwc_bwd_one_pass_kernelI11Fp16IOFp32WLi512ELi60ELi480EEv26Group_norm_nhwc_bwd_params:
	.zero		536


//--------------------- .nv.constant0._Z35group_norm_nhwc_bwd_one_pass_kernelI11Fp16IOBf16WLi64ELi60ELi480EEv26Group_norm_nhwc_bwd_params --------------------------
	.section	.nv.constant0._Z35group_norm_nhwc_bwd_one_pass_kernelI11Fp16IOBf16WLi64ELi60ELi480EEv26Group_norm_nhwc_bwd_params,"a",@progbits
	.sectionflags	@""
	.align	4
.nv.constant0._Z35group_norm_nhwc_bwd_one_pass_kernelI11Fp16IOBf16WLi64ELi60ELi480EEv26Group_norm_nhwc_bwd_params:
	.zero		536


//--------------------- .nv.constant0._Z35group_norm_nhwc_bwd_one_pass_kernelI11Fp16IOBf16WLi128ELi60ELi480EEv26Group_norm_nhwc_bwd_params --------------------------
	.section	.nv.constant0._Z35group_norm_nhwc_bwd_one_pass_kernelI11Fp16IOBf16WLi128ELi60ELi480EEv26Group_norm_nhwc_bwd_params,"a",@progbits
	.sectionflags	@""
	.align	4
.nv.constant0._Z35group_norm_nhwc_bwd_one_pass_kernelI11Fp16IOBf16WLi128ELi60ELi480EEv26Group_norm_nhwc_bwd_params:
	.zero		536


//--------------------- .nv.constant0._Z35group_norm_nhwc_bwd_one_pass_kernelI11Fp16IOBf16WLi256ELi60ELi480EEv26Group_norm_nhwc_bwd_params --------------------------
	.section	.nv.constant0._Z35group_norm_nhwc_bwd_one_pass_kernelI11Fp16IOBf16WLi256ELi60ELi480EEv26Group_norm_nhwc_bwd_params,"a",@progbits
	.sectionflags	@""
	.align	4
.nv.constant0._Z35group_norm_nhwc_bwd_one_pass_kernelI11Fp16IOBf16WLi256ELi60ELi480EEv26Group_norm_nhwc_bwd_params:
	.zero		536


//--------------------- .nv.constant0._Z35group_norm_nhwc_bwd_one_pass_kernelI11Fp16IOBf16WLi512ELi60ELi480EEv26Group_norm_nhwc_bwd_params --------------------------
	.section	.nv.constant0._Z35group_norm_nhwc_bwd_one_pass_kernelI11Fp16IOBf16WLi512ELi60ELi480EEv26Group_norm_nhwc_bwd_params,"a",@progbits
	.sectionflags	@""
	.align	4
.nv.constant0._Z35group_norm_nhwc_bwd_one_pass_kernelI11Fp16IOBf16WLi512ELi60ELi480EEv26Group_norm_nhwc_bwd_params:
	.zero		536


//--------------------- .nv.constant0._Z35group_norm_nhwc_bwd_one_pass_kernelI11Fp16IOFp16WLi64ELi60ELi480EEv26Group_norm_nhwc_bwd_params --------------------------
	.section	.nv.constant0._Z35group_norm_nhwc_bwd_one_pass_kernelI11Fp16IOFp16WLi64ELi60ELi480EEv26Group_norm_nhwc_bwd_params,"a",@progbits
	.sectionflags	@""
	.align	4
.nv.constant0._Z35group_norm_nhwc_bwd_one_pass_kernelI11Fp16IOFp16WLi64ELi60ELi480EEv26Group_norm_nhwc_bwd_params:
	.zero		536


//--------------------- .nv.constant0._Z35group_norm_nhwc_bwd_one_pass_kernelI11Fp16IOFp16WLi128ELi60ELi480EEv26Group_norm_nhwc_bwd_params --------------------------
	.section	.nv.constant0._Z35group_norm_nhwc_bwd_one_pass_kernelI11Fp16IOFp16WLi128ELi60ELi480EEv26Group_norm_nhwc_bwd_params,"a",@progbits
	.sectionflags	@""
	.align	4
.nv.constant0._Z35group_norm_nhwc_bwd_one_pass_kernelI11Fp16IOFp16WLi128ELi60ELi480EEv26Group_norm_nhwc_bwd_params:
	.zero		536


//--------------------- .nv.constant0._Z35group_norm_nhwc_bwd_one_pass_kernelI11Fp16IOFp16WLi256ELi60ELi480EEv26Group_norm_nhwc_bwd_params --------------------------
	.section	.nv.constant0._Z35group_norm_nhwc_bwd_one_pass_kernelI11Fp16IOFp16WLi256ELi60ELi480EEv26Group_norm_nhwc_bwd_params,"a",@progbits
	.sectionflags	@""
	.align	4
.nv.constant0._Z35group_norm_nhwc_bwd_one_pass_kernelI11Fp16IOFp16WLi256ELi60ELi480EEv26Group_norm_nhwc_bwd_params:
	.zero		536


//--------------------- .nv.constant0._Z35group_norm_nhwc_bwd_one_pass_kernelI11Fp16IOFp16WLi512ELi60ELi480EEv26Group_norm_nhwc_bwd_params --------------------------
	.section	.nv.constant0._Z35group_norm_nhwc_bwd_one_pass_kernelI11Fp16IOFp16WLi512ELi60ELi480EEv26Group_norm_nhwc_bwd_params,"a",@progbits
	.sectionflags	@""
	.align	4
.nv.constant0._Z35group_norm_nhwc_bwd_one_pass_kernelI11Fp16IOFp16WLi512ELi60ELi480EEv26Group_norm_nhwc_bwd_params:
	.zero		536


//--------------------- .nv.constant0._Z35group_norm_nhwc_bwd_one_pass_kernelI11Fp32IOFp32WLi64ELi60ELi480EEv26Group_norm_nhwc_bwd_params --------------------------
	.section	.nv.constant0._Z35group_norm_nhwc_bwd_one_pass_kernelI11Fp32IOFp32WLi64ELi60ELi480EEv26Group_norm_nhwc_bwd_params,"a",@progbits
	.sectionflags	@""
	.align	4
.nv.constant0._Z35group_norm_nhwc_bwd_one_pass_kernelI11Fp32IOFp32WLi64ELi60ELi480EEv26Group_norm_nhwc_bwd_params:
	.zero		536


//--------------------- .nv.constant0._Z35group_norm_nhwc_bwd_one_pass_kernelI11Fp32IOFp32WLi128ELi60ELi480EEv26Group_norm_nhwc_bwd_params --------------------------
	.section	.nv.constant0._Z35group_norm_nhwc_bwd_one_pass_kernelI11Fp32IOFp32WLi128ELi60ELi480EEv26Group_norm_nhwc_bwd_params,"a",@progbits
	.sectionflags	@""
	.align	4
.nv.constant0._Z35group_norm_nhwc_bwd_one_pass_kernelI11Fp32IOFp32WLi128ELi60ELi480EEv26Group_norm_nhwc_bwd_params:
	.zero		536


//--------------------- .nv.constant0._Z35group_norm_nhwc_bwd_one_pass_kernelI11Fp32IOFp32WLi256ELi60ELi480EEv26Group_norm_nhwc_bwd_params --------------------------
	.section	.nv.constant0._Z35group_norm_nhwc_bwd_one_pass_kernelI11Fp32IOFp32WLi256ELi60ELi480EEv26Group_norm_nhwc_bwd_params,"a",@progbits
	.sectionflags	@""
	.align	4
.nv.constant0._Z35group_norm_nhwc_bwd_one_pass_kernelI11Fp32IOFp32WLi256ELi60ELi480EEv26Group_norm_nhwc_bwd_params:
	.zero		536


//--------------------- .nv.constant0._Z35group_norm_nhwc_bwd_one_pass_kernelI11Fp32IOFp32WLi512ELi60ELi480EEv26Group_norm_nhwc_bwd_params --------------------------
	.section	.nv.constant0._Z35group_norm_nhwc_bwd_one_pass_kernelI11Fp32IOFp32WLi512ELi60ELi480EEv26Group_norm_nhwc_bwd_params,"a",@progbits
	.sectionflags	@""
	.align	4
.nv.constant0._Z35group_norm_nhwc_bwd_one_pass_kernelI11Fp32IOFp32WLi512ELi60ELi480EEv26Group_norm_nhwc_bwd_params:
	.zero		536


//--------------------- .nv.constant0._Z35group_norm_nhwc_bwd_one_pass_kernelI11Fp32IOBf16WLi64ELi60ELi480EEv26Group_norm_nhwc_bwd_params --------------------------
	.section	.nv.constant0._Z35group_norm_nhwc_bwd_one_pass_kernelI11Fp32IOBf16WLi64ELi60ELi480EEv26Group_norm_nhwc_bwd_params,"a",@progbits
	.sectionflags	@""
	.align	4
.nv.constant0._Z35group_norm_nhwc_bwd_one_pass_kernelI11Fp32IOBf16WLi64ELi60ELi480EEv26Group_norm_nhwc_bwd_params:
	.zero		536


//--------------------- .nv.constant0._Z35group_norm_nhwc_bwd_one_pass_kernelI11Fp32IOBf16WLi128ELi60ELi480EEv26Group_norm_nhwc_bwd_params --------------------------
	.section	.nv.constant0._Z35group_norm_nhwc_bwd_one_pass_kernelI11Fp32IOBf16WLi128ELi60ELi480EEv26Group_norm_nhwc_bwd_params,"a",@progbits
	.sectionflags	@""
	.align	4
.nv.constant0._Z35group_norm_nhwc_bwd_one_pass_kernelI11Fp32IOBf16WLi128ELi60ELi480EEv26Group_norm_nhwc_bwd_params:
	.zero		536


//--------------------- .nv.constant0._Z35group_norm_nhwc_bwd_one_pass_kernelI11Fp32IOBf16WLi256ELi60ELi480EEv26Group_norm_nhwc_bwd_params --------------------------
	.section	.nv.constant0._Z35group_norm_nhwc_bwd_one_pass_kernelI11Fp32IOBf16WLi256ELi60ELi480EEv26Group_norm_nhwc_bwd_params,"a",@progbits
	.sectionflags	@""
	.align	4
.nv.constant0._Z35group_norm_nhwc_bwd_one_pass_kernelI11Fp32IOBf16WLi256ELi60ELi480EEv26Group_norm_nhwc_bwd_params:
	.zero		536


//--------------------- .nv.constant0._Z35group_norm_nhwc_bwd_one_pass_kernelI11Fp32IOBf16WLi512ELi60ELi480EEv26Group_norm_nhwc_bwd_params --------------------------
	.section	.nv.constant0._Z35group_norm_nhwc_bwd_one_pass_kernelI11Fp32IOBf16WLi512ELi60ELi480EEv26Group_norm_nhwc_bwd_params,"a",@progbits
	.sectionflags	@""
	.align	4
.nv.constant0._Z35group_norm_nhwc_bwd_one_pass_kernelI11Fp32IOBf16WLi512ELi60ELi480EEv26Group_norm_nhwc_bwd_params:
	.zero		536


//--------------------- .nv.constant0._Z35group_norm_nhwc_bwd_one_pass_kernelI11Fp32IOFp16WLi64ELi60ELi480EEv26Group_norm_nhwc_bwd_params --------------------------
	.section	.nv.constant0._Z35group_norm_nhwc_bwd_one_pass_kernelI11Fp32IOFp16WLi64ELi60ELi480EEv26Group_norm_nhwc_bwd_params,"a",@progbits
	.sectionflags	@""
	.align	4
.nv.constant0._Z35group_norm_nhwc_bwd_one_pass_kernelI11Fp32IOFp16WLi64ELi60ELi480EEv26Group_norm_nhwc_bwd_params:
	.zero		536


//--------------------- .nv.constant0._Z35group_norm_nhwc_bwd_one_pass_kernelI11Fp32IOFp16WLi128ELi60ELi480EEv26Group_norm_nhwc_bwd_params --------------------------
	.section	.nv.constant0._Z35group_norm_nhwc_bwd_one_pass_kernelI11Fp32IOFp16WLi128ELi60ELi480EEv26Group_norm_nhwc_bwd_params,"a",@progbits
	.sectionflags	@""
	.align	4
.nv.constant0._Z35group_norm_nhwc_bwd_one_pass_kernelI11Fp32IOFp16WLi128ELi60ELi480EEv26Group_norm_nhwc_bwd_params:
	.zero		536


//--------------------- .nv.constant0._Z35group_norm_nhwc_bwd_one_pass_kernelI11Fp32IOFp16WLi256ELi60ELi480EEv26Group_norm_nhwc_bwd_params --------------------------
	.section	.nv.constant0._Z35group_norm_nhwc_bwd_one_pass_kernelI11Fp32IOFp16WLi256ELi60ELi480EEv26Group_norm_nhwc_bwd_params,"a",@progbits
	.sectionflags	@""
	.align	4
.nv.constant0._Z35group_norm_nhwc_bwd_one_pass_kernelI11Fp32IOFp16WLi256ELi60ELi480EEv26Group_norm_nhwc_bwd_params:
	.zero		536


//--------------------- .nv.constant0._Z35group_norm_nhwc_bwd_one_pass_kernelI11Fp32IOFp16WLi512ELi60ELi480EEv26Group_norm_nhwc_bwd_params --------------------------
	.section	.nv.constant0._Z35group_norm_nhwc_bwd_one_pass_kernelI11Fp32IOFp16WLi512ELi60ELi480EEv26Group_norm_nhwc_bwd_params,"a",@progbits
	.sectionflags	@""
	.align	4
.nv.constant0._Z35group_norm_nhwc_bwd_one_pass_kernelI11Fp32IOFp16WLi512ELi60ELi480EEv26Group_norm_nhwc_bwd_params:
	.zero		536


//--------------------- .nv.constant0._Z35group_norm_nhwc_fwd_one_pass_kernelI11Bf16IOFp32WLi64ELi60ELi480EEv26Group_norm_nhwc_fwd_params --------------------------
	.section	.nv.constant0._Z35group_norm_nhwc_fwd_one_pass_kernelI11Bf16IOFp32WLi64ELi60ELi480EEv26Group_norm_nhwc_fwd_params,"a",@progbits
	.sectionflags	@""
	.align	4
.nv.constant0._Z35group_norm_nhwc_fwd_one_pass_kernelI11Bf16IOFp32WLi64ELi60ELi480EEv26Group_norm_nhwc_fwd_params:
	.zero		512


//--------------------- .nv.constant0._Z35group_norm_nhwc_fwd_one_pass_kernelI11Bf16IOFp32WLi128ELi60ELi480EEv26Group_norm_nhwc_fwd_params --------------------------
	.section	.nv.constant0._Z35group_norm_nhwc_fwd_one_pass_kernelI11Bf16IOFp32WLi128ELi60ELi480EEv26Group_norm_nhwc_fwd_params,"a",@progbits
	.sectionflags	@""
	.align	4
.nv.constant0._Z35group_norm_nhwc_fwd_one_pass_kernelI11Bf16IOFp32WLi128ELi60ELi480EEv26Group_norm_nhwc_fwd_params:
	.zero		512


//--------------------- .nv.constant0._Z35group_norm_nhwc_fwd_one_pass_kernelI11Bf16IOFp32WLi256ELi60ELi480EEv26Group_norm_nhwc_fwd_params --------------------------
	.section	.nv.constant0._Z35group_norm_nhwc_fwd_one_pass_kernelI11Bf16IOFp32WLi256ELi60ELi480EEv26Group_norm_nhwc_fwd_params,"a",@progbits
	.sectionflags	@""
	.align	4
.nv.constant0._Z35group_norm_nhwc_fwd_one_pass_kernelI11Bf16IOFp32WLi256ELi60ELi480EEv26Group_norm_nhwc_fwd_params:
	.zero		512


//--------------------- .nv.constant0._Z35group_norm_nhwc_fwd_one_pass_kernelI11Bf16IOFp32WLi512ELi60ELi480EEv26Group_norm_nhwc_fwd_params --------------------------
	.section	.nv.constant0._Z35group_norm_nhwc_fwd_one_pass_kernelI11Bf16IOFp32WLi512ELi60ELi480EEv26Group_norm_nhwc_fwd_params,"a",@progbits
	.sectionflags	@""
	.align	4
.nv.constant0._Z35group_norm_nhwc_fwd_one_pass_kernelI11Bf16IOFp32WLi512ELi60ELi480EEv26Group_norm_nhwc_fwd_params:
	.zero		512


//--------------------- .nv.constant0._Z35group_norm_nhwc_fwd_one_pass_kernelI11Bf16IOBf16WLi64ELi60ELi480EEv26Group_norm_nhwc_fwd_params --------------------------
	.section	.nv.constant0._Z35group_norm_nhwc_fwd_one_pass_kernelI11Bf16IOBf16WLi64ELi60ELi480EEv26Group_norm_nhwc_fwd_params,"a",@progbits
	.sectionflags	@""
	.align	4
.nv.constant0._Z35group_norm_nhwc_fwd_one_pass_kernelI11Bf16IOBf16WLi64ELi60ELi480EEv26Group_norm_nhwc_fwd_params:
	.zero		512


//--------------------- .nv.constant0._Z35group_norm_nhwc_fwd_one_pass_kernelI11Bf16IOBf16WLi128ELi60ELi480EEv26Group_norm_nhwc_fwd_params --------------------------
	.section	.nv.constant0._Z35group_norm_nhwc_fwd_one_pass_kernelI11Bf16IOBf16WLi128ELi60ELi480EEv26Group_norm_nhwc_fwd_params,"a",@progbits
	.sectionflags	@""
	.align	4
.nv.constant0._Z35group_norm_nhwc_fwd_one_pass_kernelI11Bf16IOBf16WLi128ELi60ELi480EEv26Group_norm_nhwc_fwd_params:
	.zero		512


//--------------------- .nv.constant0._Z35group_norm_nhwc_fwd_one_pass_kernelI11Bf16IOBf16WLi256ELi60ELi480EEv26Group_norm_nhwc_fwd_params --------------------------
	.section	.nv.constant0._Z35group_norm_nhwc_fwd_one_pass_kernelI11Bf16IOBf16WLi256ELi60ELi480EEv26Group_norm_nhwc_fwd_params,"a",@progbits
	.sectionflags	@""
	.align	4
.nv.constant0._Z35group_norm_nhwc_fwd_one_pass_kernelI11Bf16IOBf16WLi256ELi60ELi480EEv26Group_norm_nhwc_fwd_params:
	.zero		512


//--------------------- .nv.constant0._Z35group_norm_nhwc_fwd_one_pass_kernelI11Bf16IOBf16WLi512ELi60ELi480EEv26Group_norm_nhwc_fwd_params --------------------------
	.section	.nv.constant0._Z35group_norm_nhwc_fwd_one_pass_kernelI11Bf16IOBf16WLi512ELi60ELi480EEv26Group_norm_nhwc_fwd_params,"a",@progbits
	.sectionflags	@""
	.align	4
.nv.constant0._Z35group_norm_nhwc_fwd_one_pass_kernelI11Bf16IOBf16WLi512ELi60ELi480EEv26Group_norm_nhwc_fwd_params:
	.zero		512


//--------------------- .nv.constant0._Z35group_norm_nhwc_fwd_one_pass_kernelI11Bf16IOFp16WLi64ELi60ELi480EEv26Group_norm_nhwc_fwd_params --------------------------
	.section	.nv.constant0._Z35group_norm_nhwc_fwd_one_pass_kernelI11Bf16IOFp16WLi64ELi60ELi480EEv26Group_norm_nhwc_fwd_params,"a",@progbits
	.sectionflags	@""
	.align	4
.nv.constant0._Z35group_norm_nhwc_fwd_one_pass_kernelI11Bf16IOFp16WLi64ELi60ELi480EEv26Group_norm_nhwc_fwd_params:
	.zero		512


//--------------------- .nv.constant0._Z35group_norm_nhwc_fwd_one_pass_kernelI11Bf16IOFp16WLi128ELi60ELi480EEv26Group_norm_nhwc_fwd_params --------------------------
	.section	.nv.constant0._Z35group_norm_nhwc_fwd_one_pass_kernelI11Bf16IOFp16WLi128ELi60ELi480EEv26Group_norm_nhwc_fwd_params,"a",@progbits
	.sectionflags	@""
	.align	4
.nv.constant0._Z35group_norm_nhwc_fwd_one_pass_kernelI11Bf16IOFp16WLi128ELi60ELi480EEv26Group_norm_nhwc_fwd_params:
	.zero		512


//--------------------- .nv.constant0._Z35group_norm_nhwc_fwd_one_pass_kernelI11Bf16IOFp16WLi256ELi60ELi480EEv26Group_norm_nhwc_fwd_params --------------------------
	.section	.nv.constant0._Z35group_norm_nhwc_fwd_one_pass_kernelI11Bf16IOFp16WLi256ELi60ELi480EEv26Group_norm_nhwc_fwd_params,"a",@progbits
	.sectionflags	@""
	.align	4
.nv.constant0._Z35group_norm_nhwc_fwd_one_pass_kernelI11Bf16IOFp16WLi256ELi60ELi480EEv26Group_norm_nhwc_fwd_params:
	.zero		512


//--------------------- .nv.constant0._Z35group_norm_nhwc_fwd_one_pass_kernelI11Bf16IOFp16WLi512ELi60ELi480EEv26Group_norm_nhwc_fwd_params --------------------------
	.section	.nv.constant0._Z35group_norm_nhwc_fwd_one_pass_kernelI11Bf16IOFp16WLi512ELi60ELi480EEv26Group_norm_nhwc_fwd_params,"a",@progbits
	.sectionflags	@""
	.align	4
.nv.constant0._Z35group_norm_nhwc_fwd_one_pass_kernelI11Bf16IOFp16WLi512ELi60ELi480EEv26Group_norm_nhwc_fwd_params:
	.zero		512


//--------------------- .nv.constant0._Z35group_norm_nhwc_fwd_one_pass_kernelI11Fp16IOFp32WLi64ELi60ELi480EEv26Group_norm_nhwc_fwd_params --------------------------
	.section	.nv.constant0._Z35group_norm_nhwc_fwd_one_pass_kernelI11Fp16IOFp32WLi64ELi60ELi480EEv26Group_norm_nhwc_fwd_params,"a",@progbits
	.sectionflags	@""
	.align	4
.nv.constant0._Z35group_norm_nhwc_fwd_one_pass_kernelI11Fp16IOFp32WLi64ELi60ELi480EEv26Group_norm_nhwc_fwd_params:
	.zero		512


//--------------------- .nv.constant0._Z35group_norm_nhwc_fwd_one_pass_kernelI11Fp16IOFp32WLi128ELi60ELi480EEv26Group_norm_nhwc_fwd_params --------------------------
	.section	.nv.constant0._Z35group_norm_nhwc_fwd_one_pass_kernelI11Fp16IOFp32WLi128ELi60ELi480EEv26Group_norm_nhwc_fwd_params,"a",@progbits
	.sectionflags	@""
	.align	4
.nv.constant0._Z35group_norm_nhwc_fwd_one_pass_kernelI11Fp16IOFp32WLi128ELi60ELi480EEv26Group_norm_nhwc_fwd_params:
	.zero		512


//--------------------- .nv.constant0._Z35group_norm_nhwc_fwd_one_pass_kernelI11Fp16IOFp32WLi256ELi60ELi480EEv26Group_norm_nhwc_fwd_params --------------------------
	.section	.nv.constant0._Z35group_norm_nhwc_fwd_one_pass_kernelI11Fp16IOFp32WLi256ELi60ELi480EEv26Group_norm_nhwc_fwd_params,"a",@progbits
	.sectionflags	@""
	.align	4
.nv.constant0._Z35group_norm_nhwc_fwd_one_pass_kernelI11Fp16IOFp32WLi256ELi60ELi480EEv26Group_norm_nhwc_fwd_params:
	.zero		512


//--------------------- .nv.constant0._Z35group_norm_nhwc_fwd_one_pass_kernelI11Fp16IOFp32WLi512ELi60ELi480EEv26Group_norm_nhwc_fwd_params --------------------------
	.section	.nv.constant0._Z35group_norm_nhwc_fwd_one_pass_kernelI11Fp16IOFp32WLi512ELi60ELi480EEv26Group_norm_nhwc_fwd_params,"a",@progbits
	.sectionflags	@""
	.align	4
.nv.constant0._Z35group_norm_nhwc_fwd_one_pass_kernelI11Fp16IOFp32WLi512ELi60ELi480EEv26Group_norm_nhwc_fwd_params:
	.zero		512


//--------------------- .nv.constant0._Z35group_norm_nhwc_fwd_one_pass_kernelI11Fp16IOBf16WLi64ELi60ELi480EEv26Group_norm_nhwc_fwd_params --------------------------
	.section	.nv.constant0._Z35group_norm_nhwc_fwd_one_pass_kernelI11Fp16IOBf16WLi64ELi60ELi480EEv26Group_norm_nhwc_fwd_params,"a",@progbits
	.sectionflags	@""
	.align	4
.nv.constant0._Z35group_norm_nhwc_fwd_one_pass_kernelI11Fp16IOBf16WLi64ELi60ELi480EEv26Group_norm_nhwc_fwd_params:
	.zero		512


//--------------------- .nv.constant0._Z35group_norm_nhwc_fwd_one_pass_kernelI11Fp16IOBf16WLi128ELi60ELi480EEv26Group_norm_nhwc_fwd_params --------------------------
	.section	.nv.constant0._Z35group_norm_nhwc_fwd_one_pass_kernelI11Fp16IOBf16WLi128ELi60ELi480EEv26Group_norm_nhwc_fwd_params,"a",@progbits
	.sectionflags	@""
	.align	4
.nv.constant0._Z35group_norm_nhwc_fwd_one_pass_kernelI11Fp16IOBf16WLi128ELi60ELi480EEv26Group_norm_nhwc_fwd_params:
	.zero		512


//--------------------- .nv.constant0._Z35group_norm_nhwc_fwd_one_pass_kernelI11Fp16IOBf16WLi256ELi60ELi480EEv26Group_norm_nhwc_fwd_params --------------------------
	.section	.nv.constant0._Z35group_norm_nhwc_fwd_one_pass_kernelI11Fp16IOBf16WLi256ELi60ELi480EEv26Group_norm_nhwc_fwd_params,"a",@progbits
	.sectionflags	@""
	.align	4
.nv.constant0._Z35group_norm_nhwc_fwd_one_pass_kernelI11Fp16IOBf16WLi256ELi60ELi480EEv26Group_norm_nhwc_fwd_params:
	.zero		512


//--------------------- .nv.constant0._Z35group_norm_nhwc_fwd_one_pass_kernelI11Fp16IOBf16WLi512ELi60ELi480EEv26Group_norm_nhwc_fwd_params --------------------------
	.section	.nv.constant0._Z35group_norm_nhwc_fwd_one_pass_kernelI11Fp16IOBf16WLi512ELi60ELi480EEv26Group_norm_nhwc_fwd_params,"a",@progbits
	.sectionflags	@""
	.align	4
.nv.constant0._Z35group_norm_nhwc_fwd_one_pass_kernelI11Fp16IOBf16WLi512ELi60ELi480EEv26Group_norm_nhwc_fwd_params:
	.zero		512


//--------------------- .nv.constant0._Z35group_norm_nhwc_fwd_one_pass_kernelI11Fp16IOFp16WLi64ELi60ELi480EEv26Group_norm_nhwc_fwd_params --------------------------
	.section	.nv.constant0._Z35group_norm_nhwc_fwd_one_pass_kernelI11Fp16IOFp16WLi64ELi60ELi480EEv26Group_norm_nhwc_fwd_params,"a",@progbits
	.sectionflags	@""
	.align	4
.nv.constant0._Z35group_norm_nhwc_fwd_one_pass_kernelI11Fp16IOFp16WLi64ELi60ELi480EEv26Group_norm_nhwc_fwd_params:
	.zero		512


//--------------------- .nv.constant0._Z35group_norm_nhwc_fwd_one_pass_kernelI11Fp16IOFp16WLi128ELi60ELi480EEv26Group_norm_nhwc_fwd_params --------------------------
	.section	.nv.constant0._Z35group_norm_nhwc_fwd_one_pass_kernelI11Fp16IOFp16WLi128ELi60ELi480EEv26Group_norm_nhwc_fwd_params,"a",@progbits
	.sectionflags	@""
	.align	4
.nv.constant0._Z35group_norm_nhwc_fwd_one_pass_kernelI11Fp16IOFp16WLi128ELi60ELi480EEv26Group_norm_nhwc_fwd_params:
	.zero		512


//--------------------- .nv.constant0._Z35group_norm_nhwc_fwd_one_pass_kernelI11Fp16IOFp16WLi256ELi60ELi480EEv26Group_norm_nhwc_fwd_params --------------------------
	.section	.nv.constant0._Z35group_norm_nhwc_fwd_one_pass_kernelI11Fp16IOFp16WLi256ELi60ELi480EEv26Group_norm_nhwc_fwd_params,"a",@progbits
	.sectionflags	@""
	.align	4
.nv.constant0._Z35group_norm_nhwc_fwd_one_pass_kernelI11Fp16IOFp16WLi256ELi60ELi480EEv26Group_norm_nhwc_fwd_params:
	.zero		512


//--------------------- .nv.constant0._Z35group_norm_nhwc_fwd_one_pass_kernelI11Fp16IOFp16WLi512ELi60ELi480EEv26Group_norm_nhwc_fwd_params --------------------------
	.section	.nv.constant0._Z35group_norm_nhwc_fwd_one_pass_kernelI11Fp16IOFp16WLi512ELi60ELi480EEv26Group_norm_nhwc_fwd_params,"a",@progbits
	.sectionflags	@""
	.align	4
.nv.constant0._Z35group_norm_nhwc_fwd_one_pass_kernelI11Fp16IOFp16WLi512ELi60ELi480EEv26Group_norm_nhwc_fwd_params:
	.zero		512


//--------------------- .nv.constant0._Z35group_norm_nhwc_fwd_one_pass_kernelI11Fp32IOFp32WLi64ELi60ELi480EEv26Group_norm_nhwc_fwd_params --------------------------
	.section	.nv.constant0._Z35group_norm_nhwc_fwd_one_pass_kernelI11Fp32IOFp32WLi64ELi60ELi480EEv26Group_norm_nhwc_fwd_params,"a",@progbits
	.sectionflags	@""
	.align	4
.nv.constant0._Z35group_norm_nhwc_fwd_one_pass_kernelI11Fp32IOFp32WLi64ELi60ELi480EEv26Group_norm_nhwc_fwd_params:
	.zero		512


//--------------------- .nv.constant0._Z35group_norm_nhwc_fwd_one_pass_kernelI11Fp32IOFp32WLi128ELi60ELi480EEv26Group_norm_nhwc_fwd_params --------------------------
	.section	.nv.constant0._Z35group_norm_nhwc_fwd_one_pass_kernelI11Fp32IOFp32WLi128ELi60ELi480EEv26Group_norm_nhwc_fwd_params,"a",@progbits
	.sectionflags	@""
	.align	4
.nv.constant0._Z35group_norm_nhwc_fwd_one_pass_kernelI11Fp32IOFp32WLi128ELi60ELi480EEv26Group_norm_nhwc_fwd_params:
	.zero		512


//--------------------- .nv.constant0._Z35group_norm_nhwc_fwd_one_pass_kernelI11Fp32IOFp32WLi256ELi60ELi480EEv26Group_norm_nhwc_fwd_params --------------------------
	.section	.nv.constant0._Z35group_norm_nhwc_fwd_one_pass_kernelI11Fp32IOFp32WLi256ELi60ELi480EEv26Group_norm_nhwc_fwd_params,"a",@progbits
	.sectionflags	@""
	.align	4
.nv.constant0._Z35group_norm_nhwc_fwd_one_pass_kernelI11Fp32IOFp32WLi256ELi60ELi480EEv26Group_norm_nhwc_fwd_params:
	.zero		512


//--------------------- .nv.constant0._Z35group_norm_nhwc_fwd_one_pass_kernelI11Fp32IOFp32WLi512ELi60ELi480EEv26Group_norm_nhwc_fwd_params --------------------------
	.section	.nv.constant0._Z35group_norm_nhwc_fwd_one_pass_kernelI11Fp32IOFp32WLi512ELi60ELi480EEv26Group_norm_nhwc_fwd_params,"a",@progbits
	.sectionflags	@""
	.align	4
.nv.constant0._Z35group_norm_nhwc_fwd_one_pass_kernelI11Fp32IOFp32WLi512ELi60ELi480EEv26Group_norm_nhwc_fwd_params:
	.zero		512


//--------------------- .nv.constant0._Z35group_norm_nhwc_fwd_one_pass_kernelI11Fp32IOBf16WLi64ELi60ELi480EEv26Group_norm_nhwc_fwd_params --------------------------
	.section	.nv.constant0._Z35group_norm_nhwc_fwd_one_pass_kernelI11Fp32IOBf16WLi64ELi60ELi480EEv26Group_norm_nhwc_fwd_params,"a",@progbits
	.sectionflags	@""
	.align	4
.nv.constant0._Z35group_norm_nhwc_fwd_one_pass_kernelI11Fp32IOBf16WLi64ELi60ELi480EEv26Group_norm_nhwc_fwd_params:
	.zero		512


//--------------------- .nv.constant0._Z35group_norm_nhwc_fwd_one_pass_kernelI11Fp32IOBf16WLi128ELi60ELi480EEv26Group_norm_nhwc_fwd_params --------------------------
	.section	.nv.constant0._Z35group_norm_nhwc_fwd_one_pass_kernelI11Fp32IOBf16WLi128ELi60ELi480EEv26Group_norm_nhwc_fwd_params,"a",@progbits
	.sectionflags	@""
	.align	4
.nv.constant0._Z35group_norm_nhwc_fwd_one_pass_kernelI11Fp32IOBf16WLi128ELi60ELi480EEv26Group_norm_nhwc_fwd_params:
	.zero		512


//--------------------- .nv.constant0._Z35group_norm_nhwc_fwd_one_pass_kernelI11Fp32IOBf16WLi256ELi60ELi480EEv26Group_norm_nhwc_fwd_params --------------------------
	.section	.nv.constant0._Z35group_norm_nhwc_fwd_one_pass_kernelI11Fp32IOBf16WLi256ELi60ELi480EEv26Group_norm_nhwc_fwd_params,"a",@progbits
	.sectionflags	@""
	.align	4
.nv.constant0._Z35group_norm_nhwc_fwd_one_pass_kernelI11Fp32IOBf16WLi256ELi60ELi480EEv26Group_norm_nhwc_fwd_params:
	.zero		512


//--------------------- .nv.constant0._Z35group_norm_nhwc_fwd_one_pass_kernelI11Fp32IOBf16WLi512ELi60ELi480EEv26Group_norm_nhwc_fwd_params --------------------------
	.section	.nv.constant0._Z35group_norm_nhwc_fwd_one_pass_kernelI11Fp32IOBf16WLi512ELi60ELi480EEv26Group_norm_nhwc_fwd_params,"a",@progbits
	.sectionflags	@""
	.align	4
.nv.constant0._Z35group_norm_nhwc_fwd_one_pass_kernelI11Fp32IOBf16WLi512ELi60ELi480EEv26Group_norm_nhwc_fwd_params:
	.zero		512


//--------------------- .nv.constant0._Z35group_norm_nhwc_fwd_one_pass_kernelI11Fp32IOFp16WLi64ELi60ELi480EEv26Group_norm_nhwc_fwd_params --------------------------
	.section	.nv.constant0._Z35group_norm_nhwc_fwd_one_pass_kernelI11Fp32IOFp16WLi64ELi60ELi480EEv26Group_norm_nhwc_fwd_params,"a",@progbits
	.sectionflags	@""
	.align	4
.nv.constant0._Z35group_norm_nhwc_fwd_one_pass_kernelI11Fp32IOFp16WLi64ELi60ELi480EEv26Group_norm_nhwc_fwd_params:
	.zero		512


//--------------------- .nv.constant0._Z35group_norm_nhwc_fwd_one_pass_kernelI11Fp32IOFp16WLi128ELi60ELi480EEv26Group_norm_nhwc_fwd_params --------------------------
	.section	.nv.constant0._Z35group_norm_nhwc_fwd_one_pass_kernelI11Fp32IOFp16WLi128ELi60ELi480EEv26Group_norm_nhwc_fwd_params,"a",@progbits
	.sectionflags	@""
	.align	4
.nv.constant0._Z35group_norm_nhwc_fwd_one_pass_kernelI11Fp32IOFp16WLi128ELi60ELi480EEv26Group_norm_nhwc_fwd_params:
	.zero		512


//--------------------- .nv.constant0._Z35group_norm_nhwc_fwd_one_pass_kernelI11Fp32IOFp16WLi256ELi60ELi480EEv26Group_norm_nhwc_fwd_params --------------------------
	.section	.nv.constant0._Z35group_norm_nhwc_fwd_one_pass_kernelI11Fp32IOFp16WLi256ELi60ELi480EEv26Group_norm_nhwc_fwd_params,"a",@progbits
	.sectionflags	@""
	.align	4
.nv.constant0._Z35group_norm_nhwc_fwd_one_pass_kernelI11Fp32IOFp16WLi256ELi60ELi480EEv26Group_norm_nhwc_fwd_params:
	.zero		512


//--------------------- .nv.constant0._Z35group_norm_nhwc_fwd_one_pass_kernelI11Fp32IOFp16WLi512ELi60ELi480EEv26Group_norm_nhwc_fwd_params --------------------------
	.section	.nv.constant0._Z35group_norm_nhwc_fwd_one_pass_kernelI11Fp32IOFp16WLi512ELi60ELi480EEv26Group_norm_nhwc_fwd_params,"a",@progbits
	.sectionflags	@""
	.align	4
.nv.constant0._Z35group_norm_nhwc_fwd_one_pass_kernelI11Fp32IOFp16WLi512ELi60ELi480EEv26Group_norm_nhwc_fwd_params:
	.zero		512


//--------------------- .text._ZN3cub17CUB_300001_SM_8006detail11EmptyKernelIvEEvv --------------------------
	.section	.text._ZN3cub17CUB_300001_SM_8006detail11EmptyKernelIvEEvv,"ax",@progbits
	.sectioninfo	@"SHI_REGISTERS=4"
	.align	128
        .global         _ZN3cub17CUB_300001_SM_8006detail11EmptyKernelIvEEvv
        .type           _ZN3cub17CUB_300001_SM_8006detail11EmptyKernelIvEEvv,@function
        .size           _ZN3cub17CUB_300001_SM_8006detail11EmptyKernelIvEEvv,(.L_x_5176 - _ZN3cub17CUB_300001_SM_8006detail11EmptyKernelIvEEvv)
        .other          _ZN3cub17CUB_300001_SM_8006detail11EmptyKernelIvEEvv,@"STO_CUDA_ENTRY STV_DEFAULT"
_ZN3cub17CUB_300001_SM_8006detail11EmptyKernelIvEEvv:
.text._ZN3cub17CUB_300001_SM_8006detail11EmptyKernelIvEEvv:
[----:B------:R-:W-:Y:S02]  /*0000*/  MOV R1, c[0x0][0x28] ;  /* 0x00000a0000017a02 */ /* 0x000fe40000000f00 */
[----:B------:R-:W-:Y:S05]  /*0010*/  EXIT ;  /* 0x000000000000794d */ /* 0x000fea0003800000 */
.L_x_0:
[----:B------:R-:W-:-:S00]  /*0020*/  BRA `(.L_x_0) ;  /* 0xfffffff000007947 */ /* 0x000fc0000383ffff */
[----:B------:R-:W-:-:S00]  /*0030*/  NOP ;  /* 0x0000000000007918 */ /* 0x000fc00000000000 */
        /* <DEDUP_REMOVED lines=12> */
.L_x_5176:


//--------------------- .text._Z35group_norm_nhwc_bwd_one_pass_kernelI11Bf16IOFp32WLi64ELi60ELi480EEv26Group_norm_nhwc_bwd_params --------------------------
	.section	.text._Z35group_norm_nhwc_bwd_one_pass_kernelI11Bf16IOFp32WLi64ELi60ELi480EEv26Group_norm_nhwc_bwd_params,"ax",@progbits
	.sectioninfo	@"SHI_REGISTERS=64"
	.align	128
        .global         _Z35group_norm_nhwc_bwd_one_pass_kernelI11Bf16IOFp32WLi64ELi60ELi480EEv26Group_norm_nhwc_bwd_params
        .type           _Z35group_norm_nhwc_bwd_one_pass_kernelI11Bf16IOFp32WLi64ELi60ELi480EEv26Group_norm_nhwc_bwd_params,@function
        .size           _Z35group_norm_nhwc_bwd_one_pass_kernelI11Bf16IOFp32WLi64ELi60ELi480EEv26Group_norm_nhwc_bwd_params,(.L_x_5177 - _Z35group_norm_nhwc_bwd_one_pass_kernelI11Bf16IOFp32WLi64ELi60ELi480EEv26Group_norm_nhwc_bwd_params)
        .other          _Z35group_norm_nhwc_bwd_one_pass_kernelI11Bf16IOFp32WLi64ELi60ELi480EEv26Group_norm_nhwc_bwd_params,@"STO_CUDA_ENTRY STV_DEFAULT"
_Z35group_norm_nhwc_bwd_one_pass_kernelI11Bf16IOFp32WLi64ELi60ELi480EEv26Group_norm_nhwc_bwd_params:
.text._Z35group_norm_nhwc_bwd_one_pass_kernelI11Bf16IOFp32WLi64ELi60ELi480EEv26Group_norm_nhwc_bwd_params:
[----:B------:R-:W-:Y:S02]  /*0000*/  MOV R1, c[0x0][0x28] ;  /* 0x00000a0000017a02 */ /* 0x000fe40000000f00 */
[----:B------:R-:W0:Y:S01]  /*0010*/  S2R R35, SR_CTAID.Y ;  /* 0x0000000000237919 */ /* 0x000e220000002600 */
[----:B------:R-:W-:Y:S02]  /*0020*/  ULDC UR4, c[0x0][0x1f0] ;  /* 0x00007c0000047ab9 */ /* 0x000fe40000000800 */
[----:B------:R-:W-:Y:S01]  /*0030*/  ULDC UR5, c[0x0][0x1c0] ;  /* 0x0000700000057ab9 */ /* 0x000fe20000000800 */
[----:B------:R-:W1:Y:S01]  /*0040*/  S2R R53, SR_TID.X ;  /* 0x0000000000357919 */ /* 0x000e620000002100 */
[----:B------:R-:W-:Y:S02]  /*0050*/  UIMAD UR4, UR4, UR5, URZ ;  /* 0x00000005040472a4 */ /* 0x000fe4000f8e023f */
[----:B------:R-:W-:Y:S01]  /*0060*/  ULDC.64 UR6, c[0x0][0x118] ;  /* 0x0000460000067ab9 */ /* 0x000fe20000000a00 */
[----:B------:R-:W2:Y:S03]  /*0070*/  S2R R36, SR_CTAID.X ;  /* 0x0000000000247919 */ /* 0x000ea60000002500 */
[----:B0-----:R-:W-:-:S13]  /*0080*/  ISETP.GE.AND P0, PT, R35, UR4, PT ;  /* 0x0000000423007c0c */ /* 0x001fda000bf06270 */
[----:B------:R-:W-:Y:S05]  /*0090*/  @P0 BRA `(.L_x_1) ;  /* 0x00003d8000000947 */ /* 0x000fea0003800000 */
[----:B-12---:R-:W-:Y:S01]  /*00a0*/  HFMA2.MMA R47, -RZ, RZ, 0, 1.78813934326171875e-07 ;  /* 0x00000003ff2f7435 */ /* 0x006fe200000001ff */
[----:B------:R-:W-:Y:S01]  /*00b0*/  IMAD.WIDE.U32 R2, R53, -0x77777777, RZ ;  /* 0x8888888935027825 */ /* 0x000fe200078e00ff */
[----:B------:R-:W0:Y:S01]  /*00c0*/  S2R R34, SR_LANEID ;  /* 0x0000000000227919 */ /* 0x000e220000000000 */
[----:B------:R-:W-:Y:S01]  /*00d0*/  MOV R2, c[0x0][0x1dc] ;  /* 0x0000770000027a02 */ /* 0x000fe20000000f00 */
[----:B------:R-:W-:Y:S01]  /*00e0*/  HFMA2.MMA R46, -RZ, RZ, 0, 0 ;  /* 0x00000000ff2e7435 */ /* 0x000fe200000001ff */
[----:B------:R-:W-:Y:S01]  /*00f0*/  SHF.R.S32.HI R0, RZ, 0x1f, R53 ;  /* 0x0000001fff007819 */ /* 0x000fe20000011435 */
[----:B------:R-:W-:Y:S01]  /*0100*/  IMAD R51, R36, c[0x0][0x10], R35 ;  /* 0x0000040024337a24 */ /* 0x000fe200078e0223 */
[----:B------:R-:W-:Y:S01]  /*0110*/  SHF.R.U32.HI R52, RZ, 0x4, R3 ;  /* 0x00000004ff347819 */ /* 0x000fe20000011603 */
[----:B------:R-:W-:Y:S01]  /*0120*/  ULDC.U8 UR9, c[0x0][0x1f4] ;  /* 0x00007d0000097ab9 */ /* 0x000fe20000000000 */
[----:B------:R-:W-:Y:S01]  /*0130*/  LEA.HI R2, P0, R2, c[0x0][0x1d8], RZ, 0x1 ;  /* 0x0000760002027a11 */ /* 0x000fe200078108ff */
[----:B------:R-:W-:Y:S01]  /*0140*/  IMAD R7, R47, c[0x0][0x1dc], RZ ;  /* 0x000077002f077a24 */ /* 0x000fe200078e02ff */
[----:B------:R-:W-:Y:S01]  /*0150*/  ISETP.GE.U32.AND P2, PT, R53, 0x1e0, PT ;  /* 0x000001e03500780c */ /* 0x000fe20003f46070 */
[----:B------:R-:W-:Y:S01]  /*0160*/  IMAD.WIDE.U32 R4, R47, c[0x0][0x1d8], RZ ;  /* 0x000076002f047a25 */ /* 0x000fe200078e00ff */
[----:B------:R-:W-:-:S02]  /*0170*/  LEA.HI R0, R0, R53, RZ, 0x5 ;  /* 0x0000003500007211 */ /* 0x000fc400078f28ff */
[----:B------:R-:W-:Y:S01]  /*0180*/  MOV R45, R35 ;  /* 0x00000023002d7202 */ /* 0x000fe20000000f00 */
[----:B------:R-:W-:Y:S01]  /*0190*/  IMAD R54, R52, -0x1e, R53 ;  /* 0xffffffe234367824 */ /* 0x000fe200078e0235 */
[----:B------:R-:W-:Y:S01]  /*01a0*/  IADD3 R5, R5, R7, RZ ;  /* 0x0000000705057210 */ /* 0x000fe20007ffe0ff */
[----:B------:R-:W-:Y:S01]  /*01b0*/  IMAD R52, R36, c[0x0][0x1fc], R52 ;  /* 0x00007f0024347a24 */ /* 0x000fe200078e0234 */
[----:B------:R-:W-:Y:S02]  /*01c0*/  IADD3.X R7, RZ, c[0x0][0x1dc], RZ, P0, !PT ;  /* 0x00007700ff077a10 */ /* 0x000fe400007fe4ff */
[----:B------:R-:W-:Y:S02]  /*01d0*/  LEA.HI R3, P3, R5, R4, RZ, 0x1 ;  /* 0x0000000405037211 */ /* 0x000fe400078708ff */
[----:B------:R-:W-:Y:S02]  /*01e0*/  IADD3 R50, R52, 0x10, RZ ;  /* 0x0000001034327810 */ /* 0x000fe40007ffe0ff */
[----:B------:R-:W-:-:S02]  /*01f0*/  IADD3.X R8, RZ, R5, RZ, P3, !PT ;  /* 0x00000005ff087210 */ /* 0x000fc40001ffe4ff */
[--C-:B------:R-:W-:Y:S02]  /*0200*/  SHF.R.S64 R2, R2, 0x1, R7.reuse ;  /* 0x0000000102027819 */ /* 0x100fe40000001007 */
[C---:B------:R-:W-:Y:S02]  /*0210*/  ISETP.LT.U32.AND P1, PT, R52.reuse, c[0x0][0x1e0], PT ;  /* 0x0000780034007a0c */ /* 0x040fe40003f21070 */
[----:B------:R-:W-:Y:S02]  /*0220*/  SHF.R.S32.HI R7, RZ, 0x1, R7 ;  /* 0x00000001ff077819 */ /* 0x000fe40000011407 */
[----:B------:R-:W-:Y:S02]  /*0230*/  SHF.R.S32.HI R33, RZ, 0x1f, R52 ;  /* 0x0000001fff217819 */ /* 0x000fe40000011434 */
[----:B------:R-:W-:Y:S02]  /*0240*/  SHF.R.S64 R3, R3, 0x1, R8 ;  /* 0x0000000103037819 */ /* 0x000fe40000001008 */
[----:B------:R-:W-:-:S02]  /*0250*/  IADD3 R49, R52, 0x20, RZ ;  /* 0x0000002034317810 */ /* 0x000fc40007ffe0ff */
[----:B------:R-:W-:Y:S02]  /*0260*/  ISETP.LT.U32.AND P0, PT, R50, c[0x0][0x1e0], PT ;  /* 0x0000780032007a0c */ /* 0x000fe40003f01070 */
[----:B------:R-:W-:Y:S02]  /*0270*/  SHF.R.S32.HI R32, RZ, 0x1f, R50 ;  /* 0x0000001fff207819 */ /* 0x000fe40000011432 */
[----:B------:R-:W-:Y:S02]  /*0280*/  IADD3 R48, R52, 0x30, RZ ;  /* 0x0000003034307810 */ /* 0x000fe40007ffe0ff */
[----:B------:R-:W-:Y:S02]  /*0290*/  SHF.R.S32.HI R8, RZ, 0x1, R8 ;  /* 0x00000001ff087819 */ /* 0x000fe40000011408 */
[----:B------:R-:W-:Y:S02]  /*02a0*/  ISETP.LT.AND.EX P1, PT, R33, c[0x0][0x1e4], !P2, P1 ;  /* 0x0000790021007a0c */ /* 0x000fe40005721310 */
[----:B------:R-:W-:-:S02]  /*02b0*/  SHF.L.U64.HI R4, R2, 0x2, R7 ;  /* 0x0000000202047819 */ /* 0x000fc40000010207 */
[----:B------:R-:W-:Y:S02]  /*02c0*/  LOP3.LUT R47, R47, c[0x0][0xc], RZ, 0xc0, !PT ;  /* 0x000003002f2f7a12 */ /* 0x000fe400078ec0ff */
[----:B------:R-:W-:Y:S02]  /*02d0*/  SHF.R.S32.HI R0, RZ, 0x5, R0 ;  /* 0x00000005ff007819 */ /* 0x000fe40000011400 */
[----:B------:R-:W-:Y:S02]  /*02e0*/  SHF.L.U32 R54, R54, 0x1, RZ ;  /* 0x0000000136367819 */ /* 0x000fe400000006ff */
[----:B------:R-:W-:Y:S02]  /*02f0*/  ISETP.LT.AND.EX P2, PT, R32, c[0x0][0x1e4], !P2, P0 ;  /* 0x0000790020007a0c */ /* 0x000fe40005741300 */
[----:B------:R-:W-:Y:S02]  /*0300*/  SHF.R.S32.HI R5, RZ, 0x1f, R49 ;  /* 0x0000001fff057819 */ /* 0x000fe40000011431 */
[----:B------:R-:W-:-:S02]  /*0310*/  SHF.R.S32.HI R6, RZ, 0x1f, R48 ;  /* 0x0000001fff067819 */ /* 0x000fc40000011430 */
[----:B0-----:R-:W-:Y:S02]  /*0320*/  SHF.L.U64.HI R7, R3, 0x2, R8 ;  /* 0x0000000203077819 */ /* 0x001fe40000010208 */
.L_x_36:
[----:B------:R-:W-:Y:S01]  /*0330*/  IABS R13, c[0x0][0x1f0] ;  /* 0x00007c00000d7a13 */ /* 0x000fe20000000000 */
[----:B------:R-:W-:Y:S01]  /*0340*/  CS2R R42, SRZ ;  /* 0x00000000002a7805 */ /* 0x000fe2000001ff00 */
[----:B------:R-:W-:Y:S02]  /*0350*/  ISETP.GE.AND P3, PT, R45, RZ, PT ;  /* 0x000000ff2d00720c */ /* 0x000fe40003f66270 */
[----:B0-----:R-:W0:Y:S08]  /*0360*/  I2F.RP R10, R13 ;  /* 0x0000000d000a7306 */ /* 0x001e300000209400 */
[----:B0-----:R-:W0:Y:S02]  /*0370*/  MUFU.RCP R10, R10 ;  /* 0x0000000a000a7308 */ /* 0x001e240000001000 */
[----:B01----:R-:W-:-:S06]  /*0380*/  IADD3 R8, R10, 0xffffffe, RZ ;  /* 0x0ffffffe0a087810 */ /* 0x003fcc0007ffe0ff */
[----:B------:R0:W1:Y:S02]  /*0390*/  F2I.FTZ.U32.TRUNC.NTZ R9, R8 ;  /* 0x0000000800097305 */ /* 0x000064000021f000 */
[----:B0-----:R-:W-:Y:S02]  /*03a0*/  MOV R8, RZ ;  /* 0x000000ff00087202 */ /* 0x001fe40000000f00 */
[----:B-1----:R-:W-:-:S05]  /*03b0*/  IADD3 R12, RZ, -R9, RZ ;  /* 0x80000009ff0c7210 */ /* 0x002fca0007ffe0ff */
[----:B------:R-:W-:Y:S01]  /*03c0*/  IMAD R11, R12, R13, RZ ;  /* 0x0000000d0c0b7224 */ /* 0x000fe200078e02ff */
[----:B------:R-:W-:-:S03]  /*03d0*/  IABS R12, R45 ;  /* 0x0000002d000c7213 */ /* 0x000fc60000000000 */
[----:B------:R-:W-:-:S06]  /*03e0*/  IMAD.HI.U32 R9, R9, R11, R8 ;  /* 0x0000000b09097227 */ /* 0x000fcc00078e0008 */
[----:B------:R-:W-:-:S04]  /*03f0*/  IMAD.HI.U32 R11, R9, R12, RZ ;  /* 0x0000000c090b7227 */ /* 0x000fc800078e00ff */
[----:B------:R-:W-:Y:S01]  /*0400*/  IMAD.WIDE.U32 R8, R53, -0x77777777, RZ ;  /* 0x8888888935087825 */ /* 0x000fe200078e00ff */
[----:B------:R-:W-:-:S04]  /*0410*/  IADD3 R10, -R11, RZ, RZ ;  /* 0x000000ff0b0a7210 */ /* 0x000fc80007ffe1ff */
[----:B------:R-:W-:Y:S01]  /*0420*/  SHF.R.U32.HI R15, RZ, 0x4, R9 ;  /* 0x00000004ff0f7819 */ /* 0x000fe20000011609 */
[----:B------:R-:W-:Y:S01]  /*0430*/  IMAD R10, R13, R10, R12 ;  /* 0x0000000a0d0a7224 */ /* 0x000fe200078e020c */
[----:B------:R-:W-:Y:S02]  /*0440*/  LOP3.LUT R12, R45, c[0x0][0x1f0], RZ, 0x3c, !PT ;  /* 0x00007c002d0c7a12 */ /* 0x000fe400078e3cff */
[----:B------:R-:W-:Y:S01]  /*0450*/  LOP3.LUT R9, RZ, c[0x0][0x1f0], RZ, 0x33, !PT ;  /* 0x00007c00ff097a12 */ /* 0x000fe200078e33ff */
[----:B------:R-:W-:Y:S01]  /*0460*/  IMAD R8, R36, c[0x0][0x1fc], R15 ;  /* 0x00007f0024087a24 */ /* 0x000fe200078e020f */
[----:B------:R-:W-:Y:S02]  /*0470*/  ISETP.GT.U32.AND P5, PT, R13, R10, PT ;  /* 0x0000000a0d00720c */ /* 0x000fe40003fa4070 */
[----:B------:R-:W-:Y:S02]  /*0480*/  ISETP.GE.AND P4, PT, R12, RZ, PT ;  /* 0x000000ff0c00720c */ /* 0x000fe40003f86270 */
[----:B------:R-:W-:-:S09]  /*0490*/  IADD3 R8, R8, 0x20, RZ ;  /* 0x0000002008087810 */ /* 0x000fd20007ffe0ff */
[-C--:B------:R-:W-:Y:S02]  /*04a0*/  @!P5 IADD3 R10, R10, -R13.reuse, RZ ;  /* 0x8000000d0a0ad210 */ /* 0x080fe40007ffe0ff */
[----:B------:R-:W-:Y:S02]  /*04b0*/  @!P5 IADD3 R11, R11, 0x1, RZ ;  /* 0x000000010b0bd810 */ /* 0x000fe40007ffe0ff */
[CC--:B------:R-:W-:Y:S02]  /*04c0*/  ISETP.GE.U32.AND P0, PT, R10.reuse, R13.reuse, PT ;  /* 0x0000000d0a00720c */ /* 0x0c0fe40003f06070 */
[----:B------:R-:W-:Y:S02]  /*04d0*/  ISETP.GT.U32.AND P6, PT, R13, R10, PT ;  /* 0x0000000a0d00720c */ /* 0x000fe40003fc4070 */
[----:B------:R-:W-:Y:S02]  /*04e0*/  IADD3 R13, R10, -R13, RZ ;  /* 0x8000000d0a0d7210 */ /* 0x000fe40007ffe0ff */
[----:B------:R-:W-:-:S02]  /*04f0*/  ISETP.NE.AND P5, PT, RZ, c[0x0][0x1f0], PT ;  /* 0x00007c00ff007a0c */ /* 0x000fc40003fa5270 */
[----:B------:R-:W-:-:S04]  /*0500*/  SEL R10, R13, R10, !P6 ;  /* 0x0000000a0d0a7207 */ /* 0x000fc80007000000 */
[----:B------:R-:W-:Y:S02]  /*0510*/  @!P3 IADD3 R10, -R10, RZ, RZ ;  /* 0x000000ff0a0ab210 */ /* 0x000fe40007ffe1ff */
[----:B------:R-:W-:Y:S02]  /*0520*/  @P0 IADD3 R11, R11, 0x1, RZ ;  /* 0x000000010b0b0810 */ /* 0x000fe40007ffe0ff */
[----:B------:R-:W-:Y:S02]  /*0530*/  SEL R56, R9, R10, !P5 ;  /* 0x0000000a09387207 */ /* 0x000fe40006800000 */
[----:B------:R-:W-:Y:S02]  /*0540*/  @!P4 IADD3 R11, -R11, RZ, RZ ;  /* 0x000000ff0b0bc210 */ /* 0x000fe40007ffe1ff */
[----:B------:R-:W-:Y:S01]  /*0550*/  ISETP.GE.U32.AND P0, PT, R8, c[0x0][0x1e0], PT ;  /* 0x0000780008007a0c */ /* 0x000fe20003f06070 */
[----:B------:R-:W-:Y:S01]  /*0560*/  IMAD R23, R56, 0x3c, RZ ;  /* 0x0000003c38177824 */ /* 0x000fe200078e02ff */
[----:B------:R-:W-:-:S02]  /*0570*/  SEL R9, R9, R11, !P5 ;  /* 0x0000000b09097207 */ /* 0x000fc40006800000 */
[----:B------:R-:W-:Y:S02]  /*0580*/  SHF.R.S32.HI R11, RZ, 0x1f, R8 ;  /* 0x0000001fff0b7819 */ /* 0x000fe40000011408 */
[----:B------:R-:W-:Y:S02]  /*0590*/  SHF.R.S32.HI R10, RZ, 0x1f, R54 ;  /* 0x0000001fff0a7819 */ /* 0x000fe40000011436 */
[----:B------:R-:W-:Y:S02]  /*05a0*/  IADD3 R58, P3, R54, R23, RZ ;  /* 0x00000017363a7210 */ /* 0x000fe40007f7e0ff */
[----:B------:R-:W-:Y:S02]  /*05b0*/  SHF.R.S32.HI R8, RZ, 0x1f, R9 ;  /* 0x0000001fff087819 */ /* 0x000fe40000011409 */
[----:B------:R-:W-:Y:S01]  /*05c0*/  ISETP.GE.AND.EX P0, PT, R11, c[0x0][0x1e4], PT, P0 ;  /* 0x000079000b007a0c */ /* 0x000fe20003f06300 */
[----:B------:R-:W-:Y:S01]  /*05d0*/  @P2 IMAD R11, R32, c[0x0][0x1d8], RZ ;  /* 0x00007600200b2a24 */ /* 0x000fe200078e02ff */
[----:B------:R-:W-:Y:S01]  /*05e0*/  LEA.HI.X.SX32 R59, R23, R10, 0x1, P3 ;  /* 0x0000000a173b7211 */ /* 0x000fe200018f0eff */
[----:B------:R-:W-:Y:S01]  /*05f0*/  IMAD R8, R8, c[0x0][0x1e8], RZ ;  /* 0x00007a0008087a24 */ /* 0x000fe200078e02ff */
[----:B------:R-:W-:Y:S01]  /*0600*/  ISETP.LT.U32.AND P0, PT, R53, 0x1e0, !P0 ;  /* 0x000001e03500780c */ /* 0x000fe20004701070 */
[----:B------:R-:W-:Y:S01]  /*0610*/  @P2 IMAD R17, R50, c[0x0][0x1dc], R11 ;  /* 0x0000770032112a24 */ /* 0x000fe200078e020b */
[----:B------:R-:W-:Y:S01]  /*0620*/  ISETP.GE.U32.AND P3, PT, R48, c[0x0][0x1e0], PT ;  /* 0x0000780030007a0c */ /* 0x000fe20003f66070 */
[----:B------:R-:W-:-:S02]  /*0630*/  IMAD R61, R9, c[0x0][0x1ec], R8 ;  /* 0x00007b00093d7a24 */ /* 0x000fc400078e0208 */
[----:B------:R-:W-:Y:S01]  /*0640*/  IMAD.WIDE.U32 R58, R9, c[0x0][0x1e8], R58 ;  /* 0x00007a00093a7a25 */ /* 0x000fe200078e003a */
[----:B------:R-:W-:-:S03]  /*0650*/  ISETP.GE.AND.EX P3, PT, R6, c[0x0][0x1e4], PT, P3 ;  /* 0x0000790006007a0c */ /* 0x000fc60003f66330 */
[----:B------:R-:W-:Y:S01]  /*0660*/  @P1 IMAD R9, R33, c[0x0][0x1d8], RZ ;  /* 0x0000760021091a24 */ /* 0x000fe200078e02ff */
[----:B------:R-:W-:Y:S02]  /*0670*/  IADD3 R61, R59, R61, RZ ;  /* 0x0000003d3b3d7210 */ /* 0x000fe40007ffe0ff */
[-C--:B------:R-:W-:Y:S01]  /*0680*/  @P1 MOV R60, R58.reuse ;  /* 0x0000003a003c1202 */ /* 0x080fe20000000f00 */
[C---:B------:R-:W-:Y:S01]  /*0690*/  @P1 IMAD R9, R52.reuse, c[0x0][0x1dc], R9 ;  /* 0x0000770034091a24 */ /* 0x040fe200078e0209 */
[----:B------:R-:W-:Y:S01]  /*06a0*/  ISETP.LT.U32.AND P3, PT, R53, 0x1e0, !P3 ;  /* 0x000001e03500780c */ /* 0x000fe20005f61070 */
[----:B------:R-:W-:Y:S01]  /*06b0*/  @P0 IMAD R8, R5, c[0x0][0x1d8], RZ ;  /* 0x0000760005080a24 */ /* 0x000fe200078e02ff */
[----:B------:R-:W-:Y:S01]  /*06c0*/  @P2 MOV R12, R58 ;  /* 0x0000003a000c2202 */ /* 0x000fe20000000f00 */
[----:B------:R-:W-:Y:S01]  /*06d0*/  @P1 IMAD.WIDE.U32 R10, R52, c[0x0][0x1d8], R60 ;  /* 0x00007600340a1a25 */ /* 0x000fe200078e003c */
[----:B------:R-:W-:-:S03]  /*06e0*/  @P2 MOV R13, R61 ;  /* 0x0000003d000d2202 */ /* 0x000fc60000000f00 */
[----:B------:R-:W-:Y:S01]  /*06f0*/  @P0 IMAD R19, R49, c[0x0][0x1dc], R8 ;  /* 0x0000770031130a24 */ /* 0x000fe200078e0208 */
[----:B------:R-:W-:Y:S01]  /*0700*/  @P1 IADD3 R15, R11, R9, RZ ;  /* 0x000000090b0f1210 */ /* 0x000fe20007ffe0ff */
[----:B------:R-:W-:Y:S01]  /*0710*/  @P2 IMAD.WIDE.U32 R12, R50, c[0x0][0x1d8], R12 ;  /* 0x00007600320c2a25 */ /* 0x000fe200078e000c */
[----:B------:R-:W-:Y:S02]  /*0720*/  @P0 MOV R8, R58 ;  /* 0x0000003a00080202 */ /* 0x000fe40000000f00 */
[----:B------:R-:W-:Y:S01]  /*0730*/  @P0 MOV R9, R61 ;  /* 0x0000003d00090202 */ /* 0x000fe20000000f00 */
[----:B------:R-:W-:Y:S01]  /*0740*/  @P3 IMAD R11, R6, c[0x0][0x1d8], RZ ;  /* 0x00007600060b3a24 */ /* 0x000fe200078e02ff */
[C---:B------:R-:W-:Y:S02]  /*0750*/  @P1 SHF.L.U32 R14, R10.reuse, 0x1, RZ ;  /* 0x000000010a0e1819 */ /* 0x040fe400000006ff */
[----:B------:R-:W-:Y:S01]  /*0760*/  @P1 SHF.L.U64.HI R15, R10, 0x1, R15 ;  /* 0x000000010a0f1819 */ /* 0x000fe2000001020f */
[----:B------:R-:W-:Y:S01]  /*0770*/  @P0 IMAD.WIDE.U32 R8, R49, c[0x0][0x1d8], R8 ;  /* 0x0000760031080a25 */ /* 0x000fe200078e0008 */
[----:B------:R-:W-:-:S02]  /*0780*/  MOV R10, 0x8 ;  /* 0x00000008000a7802 */ /* 0x000fc40000000f00 */
[----:B------:R-:W-:Y:S01]  /*0790*/  @P2 IADD3 R13, R13, R17, RZ ;  /* 0x000000110d0d2210 */ /* 0x000fe20007ffe0ff */
[----:B------:R-:W-:Y:S01]  /*07a0*/  @P3 IMAD R17, R48, c[0x0][0x1dc], R11 ;  /* 0x0000770030113a24 */ /* 0x000fe200078e020b */
[----:B------:R-:W-:Y:S02]  /*07b0*/  @P0 IADD3 R19, R9, R19, RZ ;  /* 0x0000001309130210 */ /* 0x000fe40007ffe0ff */
[C---:B------:R-:W-:Y:S02]  /*07c0*/  @P0 SHF.L.U32 R18, R8.reuse, 0x1, RZ ;  /* 0x0000000108120819 */ /* 0x040fe400000006ff */
[----:B------:R-:W-:Y:S01]  /*07d0*/  @P0 SHF.L.U64.HI R19, R8, 0x1, R19 ;  /* 0x0000000108130819 */ /* 0x000fe20000010213 */
[----:B------:R-:W-:Y:S01]  /*07e0*/  IMAD.WIDE R8, R45, R10, c[0x0][0x198] ;  /* 0x000066002d087625 */ /* 0x000fe200078e020a */
[----:B------:R-:W-:Y:S02]  /*07f0*/  @P3 MOV R10, R58 ;  /* 0x0000003a000a3202 */ /* 0x000fe40000000f00 */
[----:B------:R-:W-:-:S02]  /*0800*/  @P3 MOV R11, R61 ;  /* 0x0000003d000b3202 */ /* 0x000fc40000000f00 */
[----:B------:R-:W-:Y:S01]  /*0810*/  @P1 IADD3 R16, P4, R14, c[0x0][0x180], RZ ;  /* 0x000060000e101a10 */ /* 0x000fe20007f9e0ff */
[----:B------:R-:W2:Y:S01]  /*0820*/  LDG.E.64 R8, [R8.64] ;  /* 0x0000000608087981 */ /* 0x000ea2000c1e1b00 */
[----:B------:R-:W-:Y:S01]  /*0830*/  @P2 SHF.L.U32 R21, R12, 0x1, RZ ;  /* 0x000000010c152819 */ /* 0x000fe200000006ff */
[----:B------:R-:W-:Y:S01]  /*0840*/  @P3 IMAD.WIDE.U32 R10, R48, c[0x0][0x1d8], R10 ;  /* 0x00007600300a3a25 */ /* 0x000fe200078e000a */
[----:B------:R-:W-:Y:S02]  /*0850*/  @P1 IADD3 R14, P5, R14, c[0x0][0x178], RZ ;  /* 0x00005e000e0e1a10 */ /* 0x000fe40007fbe0ff */
[----:B------:R-:W-:Y:S02]  /*0860*/  @P2 SHF.L.U64.HI R13, R12, 0x1, R13 ;  /* 0x000000010c0d2819 */ /* 0x000fe4000001020d */
[----:B------:R-:W-:Y:S02]  /*0870*/  @P3 IADD3 R11, R11, R17, RZ ;  /* 0x000000110b0b3210 */ /* 0x000fe40007ffe0ff */
[----:B------:R-:W-:-:S02]  /*0880*/  @P1 IADD3.X R17, R15, c[0x0][0x184], RZ, P4, !PT ;  /* 0x000061000f111a10 */ /* 0x000fc400027fe4ff */
[----:B------:R-:W-:Y:S02]  /*0890*/  @P1 IADD3.X R15, R15, c[0x0][0x17c], RZ, P5, !PT ;  /* 0x00005f000f0f1a10 */ /* 0x000fe40002ffe4ff */
[C---:B------:R-:W-:Y:S01]  /*08a0*/  @P3 SHF.L.U32 R22, R10.reuse, 0x1, RZ ;  /* 0x000000010a163819 */ /* 0x040fe200000006ff */
[----:B------:R0:W5:Y:S01]  /*08b0*/  @P1 LDG.E R43, [R16.64] ;  /* 0x00000006102b1981 */ /* 0x000162000c1e1900 */
[----:B------:R-:W-:Y:S02]  /*08c0*/  @P3 SHF.L.U64.HI R24, R10, 0x1, R11 ;  /* 0x000000010a183819 */ /* 0x000fe4000001020b */
[C---:B------:R-:W-:Y:S01]  /*08d0*/  @P2 IADD3 R20, P4, R21.reuse, c[0x0][0x180], RZ ;  /* 0x0000600015142a10 */ /* 0x040fe20007f9e0ff */
[----:B------:R1:W5:Y:S01]  /*08e0*/  @P1 LDG.E R42, [R14.64] ;  /* 0x000000060e2a1981 */ /* 0x000362000c1e1900 */
[----:B------:R-:W-:Y:S02]  /*08f0*/  @P2 IADD3 R12, P5, R21, c[0x0][0x178], RZ ;  /* 0x00005e00150c2a10 */ /* 0x000fe40007fbe0ff */
[----:B------:R-:W-:-:S02]  /*0900*/  @P0 IADD3 R10, P6, R18, c[0x0][0x180], RZ ;  /* 0x00006000120a0a10 */ /* 0x000fc40007fde0ff */
[C---:B------:R-:W-:Y:S02]  /*0910*/  @P2 IADD3.X R21, R13.reuse, c[0x0][0x184], RZ, P4, !PT ;  /* 0x000061000d152a10 */ /* 0x040fe400027fe4ff */
[----:B------:R-:W-:Y:S02]  /*0920*/  @P2 IADD3.X R13, R13, c[0x0][0x17c], RZ, P5, !PT ;  /* 0x00005f000d0d2a10 */ /* 0x000fe40002ffe4ff */
[----:B------:R-:W-:Y:S02]  /*0930*/  @P0 IADD3.X R11, R19, c[0x0][0x184], RZ, P6, !PT ;  /* 0x00006100130b0a10 */ /* 0x000fe400037fe4ff */
[C---:B0-----:R-:W-:Y:S02]  /*0940*/  @P3 IADD3 R16, P5, R22.reuse, c[0x0][0x180], RZ ;  /* 0x0000600016103a10 */ /* 0x041fe40007fbe0ff */
[----:B-1----:R-:W-:Y:S01]  /*0950*/  @P3 IADD3 R14, P6, R22, c[0x0][0x178], RZ ;  /* 0x00005e00160e3a10 */ /* 0x002fe20007fde0ff */
[----:B------:R-:W-:Y:S01]  /*0960*/  CS2R R40, SRZ ;  /* 0x0000000000287805 */ /* 0x000fe2000001ff00 */
[----:B------:R-:W-:-:S02]  /*0970*/  MOV R37, RZ ;  /* 0x000000ff00257202 */ /* 0x000fc40000000f00 */
[C---:B------:R-:W-:Y:S02]  /*0980*/  @P3 IADD3.X R17, R24.reuse, c[0x0][0x184], RZ, P5, !PT ;  /* 0x0000610018113a10 */ /* 0x040fe40002ffe4ff */
[----:B------:R-:W-:Y:S02]  /*0990*/  @P3 IADD3.X R15, R24, c[0x0][0x17c], RZ, P6, !PT ;  /* 0x00005f00180f3a10 */ /* 0x000fe400037fe4ff */
[----:B------:R-:W-:Y:S01]  /*09a0*/  MOV R44, RZ ;  /* 0x000000ff002c7202 */ /* 0x000fe20000000f00 */
[----:B------:R0:W5:Y:S04]  /*09b0*/  @P3 LDG.E R40, [R16.64] ;  /* 0x0000000610283981 */ /* 0x000168000c1e1900 */
[----:B------:R0:W5:Y:S01]  /*09c0*/  @P3 LDG.E R37, [R14.64] ;  /* 0x000000060e253981 */ /* 0x000162000c1e1900 */
[----:B------:R-:W-:Y:S01]  /*09d0*/  @P0 IADD3 R18, P4, R18, c[0x0][0x178], RZ ;  /* 0x00005e0012120a10 */ /* 0x000fe20007f9e0ff */
[----:B------:R-:W-:-:S02]  /*09e0*/  CS2R R38, SRZ ;  /* 0x0000000000267805 */ /* 0x000fc4000001ff00 */
[----:B------:R2:W5:Y:S01]  /*09f0*/  @P2 LDG.E R44, [R20.64] ;  /* 0x00000006142c2981 */ /* 0x000562000c1e1900 */
[----:B------:R-:W-:-:S03]  /*0a00*/  @P0 IADD3.X R19, R19, c[0x0][0x17c], RZ, P4, !PT ;  /* 0x00005f0013130a10 */ /* 0x000fc600027fe4ff */
[----:B------:R1:W5:Y:S04]  /*0a10*/  @P0 LDG.E R39, [R10.64] ;  /* 0x000000060a270981 */ /* 0x000368000c1e1900 */
[----:B------:R0:W5:Y:S01]  /*0a20*/  @P0 LDG.E R38, [R18.64] ;  /* 0x0000000612260981 */ /* 0x000162000c1e1900 */
[----:B------:R-:W-:Y:S03]  /*0a30*/  BSSY B0, `(.L_x_2) ;  /* 0x0000014000007945 */ /* 0x000fe60003800000 */
[----:B------:R3:W5:Y:S01]  /*0a40*/  @P2 LDG.E R41, [R12.64] ;  /* 0x000000060c292981 */ /* 0x000762000c1e1900 */
[----:B-1----:R-:W-:Y:S01]  /*0a50*/  CS2R R10, SRZ ;  /* 0x00000000000a7805 */ /* 0x002fe2000001ff00 */
[----:B---3--:R-:W-:Y:S01]  /*0a60*/  CS2R R12, SRZ ;  /* 0x00000000000c7805 */ /* 0x008fe2000001ff00 */
[----:B--2---:R-:W-:-:S05]  /*0a70*/  FFMA.FTZ R20, -R8, R8, R9 ;  /* 0x0000000808147223 */ /* 0x004fca0000010109 */
[----:B------:R-:W-:Y:S02]  /*0a80*/  FSETP.GTU.FTZ.AND P0, PT, R20, RZ, PT ;  /* 0x000000ff1400720b */ /* 0x000fe40003f1c000 */
[----:B------:R-:W-:-:S11]  /*0a90*/  MOV R9, 0x3f800000 ;  /* 0x3f80000000097802 */ /* 0x000fd60000000f00 */
[----:B------:R-:W-:-:S04]  /*0aa0*/  @P0 FADD.FTZ R20, R20, c[0x0][0x1a0] ;  /* 0x0000680014140621 */ /* 0x000fc80000010000 */
[----:B------:R0:W1:Y:S01]  /*0ab0*/  @P0 MUFU.RSQ R9, R20 ;  /* 0x0000001400090308 */ /* 0x0000620000001400 */
[----:B------:R-:W-:-:S13]  /*0ac0*/  ISETP.GT.U32.AND P0, PT, R53, 0x1df, PT ;  /* 0x000001df3500780c */ /* 0x000fda0003f04070 */
[----:B------:R-:W-:Y:S05]  /*0ad0*/  @P0 BRA `(.L_x_3) ;  /* 0x0000009000000947 */ /* 0x000fea0003800000 */
[----:B0-----:R-:W-:Y:S01]  /*0ae0*/  ISETP.NE.AND P0, PT, RZ, UR9, PT ;  /* 0x00000009ff007c0c */ /* 0x001fe2000bf05270 */
[----:B------:R-:W-:Y:S01]  /*0af0*/  HFMA2.MMA R10, -RZ, RZ, 0, 2.384185791015625e-07 ;  /* 0x00000004ff0a7435 */ /* 0x000fe200000001ff */
[----:B------:R-:W-:-:S04]  /*0b00*/  IADD3 R23, R54, R23, RZ ;  /* 0x0000001736177210 */ /* 0x000fc80007ffe0ff */
[----:B------:R-:W-:-:S05]  /*0b10*/  SHF.R.S32.HI R16, RZ, 0x1f, R23 ;  /* 0x0000001fff107819 */ /* 0x000fca0000011417 */
[C---:B------:R-:W-:Y:S02]  /*0b20*/  IMAD.WIDE R10, R23.reuse, R10, c[0x0][0x188] ;  /* 0x00006200170a7625 */ /* 0x040fe400078e020a */
[----:B------:R-:W-:-:S04]  /*0b30*/  @P0 LEA R14, P3, R23, c[0x0][0x190], 0x2 ;  /* 0x00006400170e0a11 */ /* 0x000fc800078610ff */
[----:B------:R-:W-:Y:S01]  /*0b40*/  @P0 LEA.HI.X R15, R23, c[0x0][0x194], R16, 0x2, P3 ;  /* 0x00006500170f0a11 */ /* 0x000fe200018f1410 */
[----:B------:R-:W5:Y:S04]  /*0b50*/  LDG.E.64 R10, [R10.64] ;  /* 0x000000060a0a7981 */ /* 0x000f68000c1e1b00 */
[----:B------:R0:W5:Y:S04]  /*0b60*/  @P0 LDG.E.64 R12, [R14.64] ;  /* 0x000000060e0c0981 */ /* 0x000168000c1e1b00 */
.L_x_3:
[----:B0-----:R-:W-:Y:S05]  /*0b70*/  BSYNC B0 ;  /* 0x0000000000007941 */ /* 0x001fea0003800000 */
.L_x_2:
[----:B------:R-:W-:Y:S02]  /*0b80*/  ISETP.NE.AND P3, PT, RZ, UR9, PT ;  /* 0x00000009ff007c0c */ /* 0x000fe4000bf65270 */
[--C-:B-----5:R-:W-:Y:S02]  /*0b90*/  PRMT R17, RZ, 0x5410, R43.reuse ;  /* 0x00005410ff117816 */ /* 0x120fe4000000002b */
[----:B------:R-:W-:Y:S02]  /*0ba0*/  PRMT R25, RZ, 0x7610, R43 ;  /* 0x00007610ff197816 */ /* 0x000fe4000000002b */
[----:B------:R-:W-:Y:S01]  /*0bb0*/  PRMT R27, RZ, 0x5410, R44 ;  /* 0x00005410ff1b7816 */ /* 0x000fe2000000002c */
[C---:B------:R-:W-:Y:S01]  /*0bc0*/  FADD.FTZ R16, -R8.reuse, R17 ;  /* 0x0000001108107221 */ /* 0x040fe20000010100 */
[--C-:B------:R-:W-:Y:S01]  /*0bd0*/  PRMT R23, RZ, 0x5410, R42.reuse ;  /* 0x00005410ff177816 */ /* 0x100fe2000000002a */
[C---:B------:R-:W-:Y:S01]  /*0be0*/  FADD.FTZ R20, -R8.reuse, R25 ;  /* 0x0000001908147221 */ /* 0x040fe20000010100 */
[----:B------:R-:W-:Y:S01]  /*0bf0*/  PRMT R19, RZ, 0x7610, R42 ;  /* 0x00007610ff137816 */ /* 0x000fe2000000002a */
[----:B------:R-:W-:Y:S01]  /*0c00*/  FADD.FTZ R14, -R8, R27 ;  /* 0x0000001b080e7221 */ /* 0x000fe20000010100 */
[----:B------:R-:W-:Y:S01]  /*0c10*/  PRMT R15, RZ, 0x7610, R44 ;  /* 0x00007610ff0f7816 */ /* 0x000fe2000000002c */
[-C--:B-1----:R-:W-:Y:S01]  /*0c20*/  FMUL.FTZ R25, R16, R9.reuse ;  /* 0x0000000910197220 */ /* 0x082fe20000410000 */
[--C-:B------:R-:W-:Y:S01]  /*0c30*/  PRMT R21, RZ, 0x5410, R41.reuse ;  /* 0x00005410ff157816 */ /* 0x100fe20000000029 */
[----:B------:R-:W-:Y:S01]  /*0c40*/  FMUL.FTZ R20, R20, R9 ;  /* 0x0000000914147220 */ /* 0x000fe20000410000 */
[----:B------:R-:W-:Y:S01]  /*0c50*/  PRMT R17, RZ, 0x7610, R41 ;  /* 0x00007610ff117816 */ /* 0x000fe20000000029 */
[----:B------:R-:W-:Y:S05]  /*0c60*/  @!P3 BRA `(.L_x_4) ;  /* 0x000001200000b947 */ /* 0x000fea0003800000 */
[----:B------:R-:W-:Y:S02]  /*0c70*/  FFMA.FTZ R18, R25, R10, R12 ;  /* 0x0000000a19127223 */ /* 0x000fe4000001000c */
[----:B------:R-:W-:-:S02]  /*0c80*/  FFMA.FTZ R16, R20, R11, R13 ;  /* 0x0000000b14107223 */ /* 0x000fc4000001000d */
[----:B------:R-:W-:Y:S02]  /*0c90*/  FMUL.FTZ R22, R18, -1.4426950216293334961 ;  /* 0xbfb8aa3b12167820 */ /* 0x000fe40000410000 */
[----:B------:R-:W-:-:S04]  /*0ca0*/  FMUL.FTZ R26, R16, -1.4426950216293334961 ;  /* 0xbfb8aa3b101a7820 */ /* 0x000fc80000410000 */
[----:B------:R-:W0:Y:S08]  /*0cb0*/  MUFU.EX2 R22, R22 ;  /* 0x0000001600167308 */ /* 0x000e300000000800 */
[----:B------:R-:W1:Y:S01]  /*0cc0*/  MUFU.EX2 R26, R26 ;  /* 0x0000001a001a7308 */ /* 0x000e620000000800 */
[----:B0-----:R-:W-:-:S07]  /*0cd0*/  FADD.FTZ R24, R22, 1 ;  /* 0x3f80000016187421 */ /* 0x001fce0000010000 */
[----:B------:R-:W0:Y:S01]  /*0ce0*/  MUFU.RCP R24, R24 ;  /* 0x0000001800187308 */ /* 0x000e220000001000 */
[----:B-1----:R-:W-:-:S07]  /*0cf0*/  FADD.FTZ R27, R26, 1 ;  /* 0x3f8000001a1b7421 */ /* 0x002fce0000010000 */
[----:B------:R-:W1:Y:S01]  /*0d00*/  MUFU.RCP R28, R27 ;  /* 0x0000001b001c7308 */ /* 0x000e620000001000 */
[----:B0-----:R-:W-:Y:S02]  /*0d10*/  FADD.FTZ R29, -R24, 1 ;  /* 0x3f800000181d7421 */ /* 0x001fe40000010100 */
[----:B------:R-:W-:Y:S02]  /*0d20*/  FMUL.FTZ R23, R23, R24 ;  /* 0x0000001817177220 */ /* 0x000fe40000410000 */
[----:B------:R-:W-:Y:S02]  /*0d30*/  FFMA.FTZ R18, R18, R29, 1 ;  /* 0x3f80000012127423 */ /* 0x000fe4000001001d */
[----:B-1----:R-:W-:Y:S02]  /*0d40*/  FADD.FTZ R31, -R28, 1 ;  /* 0x3f8000001c1f7421 */ /* 0x002fe40000010100 */
[----:B------:R-:W-:Y:S02]  /*0d50*/  FMUL.FTZ R19, R19, R28 ;  /* 0x0000001c13137220 */ /* 0x000fe40000410000 */
[----:B------:R-:W-:-:S02]  /*0d60*/  FFMA.FTZ R16, R16, R31, 1 ;  /* 0x3f80000010107423 */ /* 0x000fc4000001001f */
[----:B------:R-:W-:Y:S02]  /*0d70*/  FMUL.FTZ R23, R23, R18 ;  /* 0x0000001217177220 */ /* 0x000fe40000410000 */
[----:B------:R-:W-:Y:S02]  /*0d80*/  FMUL.FTZ R19, R19, R16 ;  /* 0x0000001013137220 */ /* 0x000fe40000410000 */
.L_x_4:
[----:B------:R-:W-:Y:S02]  /*0d90*/  FMUL.FTZ R16, R23, R10 ;  /* 0x0000000a17107220 */ /* 0x000fe40000410000 */
[----:B------:R-:W-:Y:S02]  /*0da0*/  FADD.FTZ R18, -R8, R15 ;  /* 0x0000000f08127221 */ /* 0x000fe40000010100 */
[----:B------:R-:W-:Y:S02]  /*0db0*/  FMUL.FTZ R27, R14, R9 ;  /* 0x000000090e1b7220 */ /* 0x000fe40000410000 */
[----:B------:R-:W-:Y:S02]  /*0dc0*/  FFMA.FTZ R14, R25, R16, RZ ;  /* 0x00000010190e7223 */ /* 0x000fe400000100ff */
[----:B------:R-:W-:-:S02]  /*0dd0*/  FMUL.FTZ R15, R19, R11 ;  /* 0x0000000b130f7220 */ /* 0x000fc40000410000 */
[----:B------:R-:W-:Y:S02]  /*0de0*/  FADD.FTZ R16, RZ, R16 ;  /* 0x00000010ff107221 */ /* 0x000fe40000010000 */
[----:B------:R-:W-:Y:S01]  /*0df0*/  FMUL.FTZ R18, R18, R9 ;  /* 0x0000000912127220 */ /* 0x000fe20000410000 */
[----:B------:R-:W-:Y:S05]  /*0e00*/  @!P3 BRA `(.L_x_5) ;  /* 0x000001200000b947 */ /* 0x000fea0003800000 */
[----:B------:R-:W-:Y:S02]  /*0e10*/  FFMA.FTZ R24, R27, R10, R12 ;  /* 0x0000000a1b187223 */ /* 0x000fe4000001000c */
[----:B------:R-:W-:Y:S02]  /*0e20*/  FFMA.FTZ R22, R18, R11, R13 ;  /* 0x0000000b12167223 */ /* 0x000fe4000001000d */
        /* <DEDUP_REMOVED lines=16> */
.L_x_5:
[----:B------:R-:W-:Y:S02]  /*0f30*/  FFMA.FTZ R22, R20, R15, R14 ;  /* 0x0000000f14167223 */ /* 0x000fe4000001000e */
[----:B------:R-:W-:Y:S02]  /*0f40*/  FMUL.FTZ R14, R21, R10 ;  /* 0x0000000a150e7220 */ /* 0x000fe40000410000 */
[----:B------:R-:W-:Y:S01]  /*0f50*/  FADD.FTZ R29, R15, R16 ;  /* 0x000000100f1d7221 */ /* 0x000fe20000010000 */
[----:B------:R-:W-:Y:S01]  /*0f60*/  PRMT R16, RZ, 0x5410, R38 ;  /* 0x00005410ff107816 */ /* 0x000fe20000000026 */
[----:B------:R-:W-:Y:S02]  /*0f70*/  FMUL.FTZ R26, R17, R11 ;  /* 0x0000000b111a7220 */ /* 0x000fe40000410000 */
[----:B------:R-:W-:-:S02]  /*0f80*/  FFMA.FTZ R15, R27, R14, R22 ;  /* 0x0000000e1b0f7223 */ /* 0x000fc40000010016 */
[----:B------:R-:W-:Y:S01]  /*0f90*/  FADD.FTZ R29, R29, R14 ;  /* 0x0000000e1d1d7221 */ /* 0x000fe20000010000 */
[----:B------:R-:W-:Y:S01]  /*0fa0*/  PRMT R14, RZ, 0x7610, R38 ;  /* 0x00007610ff0e7816 */ /* 0x000fe20000000026 */
[----:B------:R-:W-:Y:S01]  /*0fb0*/  FFMA.FTZ R24, R18, R26, R15 ;  /* 0x0000001a12187223 */ /* 0x000fe2000001000f */
[----:B------:R-:W-:Y:S01]  /*0fc0*/  PRMT R15, RZ, 0x5410, R39 ;  /* 0x00005410ff0f7816 */ /* 0x000fe20000000027 */
[----:B------:R-:W-:Y:S01]  /*0fd0*/  FADD.FTZ R26, R26, R29 ;  /* 0x0000001d1a1a7221 */ /* 0x000fe20000010000 */
[----:B------:R-:W-:Y:S01]  /*0fe0*/  PRMT R29, RZ, 0x7610, R39 ;  /* 0x00007610ff1d7816 */ /* 0x000fe20000000027 */
[----:B------:R-:W-:Y:S02]  /*0ff0*/  FFMA.FTZ R28, R25, R23, RZ ;  /* 0x00000017191c7223 */ /* 0x000fe400000100ff */
[C---:B------:R-:W-:Y:S02]  /*1000*/  FADD.FTZ R22, -R8.reuse, R15 ;  /* 0x0000000f08167221 */ /* 0x040fe40000010100 */
[----:B------:R-:W-:-:S02]  /*1010*/  FADD.FTZ R29, -R8, R29 ;  /* 0x0000001d081d7221 */ /* 0x000fc40000010100 */
[-C--:B------:R-:W-:Y:S02]  /*1020*/  FMUL.FTZ R15, R22, R9.reuse ;  /* 0x00000009160f7220 */ /* 0x080fe40000410000 */
        /* <DEDUP_REMOVED lines=13> */
[----:B0-----:R-:W-:Y:S02]  /*1100*/  FMUL.FTZ R16, R16, R29 ;  /* 0x0000001d10107220 */ /* 0x001fe40000410000 */
[----:B------:R-:W-:-:S04]  /*1110*/  FADD.FTZ R29, -R29, 1 ;  /* 0x3f8000001d1d7421 */ /* 0x000fc80000010100 */
[----:B------:R-:W-:Y:S02]  /*1120*/  FFMA.FTZ R23, R23, R29, 1 ;  /* 0x3f80000017177423 */ /* 0x000fe4000001001d */
[----:B-1----:R-:W-:Y:S02]  /*1130*/  FADD.FTZ R55, -R31, 1 ;  /* 0x3f8000001f377421 */ /* 0x002fe40000010100 */
[----:B------:R-:W-:Y:S02]  /*1140*/  FMUL.FTZ R14, R14, R31 ;  /* 0x0000001f0e0e7220 */ /* 0x000fe40000410000 */
[----:B------:R-:W-:Y:S02]  /*1150*/  FFMA.FTZ R55, R25, R55, 1 ;  /* 0x3f80000019377423 */ /* 0x000fe40000010037 */
[----:B------:R-:W-:Y:S02]  /*1160*/  FMUL.FTZ R16, R16, R23 ;  /* 0x0000001710107220 */ /* 0x000fe40000410000 */
[----:B------:R-:W-:-:S02]  /*1170*/  FMUL.FTZ R14, R14, R55 ;  /* 0x000000370e0e7220 */ /* 0x000fc40000410000 */
.L_x_6:
[----:B------:R-:W-:Y:S02]  /*1180*/  FMUL.FTZ R25, R16, R10 ;  /* 0x0000000a10197220 */ /* 0x000fe40000410000 */
[----:B------:R-:W-:Y:S01]  /*1190*/  FFMA.FTZ R28, R27, R21, R28 ;  /* 0x000000151b1c7223 */ /* 0x000fe2000001001c */
[----:B------:R-:W-:Y:S01]  /*11a0*/  PRMT R27, RZ, 0x5410, R40 ;  /* 0x00005410ff1b7816 */ /* 0x000fe20000000028 */
[----:B------:R-:W-:-:S02]  /*11b0*/  FADD.FTZ R23, R30, R21 ;  /* 0x000000151e177221 */ /* 0x000fc40000010000 */
[----:B------:R-:W-:Y:S02]  /*11c0*/  FFMA.FTZ R21, R15, R25, R24 ;  /* 0x000000190f157223 */ /* 0x000fe40000010018 */
[----:B------:R-:W-:Y:S02]  /*11d0*/  FADD.FTZ R25, R26, R25 ;  /* 0x000000191a197221 */ /* 0x000fe40000010000 */
[----:B------:R-:W-:Y:S01]  /*11e0*/  FADD.FTZ R26, -R8, R27 ;  /* 0x0000001b081a7221 */ /* 0x000fe20000010100 */
[----:B------:R-:W-:Y:S01]  /*11f0*/  PRMT R27, RZ, 0x7610, R40 ;  /* 0x00007610ff1b7816 */ /* 0x000fe20000000028 */
[----:B------:R-:W-:Y:S02]  /*1200*/  FMUL.FTZ R24, R14, R11 ;  /* 0x0000000b0e187220 */ /* 0x000fe40000410000 */
[----:B------:R-:W-:Y:S02]  /*1210*/  FMUL.FTZ R29, R26, R9 ;  /* 0x000000091a1d7220 */ /* 0x000fe40000410000 */
[----:B------:R-:W-:-:S02]  /*1220*/  FADD.FTZ R27, -R8, R27 ;  /* 0x0000001b081b7221 */ /* 0x000fc40000010100 */
[----:B------:R-:W-:Y:S02]  /*1230*/  FFMA.FTZ R30, R22, R24, R21 ;  /* 0x00000018161e7223 */ /* 0x000fe40000010015 */
[----:B------:R-:W-:Y:S01]  /*1240*/  FADD.FTZ R21, R24, R25 ;  /* 0x0000001918157221 */ /* 0x000fe20000010000 */
[--C-:B------:R-:W-:Y:S01]  /*1250*/  PRMT R25, RZ, 0x5410, R37.reuse ;  /* 0x00005410ff197816 */ /* 0x100fe20000000025 */
[----:B------:R-:W-:Y:S01]  /*1260*/  FMUL.FTZ R26, R27, R9 ;  /* 0x000000091b1a7220 */ /* 0x000fe20000410000 */
[----:B------:R-:W-:Y:S01]  /*1270*/  PRMT R24, RZ, 0x7610, R37 ;  /* 0x00007610ff187816 */ /* 0x000fe20000000025 */
[----:B------:R-:W-:Y:S05]  /*1280*/  @!P3 BRA `(.L_x_7) ;  /* 0x000001200000b947 */ /* 0x000fea0003800000 */
[----:B------:R-:W-:-:S04]  /*1290*/  FFMA.FTZ R27, R29, R10, R12 ;  /* 0x0000000a1d1b7223 */ /* 0x000fc8000001000c */
[----:B------:R-:W-:-:S06]  /*12a0*/  FMUL.FTZ R31, R27, -1.4426950216293334961 ;  /* 0xbfb8aa3b1b1f7820 */ /* 0x000fcc0000410000 */
[----:B------:R-:W0:Y:S02]  /*12b0*/  MUFU.EX2 R31, R31 ;  /* 0x0000001f001f7308 */ /* 0x000e240000000800 */
[----:B0-----:R-:W-:-:S06]  /*12c0*/  FADD.FTZ R55, R31, 1 ;  /* 0x3f8000001f377421 */ /* 0x001fcc0000010000 */
[----:B------:R-:W0:Y:S02]  /*12d0*/  MUFU.RCP R55, R55 ;  /* 0x0000003700377308 */ /* 0x000e240000001000 */
[----:B0-----:R-:W-:Y:S02]  /*12e0*/  FADD.FTZ R57, -R55, 1 ;  /* 0x3f80000037397421 */ /* 0x001fe40000010100 */
[----:B------:R-:W-:Y:S02]  /*12f0*/  FMUL.FTZ R25, R25, R55 ;  /* 0x0000003719197220 */ /* 0x000fe40000410000 */
[----:B------:R-:W-:Y:S02]  /*1300*/  FFMA.FTZ R57, R27, R57, 1 ;  /* 0x3f8000001b397423 */ /* 0x000fe40000010039 */
[----:B------:R-:W-:Y:S02]  /*1310*/  FFMA.FTZ R27, R26, R11, R13 ;  /* 0x0000000b1a1b7223 */ /* 0x000fe4000001000d */
[----:B------:R-:W-:-:S02]  /*1320*/  FMUL.FTZ R25, R25, R57 ;  /* 0x0000003919197220 */ /* 0x000fc40000410000 */
[----:B------:R-:W-:-:S06]  /*1330*/  FMUL.FTZ R57, R27, -1.4426950216293334961 ;  /* 0xbfb8aa3b1b397820 */ /* 0x000fcc0000410000 */
[----:B------:R-:W0:Y:S02]  /*1340*/  MUFU.EX2 R57, R57 ;  /* 0x0000003900397308 */ /* 0x000e240000000800 */
[----:B0-----:R-:W-:-:S06]  /*1350*/  FADD.FTZ R57, R57, 1 ;  /* 0x3f80000039397421 */ /* 0x001fcc0000010000 */
[----:B------:R-:W0:Y:S02]  /*1360*/  MUFU.RCP R31, R57 ;  /* 0x00000039001f7308 */ /* 0x000e240000001000 */
[----:B0-----:R-:W-:Y:S02]  /*1370*/  FMUL.FTZ R24, R24, R31 ;  /* 0x0000001f18187220 */ /* 0x001fe40000410000 */
[----:B------:R-:W-:-:S04]  /*1380*/  FADD.FTZ R31, -R31, 1 ;  /* 0x3f8000001f1f7421 */ /* 0x000fc80000010100 */
[----:B------:R-:W-:-:S04]  /*1390*/  FFMA.FTZ R31, R27, R31, 1 ;  /* 0x3f8000001b1f7423 */ /* 0x000fc8000001001f */
[----:B------:R-:W-:Y:S02]  /*13a0*/  FMUL.FTZ R24, R24, R31 ;  /* 0x0000001f18187220 */ /* 0x000fe40000410000 */
.L_x_7:
[----:B------:R-:W-:Y:S01]  /*13b0*/  FMUL.FTZ R27, R25, R10 ;  /* 0x0000000a191b7220 */ /* 0x000fe20000410000 */
[----:B------:R-:W-:Y:S01]  /*13c0*/  ISETP.GT.AND P0, PT, R34, 0x1e, PT ;  /* 0x0000001e2200780c */ /* 0x000fe20003f04270 */
[----:B------:R-:W-:Y:S01]  /*13d0*/  FFMA.FTZ R55, R20, R19, RZ ;  /* 0x0000001314377223 */ /* 0x000fe200000100ff */
[----:B------:R-:W-:Y:S01]  /*13e0*/  ISETP.NE.AND P4, PT, R53, RZ, PT ;  /* 0x000000ff3500720c */ /* 0x000fe20003f85270 */
[----:B------:R-:W-:Y:S01]  /*13f0*/  FFMA.FTZ R31, R29, R27, R30 ;  /* 0x0000001b1d1f7223 */ /* 0x000fe2000001001e */
[----:B------:R-:W-:Y:S01]  /*1400*/  BSSY B0, `(.L_x_8) ;  /* 0x0000055000007945 */ /* 0x000fe20003800000 */
[----:B------:R-:W-:Y:S01]  /*1410*/  FADD.FTZ R30, R21, R27 ;  /* 0x0000001b151e7221 */ /* 0x000fe20000010000 */
[----:B------:R-:W-:Y:S01]  /*1420*/  ISETP.GT.U32.AND P5, PT, R53, 0x1d, PT ;  /* 0x0000001d3500780c */ /* 0x000fe20003fa4070 */
[----:B------:R-:W-:Y:S02]  /*1430*/  FMUL.FTZ R21, R24, R11 ;  /* 0x0000000b18157220 */ /* 0x000fe40000410000 */
[----:B------:R-:W-:-:S02]  /*1440*/  FADD.FTZ R20, RZ, R19 ;  /* 0x00000013ff147221 */ /* 0x000fc40000010000 */
[----:B------:R-:W-:Y:S02]  /*1450*/  FFMA.FTZ R27, R26, R21, R31 ;  /* 0x000000151a1b7223 */ /* 0x000fe4000001001f */
[----:B------:R-:W-:Y:S02]  /*1460*/  FADD.FTZ R21, R21, R30 ;  /* 0x0000001e15157221 */ /* 0x000fe40000010000 */
[----:B------:R-:W-:Y:S01]  /*1470*/  FFMA.FTZ R55, R18, R17, R55 ;  /* 0x0000001112377223 */ /* 0x000fe20000010037 */
[----:B------:R-:W0:Y:S01]  /*1480*/  SHFL.DOWN PT, R30, R27, 0x1, 0x1f ;  /* 0x08201f001b1e7f89 */ /* 0x000e2200000e0000 */
[----:B------:R-:W-:Y:S02]  /*1490*/  FADD.FTZ R17, R20, R17 ;  /* 0x0000001114117221 */ /* 0x000fe40000010000 */
[----:B------:R-:W-:Y:S01]  /*14a0*/  FFMA.FTZ R28, R15, R16, R28 ;  /* 0x000000100f1c7223 */ /* 0x000fe2000001001c */
[----:B------:R-:W1:Y:S01]  /*14b0*/  SHFL.DOWN PT, R31, R21, 0x1, 0x1f ;  /* 0x08201f00151f7f89 */ /* 0x000e6200000e0000 */
[----:B------:R-:W-:-:S02]  /*14c0*/  FADD.FTZ R18, R23, R16 ;  /* 0x0000001017127221 */ /* 0x000fc40000010000 */
[----:B------:R-:W-:Y:S02]  /*14d0*/  FFMA.FTZ R55, R22, R14, R55 ;  /* 0x0000000e16377223 */ /* 0x000fe40000010037 */
[----:B------:R-:W-:Y:S02]  /*14e0*/  FADD.FTZ R19, R17, R14 ;  /* 0x0000000e11137221 */ /* 0x000fe40000010000 */
[----:B------:R-:W-:Y:S02]  /*14f0*/  FFMA.FTZ R16, R29, R25, R28 ;  /* 0x000000191d107223 */ /* 0x000fe4000001001c */
[----:B------:R-:W-:Y:S01]  /*1500*/  FFMA.FTZ R17, R26, R24, R55 ;  /* 0x000000181a117223 */ /* 0x000fe20000010037 */
[----:B------:R-:W-:Y:S01]  /*1510*/  SHF.L.U32 R55, R53, 0x4, RZ ;  /* 0x0000000435377819 */ /* 0x000fe200000006ff */
[----:B------:R-:W-:Y:S02]  /*1520*/  FADD.FTZ R18, R18, R25 ;  /* 0x0000001912127221 */ /* 0x000fe40000010000 */
[----:B------:R-:W-:-:S05]  /*1530*/  FADD.FTZ R19, R19, R24 ;  /* 0x0000001813137221 */ /* 0x000fca0000010000 */
[----:B------:R-:W-:Y:S01]  /*1540*/  STS.128 [R53.X16+0xa0], R16 ;  /* 0x0000a01035007388 */ /* 0x000fe2000000cc00 */
[----:B0-----:R-:W-:Y:S02]  /*1550*/  @!P0 FADD.FTZ R27, R27, R30 ;  /* 0x0000001e1b1b8221 */ /* 0x001fe40000010000 */
[----:B-1----:R-:W-:-:S03]  /*1560*/  @!P0 FADD.FTZ R21, R21, R31 ;  /* 0x0000001f15158221 */ /* 0x002fc60000010000 */
[----:B------:R-:W0:Y:S01]  /*1570*/  SHFL.DOWN PT, R30, R27, 0x2, 0x1f ;  /* 0x08401f001b1e7f89 */ /* 0x000e2200000e0000 */
[----:B------:R-:W-:-:S03]  /*1580*/  ISETP.GT.AND P0, PT, R34, 0x1d, PT ;  /* 0x0000001d2200780c */ /* 0x000fc60003f04270 */
[----:B------:R-:W1:Y:S10]  /*1590*/  SHFL.DOWN PT, R31, R21, 0x2, 0x1f ;  /* 0x08401f00151f7f89 */ /* 0x000e7400000e0000 */
[----:B0-----:R-:W-:-:S02]  /*15a0*/  @!P0 FADD.FTZ R27, R27, R30 ;  /* 0x0000001e1b1b8221 */ /* 0x001fc40000010000 */
        /* <DEDUP_REMOVED lines=15> */
[----:B-1----:R-:W-:Y:S01]  /*16a0*/  @!P0 FADD.FTZ R21, R21, R31 ;  /* 0x0000001f15158221 */ /* 0x002fe20000010000 */
[----:B------:R-:W-:Y:S02]  /*16b0*/  ISETP.NE.AND P0, PT, R34, RZ, PT ;  /* 0x000000ff2200720c */ /* 0x000fe40003f05270 */
[----:B------:R-:W-:Y:S02]  /*16c0*/  MOV R14, R27 ;  /* 0x0000001b000e7202 */ /* 0x000fe40000000f00 */
[----:B------:R-:W-:-:S09]  /*16d0*/  MOV R15, R21 ;  /* 0x00000015000f7202 */ /* 0x000fd20000000f00 */
[----:B------:R0:W-:Y:S04]  /*16e0*/  @!P0 STS.64 [R0.X8+0x10], R14 ;  /* 0x0000100e00008388 */ /* 0x0001e80000008a00 */
[----:B------:R-:W-:Y:S06]  /*16f0*/  BAR.SYNC.DEFER_BLOCKING 0x0 ;  /* 0x0000000000007b1d */ /* 0x000fec0000010000 */
[----:B------:R-:W-:Y:S05]  /*1700*/  @P4 BRA `(.L_x_9) ;  /* 0x0000024000004947 */ /* 0x000fea0003800000 */
[----:B------:R-:W1:Y:S04]  /*1710*/  LDS.64 R28, [0x18] ;  /* 0x00001800ff1c7984 */ /* 0x000e680000000a00 */
[----:B------:R-:W2:Y:S04]  /*1720*/  LDS.128 R20, [0x20] ;  /* 0x00002000ff147984 */ /* 0x000ea80000000c00 */
[----:B------:R-:W3:Y:S01]  /*1730*/  LDS.128 R24, [0x30] ;  /* 0x00003000ff187984 */ /* 0x000ee20000000c00 */
[----:B-1----:R-:W-:-:S02]  /*1740*/  FADD.FTZ R31, R14, R28 ;  /* 0x0000001c0e1f7221 */ /* 0x002fc40000010000 */
[----:B0-----:R-:W-:Y:S02]  /*1750*/  FADD.FTZ R14, R15, R29 ;  /* 0x0000001d0f0e7221 */ /* 0x001fe40000010000 */
[----:B--2---:R-:W-:Y:S02]  /*1760*/  FADD.FTZ R15, R31, R20 ;  /* 0x000000141f0f7221 */ /* 0x004fe40000010000 */
[----:B------:R-:W0:Y:S01]  /*1770*/  LDS.128 R28, [0x40] ;  /* 0x00004000ff1c7984 */ /* 0x000e220000000c00 */
[----:B------:R-:W-:Y:S02]  /*1780*/  FADD.FTZ R14, R14, R21 ;  /* 0x000000150e0e7221 */ /* 0x000fe40000010000 */
[----:B------:R-:W-:Y:S02]  /*1790*/  FADD.FTZ R15, R15, R22 ;  /* 0x000000160f0f7221 */ /* 0x000fe40000010000 */
[----:B------:R-:W-:Y:S02]  /*17a0*/  FADD.FTZ R14, R14, R23 ;  /* 0x000000170e0e7221 */ /* 0x000fe40000010000 */
[----:B------:R-:W1:Y:S01]  /*17b0*/  LDS.128 R20, [0x50] ;  /* 0x00005000ff147984 */ /* 0x000e620000000c00 */
[----:B---3--:R-:W-:-:S02]  /*17c0*/  FADD.FTZ R15, R15, R24 ;  /* 0x000000180f0f7221 */ /* 0x008fc40000010000 */
[----:B------:R-:W-:Y:S02]  /*17d0*/  FADD.FTZ R14, R14, R25 ;  /* 0x000000190e0e7221 */ /* 0x000fe40000010000 */
[----:B------:R-:W-:Y:S02]  /*17e0*/  FADD.FTZ R15, R15, R26 ;  /* 0x0000001a0f0f7221 */ /* 0x000fe40000010000 */
[----:B------:R-:W-:Y:S02]  /*17f0*/  FADD.FTZ R14, R14, R27 ;  /* 0x0000001b0e0e7221 */ /* 0x000fe40000010000 */
[----:B------:R-:W2:Y:S01]  /*1800*/  LDS.128 R24, [0x60] ;  /* 0x00006000ff187984 */ /* 0x000ea20000000c00 */
[----:B0-----:R-:W-:Y:S02]  /*1810*/  FADD.FTZ R15, R15, R28 ;  /* 0x0000001c0f0f7221 */ /* 0x001fe40000010000 */
[----:B------:R-:W-:Y:S02]  /*1820*/  FADD.FTZ R14, R14, R29 ;  /* 0x0000001d0e0e7221 */ /* 0x000fe40000010000 */
[----:B------:R-:W-:-:S02]  /*1830*/  FADD.FTZ R15, R15, R30 ;  /* 0x0000001e0f0f7221 */ /* 0x000fc40000010000 */
[----:B------:R-:W-:Y:S02]  /*1840*/  FADD.FTZ R14, R14, R31 ;  /* 0x0000001f0e0e7221 */ /* 0x000fe40000010000 */
[----:B------:R-:W0:Y:S01]  /*1850*/  LDS.128 R28, [0x70] ;  /* 0x00007000ff1c7984 */ /* 0x000e220000000c00 */
[----:B-1----:R-:W-:Y:S02]  /*1860*/  FADD.FTZ R15, R15, R20 ;  /* 0x000000140f0f7221 */ /* 0x002fe40000010000 */
[----:B------:R-:W-:Y:S02]  /*1870*/  FADD.FTZ R20, R14, R21 ;  /* 0x000000150e147221 */ /* 0x000fe40000010000 */
[----:B------:R-:W-:Y:S02]  /*1880*/  FADD.FTZ R21, R15, R22 ;  /* 0x000000160f157221 */ /* 0x000fe40000010000 */
[----:B------:R-:W1:Y:S01]  /*1890*/  LDS.64 R14, [0x80] ;  /* 0x00008000ff0e7984 */ /* 0x000e620000000a00 */
[----:B------:R-:W-:-:S02]  /*18a0*/  FADD.FTZ R20, R20, R23 ;  /* 0x0000001714147221 */ /* 0x000fc40000010000 */
[----:B--2---:R-:W-:Y:S02]  /*18b0*/  FADD.FTZ R21, R21, R24 ;  /* 0x0000001815157221 */ /* 0x004fe40000010000 */
[----:B------:R-:W-:Y:S02]  /*18c0*/  FADD.FTZ R20, R20, R25 ;  /* 0x0000001914147221 */ /* 0x000fe40000010000 */
[----:B------:R-:W-:Y:S02]  /*18d0*/  FADD.FTZ R21, R21, R26 ;  /* 0x0000001a15157221 */ /* 0x000fe40000010000 */
[----:B------:R-:W-:Y:S02]  /*18e0*/  FADD.FTZ R20, R20, R27 ;  /* 0x0000001b14147221 */ /* 0x000fe40000010000 */
[----:B0-----:R-:W-:Y:S02]  /*18f0*/  FADD.FTZ R21, R21, R28 ;  /* 0x0000001c15157221 */ /* 0x001fe40000010000 */
[----:B------:R-:W-:-:S02]  /*1900*/  FADD.FTZ R20, R20, R29 ;  /* 0x0000001d14147221 */ /* 0x000fc40000010000 */
[----:B------:R-:W-:Y:S02]  /*1910*/  FADD.FTZ R21, R21, R30 ;  /* 0x0000001e15157221 */ /* 0x000fe40000010000 */
[----:B------:R-:W-:Y:S02]  /*1920*/  FADD.FTZ R20, R20, R31 ;  /* 0x0000001f14147221 */ /* 0x000fe40000010000 */
[----:B-1----:R-:W-:Y:S02]  /*1930*/  FADD.FTZ R14, R21, R14 ;  /* 0x0000000e150e7221 */ /* 0x002fe40000010000 */
[----:B------:R-:W-:Y:S02]  /*1940*/  FADD.FTZ R15, R20, R15 ;  /* 0x0000000f140f7221 */ /* 0x000fe40000010000 */
.L_x_9:
[----:B------:R-:W-:Y:S05]  /*1950*/  BSYNC B0 ;  /* 0x0000000000007941 */ /* 0x000fea0003800000 */
.L_x_8:
[----:B------:R-:W-:Y:S06]  /*1960*/  BAR.SYNC.DEFER_BLOCKING 0x0 ;  /* 0x0000000000007b1d */ /* 0x000fec0000010000 */
[----:B------:R-:W-:Y:S01]  /*1970*/  BSSY B0, `(.L_x_10) ;  /* 0x000004d000007945 */ /* 0x000fe20003800000 */
[----:B------:R-:W-:Y:S05]  /*1980*/  @P5 BRA `(.L_x_11) ;  /* 0x000004b000005947 */ /* 0x000fea0003800000 */
[----:B------:R-:W1:Y:S04]  /*1990*/  LDS.128 R20, [R55+0x280] ;  /* 0x0002800037147984 */ /* 0x000e680000000c00 */
[----:B------:R-:W2:Y:S04]  /*19a0*/  LDS.128 R24, [R55+0x460] ;  /* 0x0004600037187984 */ /* 0x000ea80000000c00 */
[----:B------:R-:W3:Y:S01]  /*19b0*/  LDS.128 R28, [R55+0x640] ;  /* 0x00064000371c7984 */ /* 0x000ee20000000c00 */
[----:B-1----:R-:W-:-:S02]  /*19c0*/  FADD.FTZ R57, R16, R20 ;  /* 0x0000001410397221 */ /* 0x002fc40000010000 */
[----:B------:R-:W-:Y:S02]  /*19d0*/  FADD.FTZ R20, R17, R21 ;  /* 0x0000001511147221 */ /* 0x000fe40000010000 */
[----:B------:R-:W-:Y:S02]  /*19e0*/  FADD.FTZ R21, R18, R22 ;  /* 0x0000001612157221 */ /* 0x000fe40000010000 */
[----:B------:R-:W-:Y:S02]  /*19f0*/  FADD.FTZ R22, R19, R23 ;  /* 0x0000001713167221 */ /* 0x000fe40000010000 */
[----:B--2---:R-:W-:Y:S01]  /*1a00*/  FADD.FTZ R57, R57, R24 ;  /* 0x0000001839397221 */ /* 0x004fe20000010000 */
[----:B------:R-:W1:Y:S01]  /*1a10*/  LDS.128 R16, [R55+0x820] ;  /* 0x0008200037107984 */ /* 0x000e620000000c00 */
[----:B------:R-:W-:Y:S02]  /*1a20*/  FADD.FTZ R20, R20, R25 ;  /* 0x0000001914147221 */ /* 0x000fe40000010000 */
[----:B------:R-:W-:-:S02]  /*1a30*/  FADD.FTZ R25, R21, R26 ;  /* 0x0000001a15197221 */ /* 0x000fc40000010000 */
[----:B------:R-:W-:Y:S02]  /*1a40*/  FADD.FTZ R24, R22, R27 ;  /* 0x0000001b16187221 */ /* 0x000fe40000010000 */
[----:B---3--:R-:W-:Y:S02]  /*1a50*/  FADD.FTZ R57, R57, R28 ;  /* 0x0000001c39397221 */ /* 0x008fe40000010000 */
[----:B------:R-:W-:Y:S02]  /*1a60*/  FADD.FTZ R28, R20, R29 ;  /* 0x0000001d141c7221 */ /* 0x000fe40000010000 */
[----:B------:R-:W2:Y:S01]  /*1a70*/  LDS.128 R20, [R55+0xa00] ;  /* 0x000a000037147984 */ /* 0x000ea20000000c00 */
[----:B------:R-:W-:Y:S02]  /*1a80*/  FADD.FTZ R29, R25, R30 ;  /* 0x0000001e191d7221 */ /* 0x000fe40000010000 */
[----:B------:R-:W-:Y:S02]  /*1a90*/  FADD.FTZ R30, R24, R31 ;  /* 0x0000001f181e7221 */ /* 0x000fe40000010000 */
[----:B------:R-:W3:Y:S01]  /*1aa0*/  LDS.128 R24, [R55+0xbe0] ;  /* 0x000be00037187984 */ /* 0x000ee20000000c00 */
[----:B-1----:R-:W-:-:S02]  /*1ab0*/  FADD.FTZ R57, R57, R16 ;  /* 0x0000001039397221 */ /* 0x002fc40000010000 */
[----:B------:R-:W-:Y:S02]  /*1ac0*/  FADD.FTZ R28, R28, R17 ;  /* 0x000000111c1c7221 */ /* 0x000fe40000010000 */
[----:B------:R-:W-:Y:S02]  /*1ad0*/  FADD.FTZ R29, R29, R18 ;  /* 0x000000121d1d7221 */ /* 0x000fe40000010000 */
[----:B------:R-:W-:Y:S02]  /*1ae0*/  FADD.FTZ R30, R30, R19 ;  /* 0x000000131e1e7221 */ /* 0x000fe40000010000 */
[----:B------:R-:W1:Y:S01]  /*1af0*/  LDS.128 R16, [R55+0xdc0] ;  /* 0x000dc00037107984 */ /* 0x000e620000000c00 */
[----:B--2---:R-:W-:Y:S02]  /*1b00*/  FADD.FTZ R57, R57, R20 ;  /* 0x0000001439397221 */ /* 0x004fe40000010000 */
[----:B------:R-:W-:Y:S02]  /*1b10*/  FADD.FTZ R28, R28, R21 ;  /* 0x000000151c1c7221 */ /* 0x000fe40000010000 */
[----:B------:R-:W-:-:S02]  /*1b20*/  FADD.FTZ R29, R29, R22 ;  /* 0x000000161d1d7221 */ /* 0x000fc40000010000 */
[----:B------:R-:W-:Y:S02]  /*1b30*/  FADD.FTZ R30, R30, R23 ;  /* 0x000000171e1e7221 */ /* 0x000fe40000010000 */
[----:B------:R-:W2:Y:S01]  /*1b40*/  LDS.128 R20, [R55+0xfa0] ;  /* 0x000fa00037147984 */ /* 0x000ea20000000c00 */
[----:B---3--:R-:W-:Y:S02]  /*1b50*/  FADD.FTZ R57, R57, R24 ;  /* 0x0000001839397221 */ /* 0x008fe40000010000 */
[----:B------:R-:W-:Y:S02]  /*1b60*/  FADD.FTZ R28, R28, R25 ;  /* 0x000000191c1c7221 */ /* 0x000fe40000010000 */
        /* <DEDUP_REMOVED lines=12> */
[----:B------:R-:W-:Y:S01]  /*1c30*/  LDS.128 R20, [R55+0x1720] ;  /* 0x0017200037147984 */ /* 0x000fe20000000c00 */
[----:B---3--:R-:W-:Y:S02]  /*1c40*/  FADD.FTZ R57, R57, R24 ;  /* 0x0000001839397221 */ /* 0x008fe40000010000 */
[----:B------:R-:W-:Y:S02]  /*1c50*/  FADD.FTZ R28, R28, R25 ;  /* 0x000000191c1c7221 */ /* 0x000fe40000010000 */
[----:B------:R-:W-:Y:S02]  /*1c60*/  FADD.FTZ R29, R29, R26 ;  /* 0x0000001a1d1d7221 */ /* 0x000fe40000010000 */
[----:B------:R-:W-:Y:S02]  /*1c70*/  FADD.FTZ R30, R30, R27 ;  /* 0x0000001b1e1e7221 */ /* 0x000fe40000010000 */
[----:B------:R-:W2:Y:S01]  /*1c80*/  LDS.128 R24, [R55+0x1540] ;  /* 0x0015400037187984 */ /* 0x000ea20000000c00 */
        /* <DEDUP_REMOVED lines=9> */
[----:B------:R-:W-:Y:S01]  /*1d20*/  FADD.FTZ R29, R57, R20 ;  /* 0x00000014391d7221 */ /* 0x000fe20000010000 */
[----:B------:R-:W-:Y:S01]  /*1d30*/  LDS.128 R24, [R55+0x1cc0] ;  /* 0x001cc00037187984 */ /* 0x000fe20000000c00 */
        /* <DEDUP_REMOVED lines=8> */
[----:B--2---:R-:W-:Y:S02]  /*1dc0*/  FADD.FTZ R29, R29, R20 ;  /* 0x000000141d1d7221 */ /* 0x004fe40000010000 */
[----:B------:R-:W-:Y:S02]  /*1dd0*/  FADD.FTZ R28, R28, R21 ;  /* 0x000000151c1c7221 */ /* 0x000fe40000010000 */
[----:B------:R-:W-:-:S02]  /*1de0*/  FADD.FTZ R31, R31, R22 ;  /* 0x000000161f1f7221 */ /* 0x000fc40000010000 */
[----:B------:R-:W-:Y:S02]  /*1df0*/  FADD.FTZ R30, R30, R23 ;  /* 0x000000171e1e7221 */ /* 0x000fe40000010000 */
[----:B------:R-:W-:Y:S02]  /*1e00*/  FADD.FTZ R16, R29, R24 ;  /* 0x000000181d107221 */ /* 0x000fe40000010000 */
[----:B------:R-:W-:Y:S02]  /*1e10*/  FADD.FTZ R17, R28, R25 ;  /* 0x000000191c117221 */ /* 0x000fe40000010000 */
[----:B------:R-:W-:Y:S02]  /*1e20*/  FADD.FTZ R18, R31, R26 ;  /* 0x0000001a1f127221 */ /* 0x000fe40000010000 */
[----:B------:R-:W-:Y:S02]  /*1e30*/  FADD.FTZ R19, R30, R27 ;  /* 0x0000001b1e137221 */ /* 0x000fe40000010000 */
.L_x_11:
[----:B------:R-:W-:Y:S05]  /*1e40*/  BSYNC B0 ;  /* 0x0000000000007941 */ /* 0x000fea0003800000 */
.L_x_10:
[----:B------:R-:W-:Y:S01]  /*1e50*/  MOV R28, c[0x0][0xc] ;  /* 0x00000300001c7a02 */ /* 0x000fe20000000f00 */
[----:B------:R-:W-:Y:S01]  /*1e60*/  BSSY B0, `(.L_x_12) ;  /* 0x0000012000007945 */ /* 0x000fe20003800000 */
[----:B------:R-:W-:-:S02]  /*1e70*/  HFMA2.MMA R29, -RZ, RZ, 0, 2.384185791015625e-07 ;  /* 0x00000004ff1d7435 */ /* 0x000fc400000001ff */
[----:B------:R-:W-:Y:S01]  /*1e80*/  ISETP.GE.U32.AND P0, PT, R28, 0x2, PT ;  /* 0x000000021c00780c */ /* 0x000fe20003f06070 */
[----:B------:R-:W-:Y:S07]  /*1e90*/  @P5 BRA `(.L_x_13) ;  /* 0x000000e000005947 */ /* 0x000fee0003800000 */
[----:B------:R-:W-:Y:S01]  /*1ea0*/  IMAD R20, R56, 0x1e, R53 ;  /* 0x0000001e38147824 */ /* 0x000fe200078e0235 */
[----:B------:R-:W-:Y:S02]  /*1eb0*/  MOV R23, c[0x0][0x1d8] ;  /* 0x0000760000177a02 */ /* 0x000fe40000000f00 */
[----:B------:R-:W-:Y:S01]  /*1ec0*/  MOV R25, c[0x0][0x1dc] ;  /* 0x0000770000197a02 */ /* 0x000fe20000000f00 */
[----:B------:R-:W-:-:S05]  /*1ed0*/  IMAD.WIDE R20, R20, R29, c[0x0][0x1b8] ;  /* 0x00006e0014147625 */ /* 0x000fca00078e021d */
[-C--:B------:R-:W-:Y:S01]  /*1ee0*/  LEA R26, P6, R2, R20.reuse, 0x2 ;  /* 0x00000014021a7211 */ /* 0x080fe200078c10ff */
[----:B------:R1:W-:Y:S01]  /*1ef0*/  RED.E.ADD.F32.FTZ.RN.STRONG.GPU [R20.64], R16 ;  /* 0x000000101400798e */ /* 0x0003e2000c10e786 */
[----:B------:R-:W-:Y:S02]  /*1f00*/  LEA R24, P5, R23, R20, 0x2 ;  /* 0x0000001417187211 */ /* 0x000fe400078a10ff */
[----:B------:R-:W-:Y:S02]  /*1f10*/  IADD3.X R27, R21, R4, RZ, P6, !PT ;  /* 0x00000004151b7210 */ /* 0x000fe400037fe4ff */
[----:B------:R-:W-:Y:S02]  /*1f20*/  LEA R22, P6, R3, R20, 0x2 ;  /* 0x0000001403167211 */ /* 0x000fe400078c10ff */
[----:B------:R-:W-:Y:S01]  /*1f30*/  LEA.HI.X R25, R23, R21, R25, 0x2, P5 ;  /* 0x0000001517197211 */ /* 0x000fe200028f1419 */
[----:B------:R1:W-:Y:S01]  /*1f40*/  RED.E.ADD.F32.FTZ.RN.STRONG.GPU [R26.64], R17 ;  /* 0x000000111a00798e */ /* 0x0003e2000c10e786 */
[----:B------:R-:W-:-:S03]  /*1f50*/  IADD3.X R23, R21, R7, RZ, P6, !PT ;  /* 0x0000000715177210 */ /* 0x000fc600037fe4ff */
[----:B------:R1:W-:Y:S04]  /*1f60*/  RED.E.ADD.F32.FTZ.RN.STRONG.GPU [R24.64], R18 ;  /* 0x000000121800798e */ /* 0x0003e8000c10e786 */
[----:B------:R1:W-:Y:S02]  /*1f70*/  RED.E.ADD.F32.FTZ.RN.STRONG.GPU [R22.64], R19 ;  /* 0x000000131600798e */ /* 0x0003e4000c10e786 */
.L_x_13:
[----:B------:R-:W-:Y:S05]  /*1f80*/  BSYNC B0 ;  /* 0x0000000000007941 */ /* 0x000fea0003800000 */
.L_x_12:
[----:B------:R-:W-:Y:S05]  /*1f90*/  @!P0 BRA `(.L_x_14) ;  /* 0x000011c000008947 */ /* 0x000fea0003800000 */
[----:B-1----:R-:W-:-:S05]  /*1fa0*/  LOP3.LUT R16, R46, 0x1, RZ, 0xc0, !PT ;  /* 0x000000012e107812 */ /* 0x002fca00078ec0ff */
[----:B------:R-:W-:-:S04]  /*1fb0*/  IMAD R16, R16, c[0x0][0x10], RZ ;  /* 0x0000040010107a24 */ /* 0x000fc800078e02ff */
[C---:B------:R-:W-:Y:S01]  /*1fc0*/  IMAD R17, R16.reuse, c[0x0][0xc], RZ ;  /* 0x0000030010117a24 */ /* 0x040fe200078e02ff */
[----:B------:R-:W-:-:S04]  /*1fd0*/  IADD3 R16, R16, R35, RZ ;  /* 0x0000002310107210 */ /* 0x000fc80007ffe0ff */
[----:B------:R-:W-:Y:S01]  /*1fe0*/  SHF.L.U32 R24, R17, 0x1, RZ ;  /* 0x0000000111187819 */ /* 0x000fe200000006ff */
[----:B------:R-:W-:-:S04]  /*1ff0*/  IMAD.WIDE.U32 R16, R16, R29, c[0x0][0x1a8] ;  /* 0x00006a0010107625 */ /* 0x000fc800078e001d */
[----:B------:R-:W-:Y:S01]  /*2000*/  IMAD.WIDE R24, R24, R29, c[0x0][0x1b0] ;  /* 0x00006c0018187625 */ /* 0x000fe200078e021d */
[----:B------:R-:W-:Y:S05]  /*2010*/  @P4 BRA `(.L_x_15) ;  /* 0x0000017000004947 */ /* 0x000fea0003800000 */
[C---:B------:R-:W-:Y:S01]  /*2020*/  LEA R18, P0, R51.reuse, R24, 0x3 ;  /* 0x0000001833127211 */ /* 0x040fe200078018ff */
[----:B------:R-:W1:Y:S03]  /*2030*/  S2R R34, SR_LANEID ;  /* 0x0000000000227919 */ /* 0x000e660000000000 */
[----:B------:R-:W-:-:S05]  /*2040*/  LEA.HI.X R19, R51, R25, RZ, 0x3, P0 ;  /* 0x0000001933137211 */ /* 0x000fca00000f1cff */
[----:B------:R2:W-:Y:S01]  /*2050*/  STG.E.64 [R18.64], R14 ;  /* 0x0000000e12007986 */ /* 0x0005e2000c101b06 */
[----:B------:R-:W-:Y:S06]  /*2060*/  MEMBAR.ALL.GPU ;  /* 0x0000000000007992 */ /* 0x000fec000000a000 */
[----:B------:R-:W-:Y:S01]  /*2070*/  VOTEU.ANY UR5, UPT, PT ;  /* 0x0000000000057886 */ /* 0x000fe200038e0100 */
[----:B------:R-:W-:Y:S01]  /*2080*/  LOP3.LUT P0, RZ, R46, 0x2, RZ, 0xc0, !PT ;  /* 0x000000022eff7812 */ /* 0x000fe2000780c0ff */
[----:B------:R-:W-:Y:S01]  /*2090*/  UFLO.U32 UR8, UR5 ;  /* 0x00000005000872bd */ /* 0x000fe200080e0000 */
[----:B--2---:R-:W-:Y:S01]  /*20a0*/  MOV R18, 0x1 ;  /* 0x0000000100127802 */ /* 0x004fe20000000f00 */
[----:B------:R-:W-:Y:S01]  /*20b0*/  UPOPC UR5, UR5 ;  /* 0x00000005000572bf */ /* 0x000fe20008000000 */
[----:B------:R-:W-:Y:S01]  /*20c0*/  SEL R21, RZ, c[0x0][0xc], P0 ;  /* 0x00000300ff157a07 */ /* 0x000fe20000000000 */
[----:B------:R-:W-:-:S00]  /*20d0*/  ERRBAR ;  /* 0x00000000000079ab */ /* 0x000fc00000000000 */
[----:B------:R-:W-:Y:S02]  /*20e0*/  SEL R18, R18, 0xffffffff, !P0 ;  /* 0xffffffff12127807 */ /* 0x000fe40004000000 */
[----:B-1----:R-:W-:-:S02]  /*20f0*/  ISETP.EQ.U32.AND P5, PT, R34, UR8, PT ;  /* 0x0000000822007c0c */ /* 0x002fc4000bfa2070 */
[----:B------:R-:W-:Y:S01]  /*2100*/  ISETP.NE.AND P0, PT, R21, -0x1, PT ;  /* 0xffffffff1500780c */ /* 0x000fe20003f05270 */
[----:B------:R-:W-:-:S10]  /*2110*/  IMAD R19, R18, UR5, RZ ;  /* 0x0000000512137c24 */ /* 0x000fd4000f8e02ff */
[----:B------:R1:W-:Y:S02]  /*2120*/  @P5 RED.E.ADD.S32.STRONG.GPU [R16.64], R19 ;  /* 0x000000131000598e */ /* 0x0003e4000c10e386 */
[----:B------:R-:W-:Y:S05]  /*2130*/  @!P0 BRA `(.L_x_15) ;  /* 0x0000005000008947 */ /* 0x000fea0003800000 */
.L_x_16:
[----:B------:R-:W2:Y:S01]  /*2140*/  LDG.E.STRONG.GPU R18, [R16.64] ;  /* 0x0000000610127981 */ /* 0x000ea2000c1ef900 */
[----:B------:R-:W-:Y:S01]  /*2150*/  YIELD ;  /* 0x0000000000007946 */ /* 0x000fe20003800000 */
[----:B--2---:R-:W-:Y:S01]  /*2160*/  ISETP.NE.AND P0, PT, R18, R21, PT ;  /* 0x000000151200720c */ /* 0x004fe20003f05270 */
[----:B------:R-:W-:-:S12]  /*2170*/  CCTL.IVALL ;  /* 0x00000000ff00798f */ /* 0x000fd80002000000 */
[----:B------:R-:W-:Y:S05]  /*2180*/  @P0 BRA `(.L_x_16) ;  /* 0xffffffb000000947 */ /* 0x000fea000383ffff */
.L_x_15:
[----:B------:R-:W-:Y:S01]  /*2190*/  ISETP.NE.AND P0, PT, RZ, c[0x0][0xc], PT ;  /* 0x00000300ff007a0c */ /* 0x000fe20003f05270 */
[----:B------:R-:W-:Y:S01]  /*21a0*/  WARPSYNC 0xffffffff ;  /* 0xffffffff00007948 */ /* 0x000fe20003800000 */
[----:B------:R-:W-:Y:S11]  /*21b0*/  BAR.SYNC.DEFER_BLOCKING 0x0 ;  /* 0x0000000000007b1d */ /* 0x000ff60000010000 */
[----:B------:R-:W-:Y:S05]  /*21c0*/  @!P0 BRA `(.L_x_14) ;  /* 0x00000f9000008947 */ /* 0x000fea0003800000 */
[----:B------:R-:W-:Y:S01]  /*21d0*/  IADD3 R28, R28, -0x1, RZ ;  /* 0xffffffff1c1c7810 */ /* 0x000fe20007ffe0ff */
[----:B------:R-:W-:-:S03]  /*21e0*/  HFMA2.MMA R23, -RZ, RZ, 0, 0 ;  /* 0x00000000ff177435 */ /* 0x000fc600000001ff */
[----:B------:R-:W-:-:S13]  /*21f0*/  ISETP.GE.U32.AND P0, PT, R28, 0x3, PT ;  /* 0x000000031c00780c */ /* 0x000fda0003f06070 */
[----:B------:R-:W-:Y:S05]  /*2200*/  @!P0 BRA `(.L_x_17) ;  /* 0x00000d9000008947 */ /* 0x000fea0003800000 */
[----:B------:R-:W-:Y:S02]  /*2210*/  IADD3 R22, -R47, c[0x0][0xc], RZ ;  /* 0x000003002f167a10 */ /* 0x000fe40007ffe1ff */
[----:B------:R-:W-:Y:S02]  /*2220*/  MOV R23, RZ ;  /* 0x000000ff00177202 */ /* 0x000fe40000000f00 */
[----:B------:R-:W-:-:S13]  /*2230*/  ISETP.GT.AND P0, PT, R22, RZ, PT ;  /* 0x000000ff1600720c */ /* 0x000fda0003f04270 */
[----:B------:R-:W-:Y:S05]  /*2240*/  @!P0 BRA `(.L_x_18) ;  /* 0x00000b6000008947 */ /* 0x000fea0003800000 */
[----:B------:R-:W-:Y:S02]  /*2250*/  ISETP.GT.AND P5, PT, R22, 0xc, PT ;  /* 0x0000000c1600780c */ /* 0x000fe40003fa4270 */
[----:B------:R-:W-:-:S11]  /*2260*/  PLOP3.LUT P0, PT, PT, PT, PT, 0x80, 0x0 ;  /* 0x000000000000781c */ /* 0x000fd60003f0f070 */
[----:B------:R-:W-:Y:S05]  /*2270*/  @!P5 BRA `(.L_x_19) ;  /* 0x000007400000d947 */ /* 0x000fea0003800000 */
[----:B------:R-:W-:Y:S02]  /*2280*/  PLOP3.LUT P0, PT, PT, PT, PT, 0x8, 0x0 ;  /* 0x000000000000781c */ /* 0x000fe40003f0e170 */
.L_x_20:
[C---:B------:R-:W-:Y:S02]  /*2290*/  ISETP.EQ.OR P5, PT, R23.reuse, R36, P4 ;  /* 0x000000241700720c */ /* 0x040fe400027a2670 */
[----:B-1----:R-:W-:-:S04]  /*22a0*/  IADD3 R19, R23, 0x1, RZ ;  /* 0x0000000117137810 */ /* 0x002fc80007ffe0ff */
[----:B------:R-:W-:-:S07]  /*22b0*/  ISETP.EQ.OR P6, PT, R19, R36, P4 ;  /* 0x000000241300720c */ /* 0x000fce00027c2670 */
[----:B------:R-:W-:-:S04]  /*22c0*/  @!P5 IMAD R17, R23, c[0x0][0x10], R35 ;  /* 0x000004001711da24 */ /* 0x000fc800078e0223 */
[----:B------:R-:W-:-:S04]  /*22d0*/  @!P5 IMAD.WIDE.U32 R16, R17, 0x8, R24 ;  /* 0x000000081110d825 */ /* 0x000fc800078e0018 */
[----:B------:R-:W-:Y:S02]  /*22e0*/  @!P6 IMAD R19, R19, c[0x0][0x10], R35 ;  /* 0x000004001313ea24 */ /* 0x000fe400078e0223 */
[----:B------:R-:W2:Y:S02]  /*22f0*/  @!P5 LDG.E.64 R16, [R16.64] ;  /* 0x000000061010d981 */ /* 0x000ea4000c1e1b00 */
[----:B------:R-:W-:-:S06]  /*2300*/  @!P6 IMAD.WIDE.U32 R18, R19, 0x8, R24 ;  /* 0x000000081312e825 */ /* 0x000fcc00078e0018 */
[----:B------:R-:W3:Y:S01]  /*2310*/  @!P6 LDG.E.64 R18, [R18.64] ;  /* 0x000000061212e981 */ /* 0x000ee2000c1e1b00 */
[C---:B------:R-:W-:Y:S02]  /*2320*/  IADD3 R20, R23.reuse, 0x2, RZ ;  /* 0x0000000217147810 */ /* 0x040fe40007ffe0ff */
[----:B------:R-:W-:Y:S01]  /*2330*/  IADD3 R21, R23, 0x3, RZ ;  /* 0x0000000317157810 */ /* 0x000fe20007ffe0ff */
[----:B0-2---:R-:W-:Y:S02]  /*2340*/  @!P5 FADD.FTZ R14, R14, R16 ;  /* 0x000000100e0ed221 */ /* 0x005fe40000010000 */
[----:B------:R-:W-:Y:S01]  /*2350*/  @!P5 FADD.FTZ R15, R15, R17 ;  /* 0x000000110f0fd221 */ /* 0x000fe20000010000 */
[-C--:B------:R-:W-:Y:S01]  /*2360*/  ISETP.EQ.OR P5, PT, R20, R36.reuse, P4 ;  /* 0x000000241400720c */ /* 0x080fe200027a2670 */
[----:B---3--:R-:W-:Y:S02]  /*2370*/  @!P6 FADD.FTZ R14, R14, R18 ;  /* 0x000000120e0ee221 */ /* 0x008fe40000010000 */
[----:B------:R-:W-:Y:S01]  /*2380*/  @!P6 FADD.FTZ R15, R15, R19 ;  /* 0x000000130f0fe221 */ /* 0x000fe20000010000 */
[----:B------:R-:W-:-:S09]  /*2390*/  ISETP.EQ.OR P6, PT, R21, R36, P4 ;  /* 0x000000241500720c */ /* 0x000fd200027c2670 */
        /* <DEDUP_REMOVED lines=8> */
[----:B--2---:R-:W-:Y:S02]  /*2420*/  @!P5 FADD.FTZ R14, R14, R16 ;  /* 0x000000100e0ed221 */ /* 0x004fe40000010000 */
        /* <DEDUP_REMOVED lines=81> */
[----:B------:R-:W-:Y:S02]  /*2940*/  IADD3 R22, R22, -0x10, RZ ;  /* 0xfffffff016167810 */ /* 0x000fe40007ffe0ff */
[----:B------:R-:W-:Y:S01]  /*2950*/  IADD3 R23, R23, 0x10, RZ ;  /* 0x0000001017177810 */ /* 0x000fe20007ffe0ff */
[----:B--2---:R-:W-:Y:S02]  /*2960*/  @!P5 FADD.FTZ R14, R14, R16 ;  /* 0x000000100e0ed221 */ /* 0x004fe40000010000 */
[----:B------:R-:W-:Y:S01]  /*2970*/  @!P5 FADD.FTZ R15, R15, R17 ;  /* 0x000000110f0fd221 */ /* 0x000fe20000010000 */
[----:B------:R-:W-:Y:S01]  /*2980*/  ISETP.GT.AND P5, PT, R22, 0xc, PT ;  /* 0x0000000c1600780c */ /* 0x000fe20003fa4270 */
[----:B---3--:R-:W-:Y:S02]  /*2990*/  @!P6 FADD.FTZ R14, R14, R18 ;  /* 0x000000120e0ee221 */ /* 0x008fe40000010000 */
[----:B------:R-:W-:-:S10]  /*29a0*/  @!P6 FADD.FTZ R15, R15, R19 ;  /* 0x000000130f0fe221 */ /* 0x000fd40000010000 */
[----:B------:R-:W-:Y:S05]  /*29b0*/  @P5 BRA `(.L_x_20) ;  /* 0xfffff8d000005947 */ /* 0x000fea000383ffff */
.L_x_19:
[----:B------:R-:W-:-:S13]  /*29c0*/  ISETP.GT.AND P5, PT, R22, 0x4, PT ;  /* 0x000000041600780c */ /* 0x000fda0003fa4270 */
[----:B------:R-:W-:Y:S05]  /*29d0*/  @!P5 BRA `(.L_x_21) ;  /* 0x000003b00000d947 */ /* 0x000fea0003800000 */
        /* <DEDUP_REMOVED lines=10> */
[C---:B------:R-:W-:Y:S02]  /*2a80*/  IADD3 R21, R23.reuse, 0x3, RZ ;  /* 0x0000000317157810 */ /* 0x040fe40007ffe0ff */
[-C--:B------:R-:W-:Y:S02]  /*2a90*/  ISETP.EQ.OR P0, PT, R20, R36.reuse, P4 ;  /* 0x000000241400720c */ /* 0x080fe40002702670 */
[----:B------:R-:W-:Y:S01]  /*2aa0*/  IADD3 R23, R23, 0x4, RZ ;  /* 0x0000000417177810 */ /* 0x000fe20007ffe0ff */
[----:B0-2---:R-:W-:Y:S02]  /*2ab0*/  @!P6 FADD.FTZ R14, R14, R16 ;  /* 0x000000100e0ee221 */ /* 0x005fe40000010000 */
[----:B------:R-:W-:Y:S01]  /*2ac0*/  @!P6 FADD.FTZ R15, R15, R17 ;  /* 0x000000110f0fe221 */ /* 0x000fe20000010000 */
[----:B------:R-:W-:-:S07]  /*2ad0*/  ISETP.EQ.OR P6, PT, R21, R36, P4 ;  /* 0x000000241500720c */ /* 0x000fce00027c2670 */
[----:B------:R-:W-:Y:S02]  /*2ae0*/  @!P0 IMAD R17, R20, c[0x0][0x10], R35 ;  /* 0x0000040014118a24 */ /* 0x000fe400078e0223 */
[----:B---3--:R-:W-:Y:S02]  /*2af0*/  @!P5 FADD.FTZ R14, R14, R18 ;  /* 0x000000120e0ed221 */ /* 0x008fe40000010000 */
[----:B------:R-:W-:Y:S01]  /*2b00*/  @!P5 FADD.FTZ R15, R15, R19 ;  /* 0x000000130f0fd221 */ /* 0x000fe20000010000 */
[----:B------:R-:W-:Y:S01]  /*2b10*/  ISETP.EQ.OR P5, PT, R23, R36, P4 ;  /* 0x000000241700720c */ /* 0x000fe200027a2670 */
[----:B------:R-:W-:-:S04]  /*2b20*/  @!P0 IMAD.WIDE.U32 R16, R17, 0x8, R24 ;  /* 0x0000000811108825 */ /* 0x000fc800078e0018 */
[----:B------:R-:W-:Y:S02]  /*2b30*/  @!P6 IMAD R19, R21, c[0x0][0x10], R35 ;  /* 0x000004001513ea24 */ /* 0x000fe400078e0223 */
[----:B------:R-:W2:Y:S02]  /*2b40*/  @!P0 LDG.E.64 R16, [R16.64] ;  /* 0x0000000610108981 */ /* 0x000ea4000c1e1b00 */
[----:B------:R-:W-:-:S04]  /*2b50*/  @!P6 IMAD.WIDE.U32 R18, R19, 0x8, R24 ;  /* 0x000000081312e825 */ /* 0x000fc800078e0018 */
[----:B------:R-:W-:Y:S02]  /*2b60*/  @!P5 IMAD R21, R23, c[0x0][0x10], R35 ;  /* 0x000004001715da24 */ /* 0x000fe400078e0223 */
[----:B------:R-:W3:Y:S02]  /*2b70*/  @!P6 LDG.E.64 R18, [R18.64] ;  /* 0x000000061212e981 */ /* 0x000ee4000c1e1b00 */
[----:B------:R-:W-:-:S06]  /*2b80*/  @!P5 IMAD.WIDE.U32 R20, R21, 0x8, R24 ;  /* 0x000000081514d825 */ /* 0x000fcc00078e0018 */
[----:B------:R-:W4:Y:S01]  /*2b90*/  @!P5 LDG.E.64 R20, [R20.64] ;  /* 0x000000061414d981 */ /* 0x000f22000c1e1b00 */
[C---:B------:R-:W-:Y:S02]  /*2ba0*/  IADD3 R26, R23.reuse, 0x1, RZ ;  /* 0x00000001171a7810 */ /* 0x040fe40007ffe0ff */
[C---:B------:R-:W-:Y:S02]  /*2bb0*/  IADD3 R27, R23.reuse, 0x2, RZ ;  /* 0x00000002171b7810 */ /* 0x040fe40007ffe0ff */
[----:B------:R-:W-:Y:S01]  /*2bc0*/  IADD3 R28, R23, 0x3, RZ ;  /* 0x00000003171c7810 */ /* 0x000fe20007ffe0ff */
[----:B--2---:R-:W-:Y:S02]  /*2bd0*/  @!P0 FADD.FTZ R14, R14, R16 ;  /* 0x000000100e0e8221 */ /* 0x004fe40000010000 */
[----:B------:R-:W-:Y:S01]  /*2be0*/  @!P0 FADD.FTZ R15, R15, R17 ;  /* 0x000000110f0f8221 */ /* 0x000fe20000010000 */
[----:B------:R-:W-:Y:S01]  /*2bf0*/  ISETP.EQ.OR P0, PT, R26, R36, P4 ;  /* 0x000000241a00720c */ /* 0x000fe20002702670 */
[----:B---3--:R-:W-:-:S02]  /*2c00*/  @!P6 FADD.FTZ R14, R14, R18 ;  /* 0x000000120e0ee221 */ /* 0x008fc40000010000 */
[----:B------:R-:W-:Y:S01]  /*2c10*/  @!P6 FADD.FTZ R15, R15, R19 ;  /* 0x000000130f0fe221 */ /* 0x000fe20000010000 */
[-C--:B------:R-:W-:Y:S01]  /*2c20*/  ISETP.EQ.OR P6, PT, R27, R36.reuse, P4 ;  /* 0x000000241b00720c */ /* 0x080fe200027c2670 */
[----:B----4-:R-:W-:Y:S02]  /*2c30*/  @!P5 FADD.FTZ R14, R14, R20 ;  /* 0x000000140e0ed221 */ /* 0x010fe40000010000 */
[----:B------:R-:W-:Y:S01]  /*2c40*/  @!P5 FADD.FTZ R15, R15, R21 ;  /* 0x000000150f0fd221 */ /* 0x000fe20000010000 */
[----:B------:R-:W-:-:S05]  /*2c50*/  ISETP.EQ.OR P5, PT, R28, R36, P4 ;  /* 0x000000241c00720c */ /* 0x000fca00027a2670 */
[----:B------:R-:W-:-:S04]  /*2c60*/  @!P0 IMAD R17, R26, c[0x0][0x10], R35 ;  /* 0x000004001a118a24 */ /* 0x000fc800078e0223 */
[----:B------:R-:W-:Y:S02]  /*2c70*/  @!P6 IMAD R19, R27, c[0x0][0x10], R35 ;  /* 0x000004001b13ea24 */ /* 0x000fe400078e0223 */
[----:B------:R-:W-:-:S04]  /*2c80*/  @!P0 IMAD.WIDE.U32 R16, R17, 0x8, R24 ;  /* 0x0000000811108825 */ /* 0x000fc800078e0018 */
[----:B------:R-:W-:Y:S02]  /*2c90*/  @!P6 IMAD.WIDE.U32 R18, R19, 0x8, R24 ;  /* 0x000000081312e825 */ /* 0x000fe400078e0018 */
[----:B------:R-:W2:Y:S02]  /*2ca0*/  @!P0 LDG.E.64 R16, [R16.64] ;  /* 0x0000000610108981 */ /* 0x000ea4000c1e1b00 */
[----:B------:R-:W-:Y:S02]  /*2cb0*/  @!P5 IMAD R21, R28, c[0x0][0x10], R35 ;  /* 0x000004001c15da24 */ /* 0x000fe400078e0223 */
[----:B------:R-:W3:Y:S02]  /*2cc0*/  @!P6 LDG.E.64 R18, [R18.64] ;  /* 0x000000061212e981 */ /* 0x000ee4000c1e1b00 */
[----:B------:R-:W-:-:S06]  /*2cd0*/  @!P5 IMAD.WIDE.U32 R20, R21, 0x8, R24 ;  /* 0x000000081514d825 */ /* 0x000fcc00078e0018 */
[----:B------:R-:W4:Y:S01]  /*2ce0*/  @!P5 LDG.E.64 R20, [R20.64] ;  /* 0x000000061414d981 */ /* 0x000f22000c1e1b00 */
[----:B------:R-:W-:Y:S02]  /*2cf0*/  IADD3 R22, R22, -0x4, RZ ;  /* 0xfffffffc16167810 */ /* 0x000fe40007ffe0ff */
[----:B------:R-:W-:Y:S02]  /*2d00*/  IADD3 R23, R23, 0x4, RZ ;  /* 0x0000000417177810 */ /* 0x000fe40007ffe0ff */
[----:B------:R-:W-:Y:S01]  /*2d10*/  IADD3 R22, R22, -0x4, RZ ;  /* 0xfffffffc16167810 */ /* 0x000fe20007ffe0ff */
[----:B--2---:R-:W-:Y:S02]  /*2d20*/  @!P0 FADD.FTZ R14, R14, R16 ;  /* 0x000000100e0e8221 */ /* 0x004fe40000010000 */
[----:B------:R-:W-:Y:S02]  /*2d30*/  @!P0 FADD.FTZ R15, R15, R17 ;  /* 0x000000110f0f8221 */ /* 0x000fe40000010000 */
[----:B---3--:R-:W-:-:S02]  /*2d40*/  @!P6 FADD.FTZ R14, R14, R18 ;  /* 0x000000120e0ee221 */ /* 0x008fc40000010000 */
[----:B------:R-:W-:Y:S01]  /*2d50*/  @!P6 FADD.FTZ R15, R15, R19 ;  /* 0x000000130f0fe221 */ /* 0x000fe20000010000 */
[----:B------:R-:W-:Y:S01]  /*2d60*/  PLOP3.LUT P0, PT, PT, PT, PT, 0x8, 0x0 ;  /* 0x000000000000781c */ /* 0x000fe20003f0e170 */
[----:B----4-:R-:W-:Y:S02]  /*2d70*/  @!P5 FADD.FTZ R14, R14, R20 ;  /* 0x000000140e0ed221 */ /* 0x010fe40000010000 */
[----:B------:R-:W-:Y:S02]  /*2d80*/  @!P5 FADD.FTZ R15, R15, R21 ;  /* 0x000000150f0fd221 */ /* 0x000fe40000010000 */
.L_x_21:
[----:B------:R-:W-:-:S13]  /*2d90*/  ISETP.NE.OR P0, PT, R22, RZ, P0 ;  /* 0x000000ff1600720c */ /* 0x000fda0000705670 */
[----:B------:R-:W-:Y:S05]  /*2da0*/  @!P0 BRA `(.L_x_17) ;  /* 0x000001f000008947 */ /* 0x000fea0003800000 */
.L_x_18:
[----:B------:R-:W-:-:S13]  /*2db0*/  ISETP.EQ.OR P6, PT, R23, R36, P4 ;  /* 0x000000241700720c */ /* 0x000fda00027c2670 */
[----:B-1----:R-:W-:-:S04]  /*2dc0*/  @!P6 IMAD R17, R23, c[0x0][0x10], R35 ;  /* 0x000004001711ea24 */ /* 0x002fc800078e0223 */
[----:B------:R-:W-:-:S06]  /*2dd0*/  @!P6 IMAD.WIDE.U32 R16, R17, 0x8, R24 ;  /* 0x000000081110e825 */ /* 0x000fcc00078e0018 */
[----:B------:R-:W2:Y:S01]  /*2de0*/  @!P6 LDG.E.64 R16, [R16.64] ;  /* 0x000000061010e981 */ /* 0x000ea2000c1e1b00 */
[C---:B------:R-:W-:Y:S02]  /*2df0*/  IADD3 R19, R23.reuse, 0x1, RZ ;  /* 0x0000000117137810 */ /* 0x040fe40007ffe0ff */
[----:B------:R-:W-:Y:S02]  /*2e00*/  IADD3 R21, R23, 0x2, RZ ;  /* 0x0000000217157810 */ /* 0x000fe40007ffe0ff */
[-C--:B------:R-:W-:Y:S02]  /*2e10*/  ISETP.EQ.OR P0, PT, R19, R36.reuse, P4 ;  /* 0x000000241300720c */ /* 0x080fe40002702670 */
[----:B------:R-:W-:Y:S02]  /*2e20*/  IADD3 R27, R23, 0x3, RZ ;  /* 0x00000003171b7810 */ /* 0x000fe40007ffe0ff */
[----:B------:R-:W-:-:S09]  /*2e30*/  ISETP.EQ.OR P5, PT, R21, R36, P4 ;  /* 0x000000241500720c */ /* 0x000fd200027a2670 */
[----:B------:R-:W-:-:S04]  /*2e40*/  @!P0 IMAD R19, R19, c[0x0][0x10], R35 ;  /* 0x0000040013138a24 */ /* 0x000fc800078e0223 */
[----:B------:R-:W-:Y:S02]  /*2e50*/  @!P5 IMAD R21, R21, c[0x0][0x10], R35 ;  /* 0x000004001515da24 */ /* 0x000fe400078e0223 */
[----:B0-2---:R-:W-:Y:S02]  /*2e60*/  @!P6 FADD.FTZ R14, R14, R16 ;  /* 0x000000100e0ee221 */ /* 0x005fe40000010000 */
[----:B------:R-:W-:Y:S01]  /*2e70*/  @!P6 FADD.FTZ R15, R15, R17 ;  /* 0x000000110f0fe221 */ /* 0x000fe20000010000 */
[----:B------:R-:W-:Y:S01]  /*2e80*/  ISETP.EQ.OR P6, PT, R27, R36, P4 ;  /* 0x000000241b00720c */ /* 0x000fe200027c2670 */
[----:B------:R-:W-:-:S04]  /*2e90*/  @!P0 IMAD.WIDE.U32 R16, R19, 0x8, R24 ;  /* 0x0000000813108825 */ /* 0x000fc800078e0018 */
[----:B------:R-:W-:Y:S02]  /*2ea0*/  @!P5 IMAD.WIDE.U32 R18, R21, 0x8, R24 ;  /* 0x000000081512d825 */ /* 0x000fe400078e0018 */
[----:B------:R-:W2:Y:S04]  /*2eb0*/  @!P0 LDG.E.64 R16, [R16.64] ;  /* 0x0000000610108981 */ /* 0x000ea8000c1e1b00 */
[----:B------:R-:W3:Y:S02]  /*2ec0*/  @!P5 LDG.E.64 R18, [R18.64] ;  /* 0x000000061212d981 */ /* 0x000ee4000c1e1b00 */
[----:B------:R-:W-:-:S04]  /*2ed0*/  @!P6 IMAD R27, R27, c[0x0][0x10], R35 ;  /* 0x000004001b1bea24 */ /* 0x000fc800078e0223 */
[----:B------:R-:W-:-:S06]  /*2ee0*/  @!P6 IMAD.WIDE.U32 R20, R27, 0x8, R24 ;  /* 0x000000081b14e825 */ /* 0x000fcc00078e0018 */
[----:B------:R-:W4:Y:S01]  /*2ef0*/  @!P6 LDG.E.64 R20, [R20.64] ;  /* 0x000000061414e981 */ /* 0x000f22000c1e1b00 */
[----:B------:R-:W-:Y:S02]  /*2f00*/  IADD3 R22, R22, -0x4, RZ ;  /* 0xfffffffc16167810 */ /* 0x000fe40007ffe0ff */
[----:B------:R-:W-:Y:S01]  /*2f10*/  IADD3 R23, R23, 0x4, RZ ;  /* 0x0000000417177810 */ /* 0x000fe20007ffe0ff */
[----:B--2---:R-:W-:Y:S02]  /*2f20*/  @!P0 FADD.FTZ R14, R14, R16 ;  /* 0x000000100e0e8221 */ /* 0x004fe40000010000 */
[----:B------:R-:W-:Y:S01]  /*2f30*/  @!P0 FADD.FTZ R15, R15, R17 ;  /* 0x000000110f0f8221 */ /* 0x000fe20000010000 */
[----:B------:R-:W-:Y:S01]  /*2f40*/  ISETP.NE.AND P0, PT, R22, RZ, PT ;  /* 0x000000ff1600720c */ /* 0x000fe20003f05270 */
[----:B---3--:R-:W-:Y:S02]  /*2f50*/  @!P5 FADD.FTZ R14, R14, R18 ;  /* 0x000000120e0ed221 */ /* 0x008fe40000010000 */
[----:B------:R-:W-:-:S02]  /*2f60*/  @!P5 FADD.FTZ R15, R15, R19 ;  /* 0x000000130f0fd221 */ /* 0x000fc40000010000 */
[----:B----4-:R-:W-:Y:S02]  /*2f70*/  @!P6 FADD.FTZ R14, R14, R20 ;  /* 0x000000140e0ee221 */ /* 0x010fe40000010000 */
[----:B------:R-:W-:-:S06]  /*2f80*/  @!P6 FADD.FTZ R15, R15, R21 ;  /* 0x000000150f0fe221 */ /* 0x000fcc0000010000 */
[----:B------:R-:W-:Y:S05]  /*2f90*/  @P0 BRA `(.L_x_18) ;  /* 0xfffffe1000000947 */ /* 0x000fea000383ffff */
.L_x_17:
[----:B------:R-:W-:-:S13]  /*2fa0*/  ISETP.NE.AND P0, PT, R47, RZ, PT ;  /* 0x000000ff2f00720c */ /* 0x000fda0003f05270 */
[----:B------:R-:W-:Y:S05]  /*2fb0*/  @!P0 BRA `(.L_x_14) ;  /* 0x000001a000008947 */ /* 0x000fea0003800000 */
[----:B------:R-:W-:Y:S01]  /*2fc0*/  ISETP.EQ.OR P0, PT, R23, R36, P4 ;  /* 0x000000241700720c */ /* 0x000fe20002702670 */
[----:B------:R-:W-:Y:S01]  /*2fd0*/  BSSY B0, `(.L_x_22) ;  /* 0x0000008000007945 */ /* 0x000fe20003800000 */
[----:B------:R-:W-:-:S11]  /*2fe0*/  ISETP.NE.AND P5, PT, R47, 0x1, PT ;  /* 0x000000012f00780c */ /* 0x000fd60003fa5270 */
[----:B------:R-:W-:Y:S05]  /*2ff0*/  @P0 BRA `(.L_x_23) ;  /* 0x0000005000000947 */ /* 0x000fea0003800000 */
[----:B-1----:R-:W-:-:S04]  /*3000*/  IMAD R17, R23, c[0x0][0x10], R35 ;  /* 0x0000040017117a24 */ /* 0x002fc800078e0223 */
[----:B------:R-:W-:-:S06]  /*3010*/  IMAD.WIDE.U32 R16, R17, 0x8, R24 ;  /* 0x0000000811107825 */ /* 0x000fcc00078e0018 */
[----:B------:R-:W2:Y:S02]  /*3020*/  LDG.E.64 R16, [R16.64] ;  /* 0x0000000610107981 */ /* 0x000ea4000c1e1b00 */
[----:B0-2---:R-:W-:Y:S02]  /*3030*/  FADD.FTZ R14, R14, R16 ;  /* 0x000000100e0e7221 */ /* 0x005fe40000010000 */
[----:B------:R-:W-:Y:S02]  /*3040*/  FADD.FTZ R15, R15, R17 ;  /* 0x000000110f0f7221 */ /* 0x000fe40000010000 */
.L_x_23:
[----:B------:R-:W-:Y:S05]  /*3050*/  BSYNC B0 ;  /* 0x0000000000007941 */ /* 0x000fea0003800000 */
.L_x_22:
[----:B------:R-:W-:Y:S05]  /*3060*/  @!P5 BRA `(.L_x_14) ;  /* 0x000000f00000d947 */ /* 0x000fea0003800000 */
[C---:B-1----:R-:W-:Y:S02]  /*3070*/  IADD3 R19, R23.reuse, 0x2, RZ ;  /* 0x0000000217137810 */ /* 0x042fe40007ffe0ff */
[----:B------:R-:W-:Y:S02]  /*3080*/  IADD3 R17, R23, 0x1, RZ ;  /* 0x0000000117117810 */ /* 0x000fe40007ffe0ff */
[-C--:B------:R-:W-:Y:S02]  /*3090*/  ISETP.EQ.OR P0, PT, R19, R36.reuse, P4 ;  /* 0x000000241300720c */ /* 0x080fe40002702670 */
[----:B------:R-:W-:-:S02]  /*30a0*/  ISETP.EQ.OR P5, PT, R17, R36, P4 ;  /* 0x000000241100720c */ /* 0x000fc400027a2670 */
[----:B------:R-:W-:-:S11]  /*30b0*/  ISETP.EQ.OR P0, PT, R47, 0x2, P0 ;  /* 0x000000022f00780c */ /* 0x000fd60000702670 */
[--C-:B------:R-:W-:Y:S02]  /*30c0*/  @!P5 IMAD R17, R17, c[0x0][0x10], R35.reuse ;  /* 0x000004001111da24 */ /* 0x100fe400078e0223 */
[----:B------:R-:W-:Y:S02]  /*30d0*/  @!P0 IMAD R19, R19, c[0x0][0x10], R35 ;  /* 0x0000040013138a24 */ /* 0x000fe400078e0223 */
[----:B------:R-:W-:-:S04]  /*30e0*/  @!P5 IMAD.WIDE.U32 R16, R17, 0x8, R24 ;  /* 0x000000081110d825 */ /* 0x000fc800078e0018 */
[----:B------:R-:W-:Y:S02]  /*30f0*/  @!P0 IMAD.WIDE.U32 R18, R19, 0x8, R24 ;  /* 0x0000000813128825 */ /* 0x000fe400078e0018 */
[----:B------:R-:W2:Y:S04]  /*3100*/  @!P5 LDG.E.64 R16, [R16.64] ;  /* 0x000000061010d981 */ /* 0x000ea8000c1e1b00 */
[----:B------:R-:W3:Y:S01]  /*3110*/  @!P0 LDG.E.64 R18, [R18.64] ;  /* 0x0000000612128981 */ /* 0x000ee2000c1e1b00 */
[----:B0-2---:R-:W-:Y:S02]  /*3120*/  @!P5 FADD.FTZ R14, R14, R16 ;  /* 0x000000100e0ed221 */ /* 0x005fe40000010000 */
[----:B------:R-:W-:Y:S02]  /*3130*/  @!P5 FADD.FTZ R15, R15, R17 ;  /* 0x000000110f0fd221 */ /* 0x000fe40000010000 */
[----:B---3--:R-:W-:-:S02]  /*3140*/  @!P0 FADD.FTZ R14, R14, R18 ;  /* 0x000000120e0e8221 */ /* 0x008fc40000010000 */
[----:B------:R-:W-:-:S05]  /*3150*/  @!P0 FADD.FTZ R15, R15, R19 ;  /* 0x000000130f0f8221 */ /* 0x000fca0000010000 */
.L_x_14:
[----:B------:R2:W-:Y:S01]  /*3160*/  @!P4 STS.64 [0x90], R14 ;  /* 0x0000900eff00c388 */ /* 0x0005e20000000a00 */
[----:B-1----:R-:W-:Y:S01]  /*3170*/  IMAD.WIDE.U32 R18, R53, -0x77777777, RZ ;  /* 0x8888888935127825 */ /* 0x002fe200078e00ff */
[----:B------:R-:W-:Y:S02]  /*3180*/  PRMT R23, RZ, 0x5410, R39 ;  /* 0x00005410ff177816 */ /* 0x000fe40000000027 */
[----:B------:R-:W-:Y:S01]  /*3190*/  BAR.SYNC.DEFER_BLOCKING 0x0 ;  /* 0x0000000000007b1d */ /* 0x000fe20000010000 */
[----:B------:R-:W-:Y:S02]  /*31a0*/  PRMT R21, RZ, 0x7610, R44 ;  /* 0x00007610ff157816 */ /* 0x000fe4000000002c */
[----:B------:R-:W-:Y:S01]  /*31b0*/  SHF.R.U32.HI R19, RZ, 0x4, R19 ;  /* 0x00000004ff137819 */ /* 0x000fe20000011613 */
[C---:B------:R-:W-:Y:S01]  /*31c0*/  FADD.FTZ R24, -R8.reuse, R23 ;  /* 0x0000001708187221 */ /* 0x040fe20000010100 */
[----:B------:R-:W-:Y:S01]  /*31d0*/  PRMT R39, RZ, 0x7610, R39 ;  /* 0x00007610ff277816 */ /* 0x000fe20000000027 */
[----:B------:R-:W-:Y:S01]  /*31e0*/  FADD.FTZ R28, -R8, R21 ;  /* 0x00000015081c7221 */ /* 0x000fe20000010100 */
[----:B0-2---:R-:W-:Y:S01]  /*31f0*/  PRMT R15, RZ, 0x5410, R43 ;  /* 0x00005410ff0f7816 */ /* 0x005fe2000000002b */
[----:B------:R-:W-:Y:S01]  /*3200*/  IMAD R19, R36, c[0x0][0x1fc], R19 ;  /* 0x00007f0024137a24 */ /* 0x000fe200078e0213 */
[----:B------:R-:W-:Y:S01]  /*3210*/  PRMT R43, RZ, 0x7610, R43 ;  /* 0x00007610ff2b7816 */ /* 0x000fe2000000002b */
[C---:B------:R-:W-:Y:S01]  /*3220*/  FADD.FTZ R22, -R8.reuse, R39 ;  /* 0x0000002708167221 */ /* 0x040fe20000010100 */
[--C-:B------:R-:W-:Y:S01]  /*3230*/  PRMT R25, RZ, 0x5410, R40.reuse ;  /* 0x00005410ff197816 */ /* 0x100fe20000000028 */
[C---:B------:R-:W-:Y:S01]  /*3240*/  FADD.FTZ R14, -R8.reuse, R15 ;  /* 0x0000000f080e7221 */ /* 0x040fe20000010100 */
[----:B------:R-:W-:Y:S01]  /*3250*/  IADD3 R19, R19, 0x20, RZ ;  /* 0x0000002013137810 */ /* 0x000fe20007ffe0ff */
[C---:B------:R-:W-:Y:S01]  /*3260*/  FADD.FTZ R30, -R8.reuse, R43 ;  /* 0x0000002b081e7221 */ /* 0x040fe20000010100 */
[----:B------:R-:W-:Y:S01]  /*3270*/  PRMT R27, RZ, 0x7610, R40 ;  /* 0x00007610ff1b7816 */ /* 0x000fe20000000028 */
[----:B------:R-:W-:Y:S01]  /*3280*/  FADD.FTZ R18, -R8, R25 ;  /* 0x0000001908127221 */ /* 0x000fe20000010100 */
[----:B------:R-:W-:Y:S01]  /*3290*/  ISETP.GE.U32.AND P0, PT, R19, c[0x0][0x1e0], PT ;  /* 0x0000780013007a0c */ /* 0x000fe20003f06070 */
[-C--:B------:R-:W-:Y:S01]  /*32a0*/  FMUL.FTZ R15, R14, R9.reuse ;  /* 0x000000090e0f7220 */ /* 0x080fe20000410000 */
[----:B------:R-:W-:Y:S01]  /*32b0*/  SHF.R.S32.HI R19, RZ, 0x1f, R19 ;  /* 0x0000001fff137819 */ /* 0x000fe20000011413 */
[----:B------:R-:W-:-:S03]  /*32c0*/  FMUL.FTZ R14, R30, R9 ;  /* 0x000000091e0e7220 */ /* 0x000fc60000410000 */
[----:B------:R-:W-:Y:S01]  /*32d0*/  ISETP.GE.AND.EX P4, PT, R19, c[0x0][0x1e4], PT, P0 ;  /* 0x0000790013007a0c */ /* 0x000fe20003f86300 */
[----:B------:R-:W0:Y:S01]  /*32e0*/  LDS.64 R16, [0x90] ;  /* 0x00009000ff107984 */ /* 0x000e220000000a00 */
[----:B------:R-:W-:Y:S02]  /*32f0*/  ISETP.GE.U32.AND P0, PT, R48, c[0x0][0x1e0], PT ;  /* 0x0000780030007a0c */ /* 0x000fe40003f06070 */
[----:B------:R-:W-:Y:S02]  /*3300*/  PRMT R19, RZ, 0x5410, R44 ;  /* 0x00005410ff137816 */ /* 0x000fe4000000002c */
[----:B------:R-:W-:Y:S02]  /*3310*/  ISETP.GE.AND.EX P0, PT, R6, c[0x0][0x1e4], PT, P0 ;  /* 0x0000790006007a0c */ /* 0x000fe40003f06300 */
[C---:B------:R-:W-:Y:S01]  /*3320*/  ISETP.LT.U32.AND P4, PT, R53.reuse, 0x1e0, !P4 ;  /* 0x000001e03500780c */ /* 0x040fe20006781070 */
[C---:B------:R-:W-:Y:S01]  /*3330*/  FADD.FTZ R26, -R8.reuse, R19 ;  /* 0x00000013081a7221 */ /* 0x040fe20000010100 */
[----:B------:R-:W-:Y:S01]  /*3340*/  ISETP.LT.U32.AND P0, PT, R53, 0x1e0, !P0 ;  /* 0x000001e03500780c */ /* 0x000fe20004701070 */
[----:B------:R-:W-:-:S02]  /*3350*/  FADD.FTZ R8, -R8, R27 ;  /* 0x0000001b08087221 */ /* 0x000fc40000010100 */
[----:B0-----:R-:W-:Y:S01]  /*3360*/  FMUL.FTZ R20, R17, c[0x0][0x20c] ;  /* 0x0000830011147a20 */ /* 0x001fe20000410000 */
[--C-:B------:R-:W-:Y:S01]  /*3370*/  PRMT R17, RZ, 0x5410, R42.reuse ;  /* 0x00005410ff117816 */ /* 0x100fe2000000002a */
[----:B------:R-:W-:Y:S01]  /*3380*/  FMUL.FTZ R19, R16, c[0x0][0x20c] ;  /* 0x0000830010137a20 */ /* 0x000fe20000410000 */
[----:B------:R-:W-:Y:S01]  /*3390*/  PRMT R42, RZ, 0x7610, R42 ;  /* 0x00007610ff2a7816 */ /* 0x000fe2000000002a */
        /* <DEDUP_REMOVED lines=19> */
.L_x_24:
[----:B------:R-:W-:Y:S01]  /*34d0*/  BSSY B0, `(.L_x_25) ;  /* 0x0000012000007945 */ /* 0x000fe20003800000 */
[----:B------:R-:W-:Y:S05]  /*34e0*/  @!P1 BRA `(.L_x_26) ;  /* 0x0000010000009947 */ /* 0x000fea0003800000 */
[C-C-:B------:R-:W-:Y:S02]  /*34f0*/  FFMA.FTZ R15, R19.reuse, R15, R20.reuse ;  /* 0x0000000f130f7223 */ /* 0x140fe40000010014 */
[----:B------:R-:W-:Y:S02]  /*3500*/  FFMA.FTZ R14, R19, R14, R20 ;  /* 0x0000000e130e7223 */ /* 0x000fe40000010014 */
[----:B------:R-:W-:Y:S01]  /*3510*/  FFMA.FTZ R16, R17, R10, -R15 ;  /* 0x0000000a11107223 */ /* 0x000fe2000001080f */
[----:B------:R-:W-:Y:S01]  /*3520*/  MOV R15, R61 ;  /* 0x0000003d000f7202 */ /* 0x000fe20000000f00 */
[----:B------:R-:W-:Y:S01]  /*3530*/  FFMA.FTZ R42, R42, R11, -R14 ;  /* 0x0000000b2a2a7223 */ /* 0x000fe2000001080e */
[----:B------:R-:W-:Y:S01]  /*3540*/  MOV R14, R58 ;  /* 0x0000003a000e7202 */ /* 0x000fe20000000f00 */
[----:B------:R-:W-:-:S02]  /*3550*/  IMAD R21, R33, c[0x0][0x1d8], RZ ;  /* 0x0000760021157a24 */ /* 0x000fc400078e02ff */
[----:B------:R-:W-:Y:S02]  /*3560*/  FMUL.FTZ R30, R16, R9 ;  /* 0x00000009101e7220 */ /* 0x000fe40000410000 */
[----:B------:R-:W-:-:S04]  /*3570*/  IMAD.WIDE.U32 R14, R52, c[0x0][0x1d8], R14 ;  /* 0x00007600340e7a25 */ /* 0x000fc800078e000e */
[----:B------:R-:W-:Y:S01]  /*3580*/  IMAD R17, R52, c[0x0][0x1dc], R21 ;  /* 0x0000770034117a24 */ /* 0x000fe200078e0215 */
[----:B------:R-:W-:Y:S01]  /*3590*/  LEA R16, P5, R14, c[0x0][0x160], 0x1 ;  /* 0x000058000e107a11 */ /* 0x000fe200078a08ff */
[----:B------:R-:W-:-:S03]  /*35a0*/  FMUL.FTZ R21, R42, R9 ;  /* 0x000000092a157220 */ /* 0x000fc60000410000 */
[----:B------:R-:W-:Y:S02]  /*35b0*/  IADD3 R17, R15, R17, RZ ;  /* 0x000000110f117210 */ /* 0x000fe40007ffe0ff */
[----:B------:R-:W-:Y:S02]  /*35c0*/  F2FP.BF16.PACK_AB R21, R21, R30 ;  /* 0x0000001e1515723e */ /* 0x000fe400000010ff */
[----:B------:R-:W-:-:S05]  /*35d0*/  LEA.HI.X R17, R14, c[0x0][0x164], R17, 0x1, P5 ;  /* 0x000059000e117a11 */ /* 0x000fca00028f0c11 */
[----:B------:R0:W-:Y:S02]  /*35e0*/  STG.E [R16.64], R21 ;  /* 0x0000001510007986 */ /* 0x0001e4000c101906 */
.L_x_26:
[----:B------:R-:W-:Y:S05]  /*35f0*/  BSYNC B0 ;  /* 0x0000000000007941 */ /* 0x000fea0003800000 */
.L_x_25:
[--C-:B------:R-:W-:Y:S01]  /*3600*/  PRMT R15, RZ, 0x5410, R41.reuse ;  /* 0x00005410ff0f7816 */ /* 0x100fe20000000029 */
[-C--:B------:R-:W-:Y:S01]  /*3610*/  FMUL.FTZ R31, R26, R9.reuse ;  /* 0x000000091a1f7220 */ /* 0x080fe20000410000 */
[----:B------:R-:W-:Y:S01]  /*3620*/  PRMT R14, RZ, 0x7610, R41 ;  /* 0x00007610ff0e7816 */ /* 0x000fe20000000029 */
[----:B------:R-:W-:Y:S01]  /*3630*/  FMUL.FTZ R30, R28, R9 ;  /* 0x000000091c1e7220 */ /* 0x000fe20000410000 */
[----:B------:R-:W-:Y:S05]  /*3640*/  @!P3 BRA `(.L_x_27) ;  /* 0x000001200000b947 */ /* 0x000fea0003800000 */
[----:B0-----:R-:W-:Y:S02]  /*3650*/  FFMA.FTZ R17, R30, R11, R13 ;  /* 0x0000000b1e117223 */ /* 0x001fe4000001000d */
        /* <DEDUP_REMOVED lines=17> */
.L_x_27:
[----:B------:R-:W-:Y:S01]  /*3770*/  BSSY B0, `(.L_x_28) ;  /* 0x0000012000007945 */ /* 0x000fe20003800000 */
[----:B------:R-:W-:Y:S05]  /*3780*/  @!P2 BRA `(.L_x_29) ;  /* 0x000001000000a947 */ /* 0x000fea0003800000 */
[C-C-:B0-----:R-:W-:Y:S02]  /*3790*/  FFMA.FTZ R16, R19.reuse, R31, R20.reuse ;  /* 0x0000001f13107223 */ /* 0x141fe40000010014 */
        /* <DEDUP_REMOVED lines=15> */
.L_x_29:
[----:B------:R-:W-:Y:S05]  /*3890*/  BSYNC B0 ;  /* 0x0000000000007941 */ /* 0x000fea0003800000 */
.L_x_28:
[--C-:B------:R-:W-:Y:S01]  /*38a0*/  PRMT R15, RZ, 0x5410, R38.reuse ;  /* 0x00005410ff0f7816 */ /* 0x100fe20000000026 */
[-C--:B------:R-:W-:Y:S01]  /*38b0*/  FMUL.FTZ R31, R24, R9.reuse ;  /* 0x00000009181f7220 */ /* 0x080fe20000410000 */
[----:B------:R-:W-:Y:S01]  /*38c0*/  PRMT R38, RZ, 0x7610, R38 ;  /* 0x00007610ff267816 */ /* 0x000fe20000000026 */
[----:B------:R-:W-:Y:S01]  /*38d0*/  FMUL.FTZ R26, R22, R9 ;  /* 0x00000009161a7220 */ /* 0x000fe20000410000 */
[----:B------:R-:W-:Y:S05]  /*38e0*/  @!P3 BRA `(.L_x_30) ;  /* 0x000001200000b947 */ /* 0x000fea0003800000 */
[----:B------:R-:W-:Y:S02]  /*38f0*/  FFMA.FTZ R14, R31, R10, R12 ;  /* 0x0000000a1f0e7223 */ /* 0x000fe4000001000c */
[----:B0-----:R-:W-:Y:S02]  /*3900*/  FFMA.FTZ R16, R26, R11, R13 ;  /* 0x0000000b1a107223 */ /* 0x001fe4000001000d */
        /* <DEDUP_REMOVED lines=16> */
.L_x_30:
[----:B------:R-:W-:Y:S01]  /*3a10*/  BSSY B0, `(.L_x_31) ;  /* 0x0000012000007945 */ /* 0x000fe20003800000 */
[----:B------:R-:W-:Y:S05]  /*3a20*/  @!P4 BRA `(.L_x_32) ;  /* 0x000001000000c947 */ /* 0x000fea0003800000 */
[C-C-:B------:R-:W-:Y:S02]  /*3a30*/  FFMA.FTZ R14, R19.reuse, R31, R20.reuse ;  /* 0x0000001f130e7223 */ /* 0x140fe40000010014 */
[----:B0-----:R-:W-:Y:S02]  /*3a40*/  FFMA.FTZ R17, R19, R26, R20 ;  /* 0x0000001a13117223 */ /* 0x001fe40000010014 */
[----:B------:R-:W-:Y:S01]  /*3a50*/  FFMA.FTZ R16, R15, R10, -R14 ;  /* 0x0000000a0f107223 */ /* 0x000fe2000001080e */
[----:B------:R-:W-:Y:S01]  /*3a60*/  MOV R14, R58 ;  /* 0x0000003a000e7202 */ /* 0x000fe20000000f00 */
[----:B------:R-:W-:Y:S01]  /*3a70*/  IMAD R22, R5, c[0x0][0x1d8], RZ ;  /* 0x0000760005167a24 */ /* 0x000fe200078e02ff */
[----:B------:R-:W-:Y:S01]  /*3a80*/  MOV R15, R61 ;  /* 0x0000003d000f7202 */ /* 0x000fe20000000f00 */
[----:B------:R-:W-:-:S02]  /*3a90*/  FFMA.FTZ R38, R38, R11, -R17 ;  /* 0x0000000b26267223 */ /* 0x000fc40000010811 */
[C---:B------:R-:W-:Y:S02]  /*3aa0*/  IMAD R17, R49.reuse, c[0x0][0x1dc], R22 ;  /* 0x0000770031117a24 */ /* 0x040fe400078e0216 */
[----:B------:R-:W-:-:S04]  /*3ab0*/  IMAD.WIDE.U32 R14, R49, c[0x0][0x1d8], R14 ;  /* 0x00007600310e7a25 */ /* 0x000fc800078e000e */
[----:B------:R-:W-:Y:S01]  /*3ac0*/  FMUL.FTZ R22, R16, R9 ;  /* 0x0000000910167220 */ /* 0x000fe20000410000 */
[----:B------:R-:W-:Y:S01]  /*3ad0*/  IADD3 R17, R15, R17, RZ ;  /* 0x000000110f117210 */ /* 0x000fe20007ffe0ff */
[----:B------:R-:W-:Y:S01]  /*3ae0*/  FMUL.FTZ R21, R38, R9 ;  /* 0x0000000926157220 */ /* 0x000fe20000410000 */
[----:B------:R-:W-:-:S04]  /*3af0*/  LEA R16, P4, R14, c[0x0][0x160], 0x1 ;  /* 0x000058000e107a11 */ /* 0x000fc800078808ff */
[----:B------:R-:W-:Y:S02]  /*3b00*/  LEA.HI.X R17, R14, c[0x0][0x164], R17, 0x1, P4 ;  /* 0x000059000e117a11 */ /* 0x000fe400020f0c11 */
[----:B------:R-:W-:-:S05]  /*3b10*/  F2FP.BF16.PACK_AB R21, R21, R22 ;  /* 0x000000161515723e */ /* 0x000fca00000010ff */
[----:B------:R0:W-:Y:S02]  /*3b20*/  STG.E [R16.64], R21 ;  /* 0x0000001510007986 */ /* 0x0001e4000c101906 */
.L_x_32:
[----:B------:R-:W-:Y:S05]  /*3b30*/  BSYNC B0 ;  /* 0x0000000000007941 */ /* 0x000fea0003800000 */
.L_x_31:
[--C-:B------:R-:W-:Y:S01]  /*3b40*/  PRMT R15, RZ, 0x5410, R37.reuse ;  /* 0x00005410ff0f7816 */ /* 0x100fe20000000025 */
[-C--:B------:R-:W-:Y:S01]  /*3b50*/  FMUL.FTZ R25, R18, R9.reuse ;  /* 0x0000000912197220 */ /* 0x080fe20000410000 */
[----:B------:R-:W-:Y:S01]  /*3b60*/  PRMT R14, RZ, 0x7610, R37 ;  /* 0x00007610ff0e7816 */ /* 0x000fe20000000025 */
[----:B------:R-:W-:Y:S01]  /*3b70*/  FMUL.FTZ R24, R8, R9 ;  /* 0x0000000908187220 */ /* 0x000fe20000410000 */
[----:B------:R-:W-:Y:S05]  /*3b80*/  @!P3 BRA `(.L_x_33) ;  /* 0x000001200000b947 */ /* 0x000fea0003800000 */
[----:B------:R-:W-:Y:S02]  /*3b90*/  FFMA.FTZ R12, R25, R10, R12 ;  /* 0x0000000a190c7223 */ /* 0x000fe4000001000c */
[----:B------:R-:W-:Y:S02]  /*3ba0*/  FFMA.FTZ R13, R24, R11, R13 ;  /* 0x0000000b180d7223 */ /* 0x000fe4000001000d */
[----:B------:R-:W-:Y:S02]  /*3bb0*/  FMUL.FTZ R8, R12, -1.4426950216293334961 ;  /* 0xbfb8aa3b0c087820 */ /* 0x000fe40000410000 */
[----:B0-----:R-:W-:-:S04]  /*3bc0*/  FMUL.FTZ R17, R13, -1.4426950216293334961 ;  /* 0xbfb8aa3b0d117820 */ /* 0x001fc80000410000 */
        /* <DEDUP_REMOVED lines=14> */
.L_x_33:
[----:B------:R-:W-:Y:S01]  /*3cb0*/  BSSY B0, `(.L_x_34) ;  /* 0x0000011000007945 */ /* 0x000fe20003800000 */
[----:B------:R-:W-:Y:S05]  /*3cc0*/  @!P0 BRA `(.L_x_35) ;  /* 0x000000f000008947 */ /* 0x000fea0003800000 */
[C-C-:B------:R-:W-:Y:S01]  /*3cd0*/  FFMA.FTZ R8, R19.reuse, R25, R20.reuse ;  /* 0x0000001913087223 */ /* 0x140fe20000010014 */
[----:B------:R-:W-:Y:S01]  /*3ce0*/  MOV R59, R61 ;  /* 0x0000003d003b7202 */ /* 0x000fe20000000f00 */
[----:B------:R-:W-:Y:S02]  /*3cf0*/  FFMA.FTZ R19, R19, R24, R20 ;  /* 0x0000001813137223 */ /* 0x000fe40000010014 */
[----:B------:R-:W-:Y:S02]  /*3d00*/  IMAD R13, R6, c[0x0][0x1d8], RZ ;  /* 0x00007600060d7a24 */ /* 0x000fe400078e02ff */
[----:B------:R-:W-:Y:S02]  /*3d10*/  FFMA.FTZ R8, R15, R10, -R8 ;  /* 0x0000000a0f087223 */ /* 0x000fe40000010808 */
[----:B------:R-:W-:-:S02]  /*3d20*/  FFMA.FTZ R14, R14, R11, -R19 ;  /* 0x0000000b0e0e7223 */ /* 0x000fc40000010813 */
[----:B------:R-:W-:-:S04]  /*3d30*/  IMAD.WIDE.U32 R58, R48, c[0x0][0x1d8], R58 ;  /* 0x00007600303a7a25 */ /* 0x000fc800078e003a */
[----:B------:R-:W-:Y:S02]  /*3d40*/  IMAD R13, R48, c[0x0][0x1dc], R13 ;  /* 0x00007700300d7a24 */ /* 0x000fe400078e020d */
[-C--:B------:R-:W-:Y:S01]  /*3d50*/  FMUL.FTZ R11, R8, R9.reuse ;  /* 0x00000009080b7220 */ /* 0x080fe20000410000 */
[----:B------:R-:W-:Y:S01]  /*3d60*/  LEA R8, P0, R58, c[0x0][0x160], 0x1 ;  /* 0x000058003a087a11 */ /* 0x000fe200078008ff */
[----:B------:R-:W-:Y:S01]  /*3d70*/  FMUL.FTZ R14, R14, R9 ;  /* 0x000000090e0e7220 */ /* 0x000fe20000410000 */
[----:B------:R-:W-:-:S04]  /*3d80*/  IADD3 R13, R59, R13, RZ ;  /* 0x0000000d3b0d7210 */ /* 0x000fc80007ffe0ff */
[----:B------:R-:W-:Y:S02]  /*3d90*/  LEA.HI.X R9, R58, c[0x0][0x164], R13, 0x1, P0 ;  /* 0x000059003a097a11 */ /* 0x000fe400000f0c0d */
[----:B------:R-:W-:-:S05]  /*3da0*/  F2FP.BF16.PACK_AB R11, R14, R11 ;  /* 0x0000000b0e0b723e */ /* 0x000fca00000010ff */
[----:B------:R1:W-:Y:S02]  /*3db0*/  STG.E [R8.64], R11 ;  /* 0x0000000b08007986 */ /* 0x0003e4000c101906 */
.L_x_35:
[----:B------:R-:W-:Y:S05]  /*3dc0*/  BSYNC B0 ;  /* 0x0000000000007941 */ /* 0x000fea0003800000 */
.L_x_34:
[----:B------:R-:W-:Y:S02]  /*3dd0*/  IADD3 R45, R45, c[0x0][0x10], RZ ;  /* 0x000004002d2d7a10 */ /* 0x000fe40007ffe0ff */
[----:B------:R-:W-:Y:S02]  /*3de0*/  IADD3 R46, R46, 0x1, RZ ;  /* 0x000000012e2e7810 */ /* 0x000fe40007ffe0ff */
[----:B------:R-:W-:-:S13]  /*3df0*/  ISETP.GE.AND P0, PT, R45, UR4, PT ;  /* 0x000000042d007c0c */ /* 0x000fda000bf06270 */
[----:B------:R-:W-:Y:S01]  /*3e00*/  @P0 CALL.REL.NOINC `(.L_x_1) ;  /* 0x0000001000000944 */ /* 0x000fe20003c00000 */
[----:B------:R-:W-:Y:S05]  /*3e10*/  BRA `(.L_x_36) ;  /* 0xffffc51000007947 */ /* 0x000fea000383ffff */
.L_x_1:
[----:B-12---:R-:W-:Y:S01]  /*3e20*/  ISETP.NE.AND P2, PT, R53, RZ, PT ;  /* 0x000000ff3500720c */ /* 0x006fe20003f45270 */
[----:B------:R-:W-:Y:S01]  /*3e30*/  HFMA2.MMA R25, -RZ, RZ, 0, 2.384185791015625e-07 ;  /* 0x00000004ff197435 */ /* 0x000fe200000001ff */
[----:B------:R-:W-:Y:S01]  /*3e40*/  MOV R0, c[0x0][0x10] ;  /* 0x0000040000007a02 */ /* 0x000fe20000000f00 */
[----:B------:R-:W-:Y:S01]  /*3e50*/  BSSY B0, `(.L_x_37) ;  /* 0x0000013000007945 */ /* 0x000fe20003800000 */
[----:B------:R-:W-:Y:S02]  /*3e60*/  MOV R4, c[0x0][0xc] ;  /* 0x0000030000047a02 */ /* 0x000fe40000000f00 */
[----:B------:R-:W-:Y:S02]  /*3e70*/  IADD3 R2, R0, -0x1, RZ ;  /* 0xffffffff00027810 */ /* 0x000fe40007ffe0ff */
[C---:B------:R-:W-:Y:S02]  /*3e80*/  IADD3 R3, R4.reuse, -0x1, RZ ;  /* 0xffffffff04037810 */ /* 0x040fe40007ffe0ff */
[----:B------:R-:W-:-:S02]  /*3e90*/  ISETP.NE.AND P1, PT, R4, 0x1, PT ;  /* 0x000000010400780c */ /* 0x000fc40003f25270 */
[----:B------:R-:W-:Y:S02]  /*3ea0*/  SHF.L.U32 R0, R0, 0x1, RZ ;  /* 0x0000000100007819 */ /* 0x000fe400000006ff */
[----:B------:R-:W-:Y:S02]  /*3eb0*/  ISETP.NE.AND P0, PT, R36, R3, PT ;  /* 0x000000032400720c */ /* 0x000fe40003f05270 */
[----:B------:R-:W-:Y:S02]  /*3ec0*/  SEL R0, R0, RZ, P1 ;  /* 0x000000ff00007207 */ /* 0x000fe40000800000 */
[----:B------:R-:W-:-:S03]  /*3ed0*/  ISETP.NE.OR P0, PT, R35, R2, P0 ;  /* 0x000000022300720c */ /* 0x000fc60000705670 */
[----:B------:R-:W-:Y:S01]  /*3ee0*/  IMAD.WIDE.U32 R2, R0, R25, c[0x0][0x1a8] ;  /* 0x00006a0000027625 */ /* 0x000fe200078e0019 */
[----:B------:R-:W-:Y:S05]  /*3ef0*/  @P2 BRA `(.L_x_38) ;  /* 0x0000008000002947 */ /* 0x000fea0003800000 */
[----:B------:R-:W-:Y:S06]  /*3f00*/  MEMBAR.ALL.GPU ;  /* 0x0000000000007992 */ /* 0x000fec000000a000 */
[----:B------:R-:W1:Y:S01]  /*3f10*/  S2R R0, SR_LANEID ;  /* 0x0000000000007919 */ /* 0x000e620000000000 */
[----:B------:R-:W-:Y:S01]  /*3f20*/  VOTEU.ANY UR4, UPT, PT ;  /* 0x0000000000047886 */ /* 0x000fe200038e0100 */
[----:B------:R-:W-:-:S00]  /*3f30*/  ERRBAR ;  /* 0x00000000000079ab */ /* 0x000fc00000000000 */
[----:B------:R-:W-:Y:S01]  /*3f40*/  UFLO.U32 UR5, UR4 ;  /* 0x00000004000572bd */ /* 0x000fe200080e0000 */
[----:B------:R-:W2:Y:S05]  /*3f50*/  POPC R5, UR4 ;  /* 0x0000000400057d09 */ /* 0x000eaa0008000000 */
[----:B-1----:R-:W-:-:S13]  /*3f60*/  ISETP.EQ.U32.AND P1, PT, R0, UR5, PT ;  /* 0x0000000500007c0c */ /* 0x002fda000bf22070 */
[----:B--2---:R1:W-:Y:S02]  /*3f70*/  @P1 RED.E.ADD.S32.STRONG.GPU [R2.64], R5 ;  /* 0x000000050200198e */ /* 0x0043e4000c10e386 */
.L_x_38:
[----:B------:R-:W-:Y:S05]  /*3f80*/  BSYNC B0 ;  /* 0x0000000000007941 */ /* 0x000fea0003800000 */
.L_x_37:
[----:B------:R-:W-:Y:S05]  /*3f90*/  @P0 EXIT ;  /* 0x000000000000094d */ /* 0x000fea0003800000 */
[----:B------:R-:W-:Y:S05]  /*3fa0*/  @P2 BRA `(.L_x_39) ;  /* 0x0000008000002947 */ /* 0x000fea0003800000 */
[----:B------:R-:W-:-:S05]  /*3fb0*/  IMAD R0, R4, c[0x0][0x10], RZ ;  /* 0x0000040004007a24 */ /* 0x000fca00078e02ff */
[----:B------:R-:W-:-:S13]  /*3fc0*/  ISETP.NE.AND P0, PT, R0, -0x1, PT ;  /* 0xffffffff0000780c */ /* 0x000fda0003f05270 */
[----:B------:R-:W-:Y:S05]  /*3fd0*/  @!P0 BRA `(.L_x_39) ;  /* 0x0000005000008947 */ /* 0x000fea0003800000 */
.L_x_40:
[----:B-1----:R-:W2:Y:S01]  /*3fe0*/  LDG.E.STRONG.GPU R5, [R2.64] ;  /* 0x0000000602057981 */ /* 0x002ea2000c1ef900 */
[----:B------:R-:W-:Y:S01]  /*3ff0*/  YIELD ;  /* 0x0000000000007946 */ /* 0x000fe20003800000 */
[----:B--2---:R-:W-:Y:S01]  /*4000*/  ISETP.NE.AND P0, PT, R5, R0, PT ;  /* 0x000000000500720c */ /* 0x004fe20003f05270 */
[----:B------:R-:W-:-:S12]  /*4010*/  CCTL.IVALL ;  /* 0x00000000ff00798f */ /* 0x000fd80002000000 */
[----:B------:R-:W-:Y:S05]  /*4020*/  @P0 BRA `(.L_x_40) ;  /* 0xffffffb000000947 */ /* 0x000fea000383ffff */
.L_x_39:
[----:B------:R-:W-:Y:S02]  /*4030*/  WARPSYNC 0xffffffff ;  /* 0xffffffff00007948 */ /* 0x000fe40003800000 */
[----:B------:R-:W-:Y:S01]  /*4040*/  MOV R19, c[0x0][0x1dc] ;  /* 0x0000770000137a02 */ /* 0x000fe20000000f00 */
[----:B------:R-:W-:Y:S03]  /*4050*/  BAR.SYNC.DEFER_BLOCKING 0x0 ;  /* 0x0000000000007b1d */ /* 0x000fe60000010000 */
[----:B------:R-:W-:-:S04]  /*4060*/  LEA.HI R0, P0, R19, c[0x0][0x1d8], RZ, 0x1 ;  /* 0x0000760013007a11 */ /* 0x000fc800078108ff */
[----:B-1----:R-:W-:-:S04]  /*4070*/  IADD3.X R3, RZ, c[0x0][0x1dc], RZ, P0, !PT ;  /* 0x00007700ff037a10 */ /* 0x002fc800007fe4ff */
[----:B------:R-:W-:Y:S02]  /*4080*/  SHF.R.S64 R20, R0, 0x1, R3 ;  /* 0x0000000100147819 */ /* 0x000fe40000001003 */
[----:B------:R-:W-:Y:S02]  /*4090*/  SHF.R.S32.HI R0, RZ, 0x1f, R53 ;  /* 0x0000001fff007819 */ /* 0x000fe40000011435 */
[----:B------:R-:W-:Y:S02]  /*40a0*/  SHF.R.S32.HI R27, RZ, 0x1, R3 ;  /* 0x00000001ff1b7819 */ /* 0x000fe40000011403 */
[----:B------:R-:W-:-:S04]  /*40b0*/  ISETP.GT.U32.AND P0, PT, R20, R53, PT ;  /* 0x000000351400720c */ /* 0x000fc80003f04070 */
[----:B------:R-:W-:-:S13]  /*40c0*/  ISETP.GT.AND.EX P0, PT, R27, R0, PT, P0 ;  /* 0x000000001b00720c */ /* 0x000fda0003f04300 */
[----:B------:R-:W-:Y:S05]  /*40d0*/  @!P0 EXIT ;  /* 0x000000000000894d */ /* 0x000fea0003800000 */
[----:B------:R-:W-:Y:S01]  /*40e0*/  UMOV UR4, 0x3 ;  /* 0x0000000300047882 */ /* 0x000fe20000000000 */
[----:B------:R-:W-:Y:S01]  /*40f0*/  LEA R2, R19, R19, 0x1 ;  /* 0x0000001313027211 */ /* 0x000fe200078e08ff */
[----:B------:R-:W-:Y:S01]  /*4100*/  ULDC UR5, c[0x0][0x1d8] ;  /* 0x0000760000057ab9 */ /* 0x000fe20000000800 */
[----:B------:R-:W-:Y:S01]  /*4110*/  MOV R18, R0 ;  /* 0x0000000000127202 */ /* 0x000fe20000000f00 */
[----:B------:R-:W-:Y:S01]  /*4120*/  UIMAD.WIDE.U32 UR4, UR4, UR5, URZ ;  /* 0x00000005040472a5 */ /* 0x000fe2000f8e003f */
[----:B------:R-:W-:Y:S02]  /*4130*/  MOV R22, c[0x0][0x1d8] ;  /* 0x0000760000167a02 */ /* 0x000fe40000000f00 */
[----:B------:R-:W-:Y:S02]  /*4140*/  SHF.L.U64.HI R29, R20, 0x2, R27 ;  /* 0x00000002141d7819 */ /* 0x000fe4000001021b */
[----:B------:R-:W-:Y:S02]  /*4150*/  SHF.L.U64.HI R19, R22, 0x2, R19 ;  /* 0x0000000216137819 */ /* 0x000fe40000010213 */
[----:B------:R-:W-:-:S04]  /*4160*/  IADD3 R2, R2, UR5, RZ ;  /* 0x0000000502027c10 */ /* 0x000fc8000fffe0ff */
[----:B------:R-:W-:-:S04]  /*4170*/  LEA.HI R23, P0, R2, UR4, RZ, 0x1 ;  /* 0x0000000402177c11 */ /* 0x000fc8000f8108ff */
[----:B------:R-:W-:-:S04]  /*4180*/  IADD3.X R2, RZ, R2, RZ, P0, !PT ;  /* 0x00000002ff027210 */ /* 0x000fc800007fe4ff */
[--C-:B------:R-:W-:Y:S02]  /*4190*/  SHF.R.S64 R23, R23, 0x1, R2.reuse ;  /* 0x0000000117177819 */ /* 0x100fe40000001002 */
[----:B------:R-:W-:-:S04]  /*41a0*/  SHF.R.S32.HI R0, RZ, 0x1, R2 ;  /* 0x00000001ff007819 */ /* 0x000fc80000011402 */
[----:B0-----:R-:W-:Y:S02]  /*41b0*/  SHF.L.U64.HI R21, R23, 0x2, R0 ;  /* 0x0000000217157819 */ /* 0x001fe40000010200 */
.L_x_41:
[----:B------:R-:W-:-:S04]  /*41c0*/  LEA R6, P0, R53, c[0x0][0x1b8], 0x2 ;  /* 0x00006e0035067a11 */ /* 0x000fc800078010ff */
[----:B------:R-:W-:Y:S02]  /*41d0*/  LEA.HI.X R7, R53, c[0x0][0x1bc], R18, 0x2, P0 ;  /* 0x00006f0035077a11 */ /* 0x000fe400000f1412 */
[-C--:B------:R-:W-:Y:S02]  /*41e0*/  LEA R8, P0, R20, R6.reuse, 0x2 ;  /* 0x0000000614087211 */ /* 0x080fe400078010ff */
[-C--:B------:R-:W-:Y:S01]  /*41f0*/  LEA R12, P1, R22, R6.reuse, 0x2 ;  /* 0x00000006160c7211 */ /* 0x080fe200078210ff */
[----:B0-----:R-:W2:Y:S01]  /*4200*/  LDG.E R14, [R6.64] ;  /* 0x00000006060e7981 */ /* 0x001ea2000c1e1900 */
[----:B------:R-:W-:Y:S02]  /*4210*/  LEA R10, P2, R23, R6, 0x2 ;  /* 0x00000006170a7211 */ /* 0x000fe400078410ff */
[----:B------:R-:W-:Y:S02]  /*4220*/  IADD3.X R9, R7, R29, RZ, P0, !PT ;  /* 0x0000001d07097210 */ /* 0x000fe400007fe4ff */
[----:B------:R-:W-:-:S02]  /*4230*/  IADD3.X R13, R19, R7, RZ, P1, !PT ;  /* 0x00000007130d7210 */ /* 0x000fc40000ffe4ff */
[----:B------:R-:W-:Y:S01]  /*4240*/  IADD3.X R11, R7, R21, RZ, P2, !PT ;  /* 0x00000015070b7210 */ /* 0x000fe200017fe4ff */
[----:B------:R-:W2:Y:S04]  /*4250*/  LDG.E R15, [R8.64] ;  /* 0x00000006080f7981 */ /* 0x000ea8000c1e1900 */
[----:B------:R-:W3:Y:S04]  /*4260*/  LDG.E R16, [R12.64] ;  /* 0x000000060c107981 */ /* 0x000ee8000c1e1900 */
[----:B------:R-:W3:Y:S01]  /*4270*/  LDG.E R17, [R10.64] ;  /* 0x000000060a117981 */ /* 0x000ee2000c1e1900 */
[----:B------:R-:W-:-:S02]  /*4280*/  SHF.L.U32 R4, R53, 0x1, RZ ;  /* 0x0000000135047819 */ /* 0x000fc400000006ff */
[----:B------:R-:W-:-:S03]  /*4290*/  IADD3 R53, R53, 0x1e0, RZ ;  /* 0x000001e035357810 */ /* 0x000fc60007ffe0ff */
[----:B------:R-:W-:-:S04]  /*42a0*/  IMAD.WIDE R2, R4, R25, c[0x0][0x168] ;  /* 0x00005a0004027625 */ /* 0x000fc800078e0219 */
[----:B------:R-:W-:Y:S01]  /*42b0*/  IMAD.WIDE R4, R4, R25, c[0x0][0x170] ;  /* 0x00005c0004047625 */ /* 0x000fe200078e0219 */
[----:B------:R-:W-:Y:S02]  /*42c0*/  ISETP.GT.U32.AND P0, PT, R20, R53, PT ;  /* 0x000000351400720c */ /* 0x000fe40003f04070 */
[----:B------:R-:W-:-:S04]  /*42d0*/  SHF.R.S32.HI R18, RZ, 0x1f, R53 ;  /* 0x0000001fff127819 */ /* 0x000fc80000011435 */
[----:B------:R-:W-:Y:S01]  /*42e0*/  ISETP.GT.AND.EX P0, PT, R27, R18, PT, P0 ;  /* 0x000000121b00720c */ /* 0x000fe20003f04300 */
[----:B--2---:R0:W-:Y:S04]  /*42f0*/  STG.E.64 [R2.64], R14 ;  /* 0x0000000e02007986 */ /* 0x0041e8000c101b06 */
[----:B---3--:R0:W-:Y:S08]  /*4300*/  STG.E.64 [R4.64], R16 ;  /* 0x0000001004007986 */ /* 0x0081f0000c101b06 */
[----:B------:R-:W-:Y:S05]  /*4310*/  @P0 BRA `(.L_x_41) ;  /* 0xfffffea000000947 */ /* 0x000fea000383ffff */
[----:B------:R-:W-:Y:S05]  /*4320*/  EXIT ;  /* 0x000000000000794d */ /* 0x000fea0003800000 */
.L_x_42:
        /* <DEDUP_REMOVED lines=13> */
.L_x_5177:


//--------------------- .text._Z35group_norm_nhwc_bwd_one_pass_kernelI11Bf16IOFp32WLi128ELi60ELi480EEv26Group_norm_nhwc_bwd_params --------------------------
	.section	.text._Z35group_norm_nhwc_bwd_one_pass_kernelI11Bf16IOFp32WLi128ELi60ELi480EEv26Group_norm_nhwc_bwd_params,"ax",@progbits
	.sectioninfo	@"SHI_REGISTERS=64"
	.align	128
        .global         _Z35group_norm_nhwc_bwd_one_pass_kernelI11Bf16IOFp32WLi128ELi60ELi480EEv26Group_norm_nhwc_bwd_params
        .type           _Z35group_norm_nhwc_bwd_one_pass_kernelI11Bf16IOFp32WLi128ELi60ELi480EEv26Group_norm_nhwc_bwd_params,@function
        .size           _Z35group_norm_nhwc_bwd_one_pass_kernelI11Bf16IOFp32WLi128ELi60ELi480EEv26Group_norm_nhwc_bwd_params,(.L_x_5178 - _Z35group_norm_nhwc_bwd_one_pass_kernelI11Bf16IOFp32WLi128ELi60ELi480EEv26Group_norm_nhwc_bwd_params)
        .other          _Z35group_norm_nhwc_bwd_one_pass_kernelI11Bf16IOFp32WLi128ELi60ELi480EEv26Group_norm_nhwc_bwd_params,@"STO_CUDA_ENTRY STV_DEFAULT"
_Z35group_norm_nhwc_bwd_one_pass_kernelI11Bf16IOFp32WLi128ELi60ELi480EEv26Group_norm_nhwc_bwd_params:
.text._Z35group_norm_nhwc_bwd_one_pass_kernelI11Bf16IOFp32WLi128ELi60ELi480EEv26Group_norm_nhwc_bwd_params:
[----:B------:R-:W-:Y:S02]  /*0000*/  MOV R1, c[0x0][0x28] ;  /* 0x00000a0000017a02 */ /* 0x000fe40000000f00 */
[----:B------:R-:W0:Y:S01]  /*0010*/  S2UR UR7, SR_CTAID.Y ;  /* 0x00000000000779c3 */ /* 0x000e220000002600 */
[----:B------:R-:W-:Y:S01]  /*0020*/  ULDC UR6, c[0x0][0x1f0] ;  /* 0x00007c0000067ab9 */ /* 0x000fe20000000800 */
[----:B------:R-:W1:Y:S01]  /*0030*/  S2R R0, SR_TID.X ;  /* 0x0000000000007919 */ /* 0x000e620000002100 */
[----:B------:R-:W-:Y:S02]  /*0040*/  ULDC UR4, c[0x0][0x1c0] ;  /* 0x0000700000047ab9 */ /* 0x000fe40000000800 */
[----:B------:R-:W-:Y:S02]  /*0050*/  UIMAD UR6, UR6, UR4, URZ ;  /* 0x00000004060672a4 */ /* 0x000fe4000f8e023f */
[----:B------:R-:W-:Y:S02]  /*0060*/  ULDC.64 UR14, c[0x0][0x118] ;  /* 0x00004600000e7ab9 */ /* 0x000fe40000000a00 */
[----:B0-----:R-:W-:-:S06]  /*0070*/  UISETP.GE.AND UP0, UPT, UR7, UR6, UPT ;  /* 0x000000060700728c */ /* 0x001fcc000bf06270 */
[----:B------:R-:W-:-:S13]  /*0080*/  PLOP3.LUT P0, PT, PT, PT, UP0, 0x80, 0x0 ;  /* 0x000000000000781c */ /* 0x000fda0003f0f008 */
[----:B------:R-:W-:Y:S05]  /*0090*/  @P0 BRA `(.L_x_43) ;  /* 0x00005a3000000947 */ /* 0x000fea0003800000 */
[----:B-1----:R-:W0:Y:S01]  /*00a0*/  S2R R2, SR_CTAID.X ;  /* 0x0000000000027919 */ /* 0x002e220000002500 */
[C---:B------:R-:W-:Y:S01]  /*00b0*/  IMAD.WIDE.U32 R6, R0.reuse, -0x77777777, RZ ;  /* 0x8888888900067825 */ /* 0x040fe200078e00ff */
[----:B------:R-:W-:Y:S01]  /*00c0*/  UMOV UR8, 0x3 ;  /* 0x0000000300087882 */ /* 0x000fe20000000000 */
[----:B------:R-:W-:Y:S01]  /*00d0*/  ISETP.GE.U32.AND P1, PT, R0, 0x1e0, PT ;  /* 0x000001e00000780c */ /* 0x000fe20003f26070 */
[----:B------:R-:W-:Y:S01]  /*00e0*/  ULDC.64 UR12, c[0x0][0x1d8] ;  /* 0x00007600000c7ab9 */ /* 0x000fe20000000a00 */
[--C-:B------:R-:W-:Y:S01]  /*00f0*/  SHF.R.S32.HI R5, RZ, 0x1f, R0.reuse ;  /* 0x0000001fff057819 */ /* 0x100fe20000011400 */
[----:B------:R-:W-:Y:S01]  /*0100*/  UIMAD.WIDE.U32 UR4, UR8, UR12, URZ ;  /* 0x0000000c080472a5 */ /* 0x000fe2000f8e003f */
[----:B------:R-:W-:Y:S01]  /*0110*/  SHF.R.U32.HI R7, RZ, 0x4, R7 ;  /* 0x00000004ff077819 */ /* 0x000fe20000011607 */
[----:B------:R-:W-:Y:S01]  /*0120*/  UIMAD UR8, UR8, UR13, URZ ;  /* 0x0000000d080872a4 */ /* 0x000fe2000f8e023f */
[----:B------:R-:W-:Y:S01]  /*0130*/  LEA.HI R5, R5, R0, RZ, 0x5 ;  /* 0x0000000005057211 */ /* 0x000fe200078f28ff */
[----:B------:R-:W-:Y:S01]  /*0140*/  ULEA.HI UR11, UP0, UR13, UR12, URZ, 0x1 ;  /* 0x0000000c0d0b7291 */ /* 0x000fe2000f81083f */
[----:B------:R-:W-:Y:S01]  /*0150*/  LOP3.LUT R4, R4, 0xfffffffd, RZ, 0xc0, !PT ;  /* 0xfffffffd04047812 */ /* 0x000fe200078ec0ff */
[----:B------:R-:W-:Y:S01]  /*0160*/  UIADD3 UR8, UR5, UR8, URZ ;  /* 0x0000000805087290 */ /* 0x000fe2000fffe03f */
[----:B------:R-:W-:Y:S01]  /*0170*/  IMAD R46, R7, -0x1e, R0 ;  /* 0xffffffe2072e7824 */ /* 0x000fe200078e0200 */
[----:B------:R-:W-:Y:S01]  /*0180*/  UIADD3.X UR9, URZ, UR13, URZ, UP0, !UPT ;  /* 0x0000000d3f097290 */ /* 0x000fe200087fe43f */
[----:B------:R-:W-:Y:S01]  /*0190*/  HFMA2.MMA R44, -RZ, RZ, 0, 0 ;  /* 0x00000000ff2c7435 */ /* 0x000fe200000001ff */
[----:B------:R-:W-:Y:S01]  /*01a0*/  ULEA.HI UR10, UP0, UR8, UR4, URZ, 0x1 ;  /* 0x00000004080a7291 */ /* 0x000fe2000f81083f */
[----:B------:R-:W-:Y:S01]  /*01b0*/  SHF.R.S32.HI R49, RZ, 0x5, R5 ;  /* 0x00000005ff317819 */ /* 0x000fe20000011405 */
[----:B------:R-:W-:Y:S01]  /*01c0*/  USHF.R.S64 UR11, UR11, 0x1, UR9 ;  /* 0x000000010b0b7899 */ /* 0x000fe20008001009 */
[----:B------:R-:W-:Y:S01]  /*01d0*/  SHF.L.U32 R46, R46, 0x1, RZ ;  /* 0x000000012e2e7819 */ /* 0x000fe200000006ff */
[----:B------:R-:W-:-:S02]  /*01e0*/  UIADD3.X UR8, URZ, UR8, URZ, UP0, !UPT ;  /* 0x000000083f087290 */ /* 0x000fc400087fe43f */
[----:B------:R-:W-:Y:S01]  /*01f0*/  USHF.R.S32.HI UR9, URZ, 0x1, UR9 ;  /* 0x000000013f097899 */ /* 0x000fe20008011409 */
[----:B0-----:R-:W-:Y:S01]  /*0200*/  IMAD R3, R2, c[0x0][0x1fc], R7 ;  /* 0x00007f0002037a24 */ /* 0x001fe200078e0207 */
[----:B------:R-:W-:Y:S02]  /*0210*/  USHF.R.S64 UR10, UR10, 0x1, UR8 ;  /* 0x000000010a0a7899 */ /* 0x000fe40008001008 */
[----:B------:R-:W-:Y:S02]  /*0220*/  USHF.R.S32.HI UR8, URZ, 0x1, UR8 ;  /* 0x000000013f087899 */ /* 0x000fe40008011408 */
[C---:B------:R-:W-:Y:S01]  /*0230*/  IADD3 R56, R3.reuse, 0x10, RZ ;  /* 0x0000001003387810 */ /* 0x040fe20007ffe0ff */
[----:B------:R-:W-:Y:S01]  /*0240*/  USHF.L.U64.HI UR9, UR11, 0x2, UR9 ;  /* 0x000000020b097899 */ /* 0x000fe20008010209 */
[----:B------:R-:W-:Y:S01]  /*0250*/  IADD3 R55, R3, 0x20, RZ ;  /* 0x0000002003377810 */ /* 0x000fe20007ffe0ff */
[----:B------:R-:W-:Y:S01]  /*0260*/  USHF.L.U64.HI UR8, UR10, 0x2, UR8 ;  /* 0x000000020a087899 */ /* 0x000fe20008010208 */
[----:B------:R-:W-:Y:S01]  /*0270*/  ISETP.LT.U32.AND P6, PT, R56, c[0x0][0x1e0], PT ;  /* 0x0000780038007a0c */ /* 0x000fe20003fc1070 */
[----:B------:R-:W-:Y:S01]  /*0280*/  ULDC.U8 UR16, c[0x0][0x1f4] ;  /* 0x00007d0000107ab9 */ /* 0x000fe20000000000 */
[----:B------:R-:W-:-:S02]  /*0290*/  SHF.R.S32.HI R61, RZ, 0x1f, R56 ;  /* 0x0000001fff3d7819 */ /* 0x000fc40000011438 */
[----:B------:R-:W-:Y:S02]  /*02a0*/  IADD3 R54, R3, 0x30, RZ ;  /* 0x0000003003367810 */ /* 0x000fe40007ffe0ff */
[----:B------:R-:W-:Y:S02]  /*02b0*/  ISETP.LT.AND.EX P6, PT, R61, c[0x0][0x1e4], !P1, P6 ;  /* 0x000079003d007a0c */ /* 0x000fe40004fc1360 */
[C---:B------:R-:W-:Y:S02]  /*02c0*/  IADD3 R53, R3.reuse, 0x40, RZ ;  /* 0x0000004003357810 */ /* 0x040fe40007ffe0ff */
[C---:B------:R-:W-:Y:S02]  /*02d0*/  IADD3 R52, R3.reuse, 0x50, RZ ;  /* 0x0000005003347810 */ /* 0x040fe40007ffe0ff */
[----:B------:R-:W-:Y:S02]  /*02e0*/  ISETP.LT.U32.AND P5, PT, R3, c[0x0][0x1e0], PT ;  /* 0x0000780003007a0c */ /* 0x000fe40003fa1070 */
[----:B------:R-:W-:-:S02]  /*02f0*/  SHF.R.S32.HI R6, RZ, 0x1f, R3 ;  /* 0x0000001fff067819 */ /* 0x000fc40000011403 */
[----:B------:R-:W-:Y:S02]  /*0300*/  ISETP.LT.U32.AND P4, PT, R55, c[0x0][0x1e0], PT ;  /* 0x0000780037007a0c */ /* 0x000fe40003f81070 */
[----:B------:R-:W-:Y:S02]  /*0310*/  ISETP.LT.U32.AND P3, PT, R54, c[0x0][0x1e0], PT ;  /* 0x0000780036007a0c */ /* 0x000fe40003f61070 */
[----:B------:R-:W-:Y:S02]  /*0320*/  ISETP.LT.U32.AND P2, PT, R53, c[0x0][0x1e0], PT ;  /* 0x0000780035007a0c */ /* 0x000fe40003f41070 */
[----:B------:R-:W-:Y:S02]  /*0330*/  SHF.R.S32.HI R60, RZ, 0x1f, R55 ;  /* 0x0000001fff3c7819 */ /* 0x000fe40000011437 */
[----:B------:R-:W-:Y:S02]  /*0340*/  SHF.R.S32.HI R59, RZ, 0x1f, R54 ;  /* 0x0000001fff3b7819 */ /* 0x000fe40000011436 */
[----:B------:R-:W-:-:S02]  /*0350*/  SHF.R.S32.HI R58, RZ, 0x1f, R53 ;  /* 0x0000001fff3a7819 */ /* 0x000fc40000011435 */
[----:B------:R-:W-:Y:S02]  /*0360*/  ISETP.LT.U32.AND P0, PT, R52, c[0x0][0x1e0], PT ;  /* 0x0000780034007a0c */ /* 0x000fe40003f01070 */
[----:B------:R-:W-:Y:S02]  /*0370*/  SHF.R.S32.HI R57, RZ, 0x1f, R52 ;  /* 0x0000001fff397819 */ /* 0x000fe40000011434 */
[----:B------:R-:W-:Y:S02]  /*0380*/  IADD3 R51, R3, 0x60, RZ ;  /* 0x0000006003337810 */ /* 0x000fe40007ffe0ff */
[----:B------:R-:W-:Y:S02]  /*0390*/  ISETP.LT.AND.EX P5, PT, R6, c[0x0][0x1e4], !P1, P5 ;  /* 0x0000790006007a0c */ /* 0x000fe40004fa1350 */
[----:B------:R-:W-:Y:S02]  /*03a0*/  ISETP.LT.AND.EX P4, PT, R60, c[0x0][0x1e4], !P1, P4 ;  /* 0x000079003c007a0c */ /* 0x000fe40004f81340 */
[----:B------:R-:W-:-:S02]  /*03b0*/  ISETP.LT.AND.EX P3, PT, R59, c[0x0][0x1e4], !P1, P3 ;  /* 0x000079003b007a0c */ /* 0x000fc40004f61330 */
[----:B------:R-:W-:Y:S02]  /*03c0*/  ISETP.LT.AND.EX P2, PT, R58, c[0x0][0x1e4], !P1, P2 ;  /* 0x000079003a007a0c */ /* 0x000fe40004f41320 */
[----:B------:R-:W-:Y:S02]  /*03d0*/  @P6 LOP3.LUT R4, R4, 0x2, RZ, 0xfc, !PT ;  /* 0x0000000204046812 */ /* 0x000fe400078efcff */
[----:B------:R-:W-:Y:S02]  /*03e0*/  ISETP.LT.AND.EX P1, PT, R57, c[0x0][0x1e4], !P1, P0 ;  /* 0x0000790039007a0c */ /* 0x000fe40004f21300 */
[----:B------:R-:W-:Y:S02]  /*03f0*/  IADD3 R47, R3, 0x70, RZ ;  /* 0x00000070032f7810 */ /* 0x000fe40007ffe0ff */
[----:B------:R-:W-:Y:S02]  /*0400*/  SHF.R.S32.HI R5, RZ, 0x1f, R51 ;  /* 0x0000001fff057819 */ /* 0x000fe40000011433 */
.L_x_94:
[----:B------:R-:W-:Y:S01]  /*0410*/  IABS R8, c[0x0][0x1f0] ;  /* 0x00007c0000087a13 */ /* 0x000fe20000000000 */
[----:B------:R-:W-:Y:S01]  /*0420*/  ULDC UR4, c[0x0][0x1f0] ;  /* 0x00007c0000047ab9 */ /* 0x000fe20000000800 */
[----:B------:R-:W-:Y:S01]  /*0430*/  IABS R10, UR7 ;  /* 0x00000007000a7c13 */ /* 0x000fe20008000000 */
[----:B------:R-:W-:Y:S01]  /*0440*/  ULOP3.LUT UR4, UR7, UR4, URZ, 0x3c, !UPT ;  /* 0x0000000407047292 */ /* 0x000fe2000f8e3c3f */
[----:B0-----:R-:W0:Y:S01]  /*0450*/  I2F.RP R5, R8 ;  /* 0x0000000800057306 */ /* 0x001e220000209400 */
[----:B------:R-:W-:Y:S01]  /*0460*/  UMOV UR12, 0x8 ;  /* 0x00000008000c7882 */ /* 0x000fe20000000000 */
[----:B------:R-:W-:-:S02]  /*0470*/  LOP3.LUT P6, RZ, R4, 0x2, RZ, 0xc0, !PT ;  /* 0x0000000204ff7812 */ /* 0x000fc400078cc0ff */
[----:B------:R-:W-:Y:S02]  /*0480*/  SHF.R.S32.HI R14, RZ, 0x1f, R3 ;  /* 0x0000001fff0e7819 */ /* 0x000fe40000011403 */
[----:B------:R-:W-:Y:S02]  /*0490*/  SHF.R.S32.HI R16, RZ, 0x1f, R51 ;  /* 0x0000001fff107819 */ /* 0x000fe40000011433 */
[----:B0-----:R-:W0:Y:S02]  /*04a0*/  MUFU.RCP R5, R5 ;  /* 0x0000000500057308 */ /* 0x001e240000001000 */
[----:B0-----:R-:W-:-:S06]  /*04b0*/  IADD3 R6, R5, 0xffffffe, RZ ;  /* 0x0ffffffe05067810 */ /* 0x001fcc0007ffe0ff */
[----:B------:R0:W1:Y:S02]  /*04c0*/  F2I.FTZ.U32.TRUNC.NTZ R7, R6 ;  /* 0x0000000600077305 */ /* 0x000064000021f000 */
[----:B0-----:R-:W-:Y:S02]  /*04d0*/  MOV R6, RZ ;  /* 0x000000ff00067202 */ /* 0x001fe40000000f00 */
[----:B-1----:R-:W-:-:S05]  /*04e0*/  IADD3 R9, RZ, -R7, RZ ;  /* 0x80000007ff097210 */ /* 0x002fca0007ffe0ff */
[----:B------:R-:W-:-:S04]  /*04f0*/  IMAD R9, R9, R8, RZ ;  /* 0x0000000809097224 */ /* 0x000fc800078e02ff */
[----:B------:R-:W-:Y:S01]  /*0500*/  IMAD.HI.U32 R7, R7, R9, R6 ;  /* 0x0000000907077227 */ /* 0x000fe200078e0006 */
[----:B------:R-:W-:-:S05]  /*0510*/  MOV R9, R10 ;  /* 0x0000000a00097202 */ /* 0x000fca0000000f00 */
[----:B------:R-:W-:-:S05]  /*0520*/  IMAD.HI.U32 R7, R7, R9, RZ ;  /* 0x0000000907077227 */ /* 0x000fca00078e00ff */
[----:B------:R-:W-:-:S05]  /*0530*/  IADD3 R5, -R7, RZ, RZ ;  /* 0x000000ff07057210 */ /* 0x000fca0007ffe1ff */
[----:B------:R-:W-:-:S05]  /*0540*/  IMAD R5, R8, R5, R9 ;  /* 0x0000000508057224 */ /* 0x000fca00078e0209 */
[----:B------:R-:W-:-:S13]  /*0550*/  ISETP.GT.U32.AND P0, PT, R8, R5, PT ;  /* 0x000000050800720c */ /* 0x000fda0003f04070 */
[-C--:B------:R-:W-:Y:S02]  /*0560*/  @!P0 IADD3 R5, R5, -R8.reuse, RZ ;  /* 0x8000000805058210 */ /* 0x080fe40007ffe0ff */
[----:B------:R-:W-:Y:S02]  /*0570*/  @!P0 IADD3 R7, R7, 0x1, RZ ;  /* 0x0000000107078810 */ /* 0x000fe40007ffe0ff */
[----:B------:R-:W-:Y:S02]  /*0580*/  ISETP.GT.U32.AND P0, PT, R8, R5, PT ;  /* 0x000000050800720c */ /* 0x000fe40003f04070 */
[----:B------:R-:W-:-:S04]  /*0590*/  IADD3 R6, R5, -R8, RZ ;  /* 0x8000000805067210 */ /* 0x000fc80007ffe0ff */
[----:B------:R-:W-:Y:S02]  /*05a0*/  SEL R6, R6, R5, !P0 ;  /* 0x0000000506067207 */ /* 0x000fe40004000000 */
[----:B------:R-:W-:Y:S02]  /*05b0*/  ISETP.GE.U32.AND P0, PT, R5, R8, PT ;  /* 0x000000080500720c */ /* 0x000fe40003f06070 */
[----:B------:R-:W-:-:S11]  /*05c0*/  LOP3.LUT R5, RZ, c[0x0][0x1f0], RZ, 0x33, !PT ;  /* 0x00007c00ff057a12 */ /* 0x000fd600078e33ff */
[----:B------:R-:W-:Y:S02]  /*05d0*/  @P0 IADD3 R7, R7, 0x1, RZ ;  /* 0x0000000107070810 */ /* 0x000fe40007ffe0ff */
[----:B------:R-:W-:-:S13]  /*05e0*/  ISETP.LE.AND P0, PT, RZ, UR7, PT ;  /* 0x00000007ff007c0c */ /* 0x000fda000bf03270 */
[----:B------:R-:W-:Y:S02]  /*05f0*/  @!P0 IADD3 R6, -R6, RZ, RZ ;  /* 0x000000ff06068210 */ /* 0x000fe40007ffe1ff */
[----:B------:R-:W-:Y:S01]  /*0600*/  ISETP.LE.AND P0, PT, RZ, UR4, PT ;  /* 0x00000004ff007c0c */ /* 0x000fe2000bf03270 */
[----:B------:R-:W-:Y:S02]  /*0610*/  ULDC.64 UR4, c[0x0][0x198] ;  /* 0x0000660000047ab9 */ /* 0x000fe40000000a00 */
[----:B------:R-:W-:-:S06]  /*0620*/  UIMAD.WIDE UR4, UR7, UR12, UR4 ;  /* 0x0000000c070472a5 */ /* 0x000fcc000f8e0204 */
[----:B------:R-:W-:Y:S02]  /*0630*/  MOV R34, UR4 ;  /* 0x0000000400227c02 */ /* 0x000fe40008000f00 */
[----:B------:R-:W-:Y:S02]  /*0640*/  MOV R35, UR5 ;  /* 0x0000000500237c02 */ /* 0x000fe40008000f00 */
[----:B------:R-:W-:Y:S02]  /*0650*/  @!P0 IADD3 R7, -R7, RZ, RZ ;  /* 0x000000ff07078210 */ /* 0x000fe40007ffe1ff */
[----:B------:R-:W-:Y:S02]  /*0660*/  ISETP.NE.AND P0, PT, RZ, c[0x0][0x1f0], PT ;  /* 0x00007c00ff007a0c */ /* 0x000fe40003f05270 */
[----:B------:R-:W2:Y:S02]  /*0670*/  LDG.E.64 R34, [R34.64] ;  /* 0x0000000e22227981 */ /* 0x000ea4000c1e1b00 */
[----:B------:R-:W-:-:S02]  /*0680*/  SEL R45, R5, R6, !P0 ;  /* 0x00000006052d7207 */ /* 0x000fc40004000000 */
[----:B------:R-:W-:Y:S02]  /*0690*/  SEL R5, R5, R7, !P0 ;  /* 0x0000000705057207 */ /* 0x000fe40004000000 */
[----:B------:R-:W-:Y:S01]  /*06a0*/  SHF.R.S32.HI R7, RZ, 0x1f, R46 ;  /* 0x0000001fff077819 */ /* 0x000fe2000001142e */
[----:B------:R-:W-:Y:S01]  /*06b0*/  IMAD R50, R45, 0x3c, RZ ;  /* 0x0000003c2d327824 */ /* 0x000fe200078e02ff */
[----:B------:R-:W-:-:S04]  /*06c0*/  SHF.R.S32.HI R6, RZ, 0x1f, R5 ;  /* 0x0000001fff067819 */ /* 0x000fc80000011405 */
[----:B------:R-:W-:Y:S01]  /*06d0*/  IADD3 R10, P0, R46, R50, RZ ;  /* 0x000000322e0a7210 */ /* 0x000fe20007f1e0ff */
[----:B------:R-:W-:-:S03]  /*06e0*/  IMAD R6, R6, c[0x0][0x1e8], RZ ;  /* 0x00007a0006067a24 */ /* 0x000fc600078e02ff */
[----:B------:R-:W-:Y:S01]  /*06f0*/  LEA.HI.X.SX32 R11, R50, R7, 0x1, P0 ;  /* 0x00000007320b7211 */ /* 0x000fe200000f0eff */
[C---:B------:R-:W-:Y:S02]  /*0700*/  IMAD R13, R5.reuse, c[0x0][0x1ec], R6 ;  /* 0x00007b00050d7a24 */ /* 0x040fe400078e0206 */
[----:B------:R-:W-:Y:S02]  /*0710*/  @P5 IMAD R6, R14, c[0x0][0x1d8], RZ ;  /* 0x000076000e065a24 */ /* 0x000fe400078e02ff */
[----:B------:R-:W-:-:S04]  /*0720*/  IMAD.WIDE.U32 R10, R5, c[0x0][0x1e8], R10 ;  /* 0x00007a00050a7a25 */ /* 0x000fc800078e000a */
[----:B------:R-:W-:Y:S01]  /*0730*/  @P6 IMAD R7, R61, c[0x0][0x1d8], RZ ;  /* 0x000076003d076a24 */ /* 0x000fe200078e02ff */
[----:B------:R-:W-:Y:S01]  /*0740*/  IADD3 R13, R11, R13, RZ ;  /* 0x0000000d0b0d7210 */ /* 0x000fe20007ffe0ff */
[C---:B------:R-:W-:Y:S01]  /*0750*/  @P5 IMAD R5, R3.reuse, c[0x0][0x1dc], R6 ;  /* 0x0000770003055a24 */ /* 0x040fe200078e0206 */
[-C--:B------:R-:W-:Y:S01]  /*0760*/  @P5 MOV R12, R10.reuse ;  /* 0x0000000a000c5202 */ /* 0x080fe20000000f00 */
[----:B------:R-:W-:Y:S01]  /*0770*/  @P6 IMAD R15, R56, c[0x0][0x1dc], R7 ;  /* 0x00007700380f6a24 */ /* 0x000fe200078e0207 */
[----:B------:R-:W-:Y:S01]  /*0780*/  @P6 MOV R6, R10 ;  /* 0x0000000a00066202 */ /* 0x000fe20000000f00 */
[----:B------:R-:W-:Y:S01]  /*0790*/  @P4 IMAD R14, R60, c[0x0][0x1d8], RZ ;  /* 0x000076003c0e4a24 */ /* 0x000fe200078e02ff */
[----:B------:R-:W-:Y:S01]  /*07a0*/  @P6 MOV R7, R13 ;  /* 0x0000000d00076202 */ /* 0x000fe20000000f00 */
[----:B------:R-:W-:-:S04]  /*07b0*/  @P5 IMAD.WIDE.U32 R8, R3, c[0x0][0x1d8], R12 ;  /* 0x0000760003085a25 */ /* 0x000fc800078e000c */
[----:B------:R-:W-:Y:S01]  /*07c0*/  @P6 IMAD.WIDE.U32 R6, R56, c[0x0][0x1d8], R6 ;  /* 0x0000760038066a25 */ /* 0x000fe200078e0006 */
[----:B------:R-:W-:Y:S02]  /*07d0*/  @P5 IADD3 R9, R9, R5, RZ ;  /* 0x0000000509095210 */ /* 0x000fe40007ffe0ff */
[C---:B------:R-:W-:Y:S02]  /*07e0*/  @P5 SHF.L.U32 R38, R8.reuse, 0x1, RZ ;  /* 0x0000000108265819 */ /* 0x040fe400000006ff */
[----:B------:R-:W-:Y:S01]  /*07f0*/  @P6 IADD3 R5, R7, R15, RZ ;  /* 0x0000000f07056210 */ /* 0x000fe20007ffe0ff */
[----:B------:R-:W-:Y:S01]  /*0800*/  @P4 IMAD R15, R55, c[0x0][0x1dc], R14 ;  /* 0x00007700370f4a24 */ /* 0x000fe200078e020e */
[----:B------:R-:W-:Y:S01]  /*0810*/  @P5 SHF.L.U64.HI R8, R8, 0x1, R9 ;  /* 0x0000000108085819 */ /* 0x000fe20000010209 */
[----:B------:R-:W-:Y:S01]  /*0820*/  @P3 IMAD R9, R59, c[0x0][0x1d8], RZ ;  /* 0x000076003b093a24 */ /* 0x000fe200078e02ff */
[----:B------:R-:W-:Y:S01]  /*0830*/  @P5 IADD3 R40, P0, R38, c[0x0][0x180], RZ ;  /* 0x0000600026285a10 */ /* 0x000fe20007f1e0ff */
[----:B------:R-:W-:Y:S01]  /*0840*/  @P2 IMAD R14, R58, c[0x0][0x1d8], RZ ;  /* 0x000076003a0e2a24 */ /* 0x000fe200078e02ff */
[----:B------:R-:W-:Y:S01]  /*0850*/  @P6 SHF.L.U32 R30, R6, 0x1, RZ ;  /* 0x00000001061e6819 */ /* 0x000fe200000006ff */
[----:B------:R-:W-:Y:S01]  /*0860*/  @P3 IMAD R17, R54, c[0x0][0x1dc], R9 ;  /* 0x0000770036113a24 */ /* 0x000fe200078e0209 */
[----:B------:R-:W-:Y:S01]  /*0870*/  @P6 SHF.L.U64.HI R5, R6, 0x1, R5 ;  /* 0x0000000106056819 */ /* 0x000fe20000010205 */
[----:B------:R-:W-:Y:S01]  /*0880*/  @P2 IMAD R19, R53, c[0x0][0x1dc], R14 ;  /* 0x0000770035132a24 */ /* 0x000fe200078e020e */
[----:B------:R-:W-:-:S02]  /*0890*/  @P4 MOV R6, R10 ;  /* 0x0000000a00064202 */ /* 0x000fc40000000f00 */
[-C--:B------:R-:W-:Y:S02]  /*08a0*/  @P4 MOV R7, R13.reuse ;  /* 0x0000000d00074202 */ /* 0x080fe40000000f00 */
[----:B------:R-:W-:Y:S02]  /*08b0*/  @P5 IADD3.X R41, R8, c[0x0][0x184], RZ, P0, !PT ;  /* 0x0000610008295a10 */ /* 0x000fe400007fe4ff */
[----:B------:R-:W-:Y:S01]  /*08c0*/  @P5 IADD3 R38, P0, R38, c[0x0][0x178], RZ ;  /* 0x00005e0026265a10 */ /* 0x000fe20007f1e0ff */
[----:B------:R-:W-:Y:S01]  /*08d0*/  @P4 IMAD.WIDE.U32 R6, R55, c[0x0][0x1d8], R6 ;  /* 0x0000760037064a25 */ /* 0x000fe200078e0006 */
[----:B------:R-:W-:Y:S02]  /*08e0*/  @P3 MOV R9, R13 ;  /* 0x0000000d00093202 */ /* 0x000fe40000000f00 */
[----:B------:R-:W-:Y:S02]  /*08f0*/  @P5 IADD3.X R39, R8, c[0x0][0x17c], RZ, P0, !PT ;  /* 0x00005f0008275a10 */ /* 0x000fe400007fe4ff */
[----:B------:R-:W-:-:S02]  /*0900*/  @P6 IADD3 R32, P0, R30, c[0x0][0x180], RZ ;  /* 0x000060001e206a10 */ /* 0x000fc40007f1e0ff */
[----:B------:R-:W-:Y:S02]  /*0910*/  @P4 IADD3 R15, R7, R15, RZ ;  /* 0x0000000f070f4210 */ /* 0x000fe40007ffe0ff */
[----:B------:R-:W-:Y:S02]  /*0920*/  @P6 IADD3.X R33, R5, c[0x0][0x184], RZ, P0, !PT ;  /* 0x0000610005216a10 */ /* 0x000fe400007fe4ff */
[----:B------:R-:W-:Y:S02]  /*0930*/  @P3 MOV R8, R10 ;  /* 0x0000000a00083202 */ /* 0x000fe40000000f00 */
[----:B------:R-:W-:Y:S02]  /*0940*/  @P6 IADD3 R30, P0, R30, c[0x0][0x178], RZ ;  /* 0x00005e001e1e6a10 */ /* 0x000fe40007f1e0ff */
[----:B------:R-:W-:Y:S01]  /*0950*/  @P4 SHF.L.U32 R26, R6, 0x1, RZ ;  /* 0x00000001061a4819 */ /* 0x000fe200000006ff */
[----:B------:R-:W-:Y:S01]  /*0960*/  @P3 IMAD.WIDE.U32 R8, R54, c[0x0][0x1d8], R8 ;  /* 0x0000760036083a25 */ /* 0x000fe200078e0008 */
[----:B------:R-:W-:-:S02]  /*0970*/  @P4 SHF.L.U64.HI R15, R6, 0x1, R15 ;  /* 0x00000001060f4819 */ /* 0x000fc4000001020f */
[----:B------:R-:W-:Y:S02]  /*0980*/  @P2 MOV R6, R10 ;  /* 0x0000000a00062202 */ /* 0x000fe40000000f00 */
[----:B------:R-:W-:Y:S02]  /*0990*/  @P2 MOV R7, R13 ;  /* 0x0000000d00072202 */ /* 0x000fe40000000f00 */
[----:B------:R-:W-:Y:S02]  /*09a0*/  @P6 IADD3.X R31, R5, c[0x0][0x17c], RZ, P0, !PT ;  /* 0x00005f00051f6a10 */ /* 0x000fe400007fe4ff */
[----:B------:R-:W-:Y:S01]  /*09b0*/  @P4 IADD3 R28, P0, R26, c[0x0][0x180], RZ ;  /* 0x000060001a1c4a10 */ /* 0x000fe20007f1e0ff */
[----:B------:R-:W-:Y:S01]  /*09c0*/  @P2 IMAD.WIDE.U32 R6, R53, c[0x0][0x1d8], R6 ;  /* 0x0000760035062a25 */ /* 0x000fe200078e0006 */
[----:B------:R-:W-:Y:S02]  /*09d0*/  @P3 IADD3 R5, R9, R17, RZ ;  /* 0x0000001109053210 */ /* 0x000fe40007ffe0ff */
[----:B------:R-:W-:-:S02]  /*09e0*/  @P4 IADD3.X R29, R15, c[0x0][0x184], RZ, P0, !PT ;  /* 0x000061000f1d4a10 */ /* 0x000fc400007fe4ff */
[----:B------:R-:W-:Y:S02]  /*09f0*/  @P4 IADD3 R26, P0, R26, c[0x0][0x178], RZ ;  /* 0x00005e001a1a4a10 */ /* 0x000fe40007f1e0ff */
[C---:B------:R-:W-:Y:S02]  /*0a00*/  @P3 SHF.L.U32 R22, R8.reuse, 0x1, RZ ;  /* 0x0000000108163819 */ /* 0x040fe400000006ff */
[----:B------:R-:W-:Y:S01]  /*0a10*/  @P3 SHF.L.U64.HI R14, R8, 0x1, R5 ;  /* 0x00000001080e3819 */ /* 0x000fe20000010205 */
[----:B------:R-:W-:Y:S01]  /*0a20*/  IMAD.WIDE.U32 R8, R0, -0x77777777, RZ ;  /* 0x8888888900087825 */ /* 0x000fe200078e00ff */
[----:B------:R-:W-:Y:S02]  /*0a30*/  @P2 IADD3 R5, R7, R19, RZ ;  /* 0x0000001307052210 */ /* 0x000fe40007ffe0ff */
[----:B------:R-:W-:Y:S01]  /*0a40*/  @P4 IADD3.X R27, R15, c[0x0][0x17c], RZ, P0, !PT ;  /* 0x00005f000f1b4a10 */ /* 0x000fe200007fe4ff */
[----:B------:R-:W-:Y:S01]  /*0a50*/  @P1 IMAD R7, R57, c[0x0][0x1d8], RZ ;  /* 0x0000760039071a24 */ /* 0x000fe200078e02ff */
[----:B------:R-:W-:-:S02]  /*0a60*/  @P3 IADD3 R24, P0, R22, c[0x0][0x180], RZ ;  /* 0x0000600016183a10 */ /* 0x000fc40007f1e0ff */
[----:B------:R-:W-:Y:S01]  /*0a70*/  @P2 SHF.L.U32 R18, R6, 0x1, RZ ;  /* 0x0000000106122819 */ /* 0x000fe200000006ff */
[----:B------:R-:W-:Y:S01]  /*0a80*/  @P1 IMAD R15, R52, c[0x0][0x1dc], R7 ;  /* 0x00007700340f1a24 */ /* 0x000fe200078e0207 */
[----:B------:R-:W-:Y:S02]  /*0a90*/  @P2 SHF.L.U64.HI R5, R6, 0x1, R5 ;  /* 0x0000000106052819 */ /* 0x000fe40000010205 */
[----:B------:R-:W-:Y:S02]  /*0aa0*/  @P3 IADD3.X R25, R14, c[0x0][0x184], RZ, P0, !PT ;  /* 0x000061000e193a10 */ /* 0x000fe400007fe4ff */
[----:B------:R-:W-:Y:S02]  /*0ab0*/  @P3 IADD3 R22, P0, R22, c[0x0][0x178], RZ ;  /* 0x00005e0016163a10 */ /* 0x000fe40007f1e0ff */
[----:B------:R-:W-:Y:S02]  /*0ac0*/  @P1 MOV R6, R10 ;  /* 0x0000000a00061202 */ /* 0x000fe40000000f00 */
[----:B------:R-:W-:-:S02]  /*0ad0*/  @P1 MOV R7, R13 ;  /* 0x0000000d00071202 */ /* 0x000fc40000000f00 */
[----:B------:R-:W-:Y:S02]  /*0ae0*/  @P3 IADD3.X R23, R14, c[0x0][0x17c], RZ, P0, !PT ;  /* 0x00005f000e173a10 */ /* 0x000fe400007fe4ff */
[----:B------:R-:W-:Y:S01]  /*0af0*/  @P2 IADD3 R20, P0, R18, c[0x0][0x180], RZ ;  /* 0x0000600012142a10 */ /* 0x000fe20007f1e0ff */
[----:B------:R-:W-:Y:S01]  /*0b00*/  @P1 IMAD.WIDE.U32 R6, R52, c[0x0][0x1d8], R6 ;  /* 0x0000760034061a25 */ /* 0x000fe200078e0006 */
[----:B------:R-:W-:Y:S02]  /*0b10*/  SHF.R.U32.HI R9, RZ, 0x4, R9 ;  /* 0x00000004ff097819 */ /* 0x000fe40000011609 */
[----:B------:R-:W-:Y:S02]  /*0b20*/  @P2 IADD3.X R21, R5, c[0x0][0x184], RZ, P0, !PT ;  /* 0x0000610005152a10 */ /* 0x000fe400007fe4ff */
[----:B------:R-:W-:Y:S02]  /*0b30*/  @P1 IADD3 R7, R7, R15, RZ ;  /* 0x0000000f07071210 */ /* 0x000fe40007ffe0ff */
[----:B------:R-:W-:-:S02]  /*0b40*/  @P2 IADD3 R18, P0, R18, c[0x0][0x178], RZ ;  /* 0x00005e0012122a10 */ /* 0x000fc40007f1e0ff */
[C---:B------:R-:W-:Y:S02]  /*0b50*/  @P1 SHF.L.U32 R8, R6.reuse, 0x1, RZ ;  /* 0x0000000106081819 */ /* 0x040fe400000006ff */
[----:B------:R-:W-:Y:S02]  /*0b60*/  @P1 SHF.L.U64.HI R14, R6, 0x1, R7 ;  /* 0x00000001060e1819 */ /* 0x000fe40000010207 */
[----:B------:R-:W-:Y:S01]  /*0b70*/  @P2 IADD3.X R19, R5, c[0x0][0x17c], RZ, P0, !PT ;  /* 0x00005f0005132a10 */ /* 0x000fe200007fe4ff */
[----:B------:R-:W-:Y:S01]  /*0b80*/  IMAD R5, R2, c[0x0][0x1fc], R9 ;  /* 0x00007f0002057a24 */ /* 0x000fe200078e0209 */
[----:B------:R-:W-:-:S04]  /*0b90*/  @P1 IADD3 R6, P0, R8, c[0x0][0x180], RZ ;  /* 0x0000600008061a10 */ /* 0x000fc80007f1e0ff */
[----:B------:R-:W-:Y:S02]  /*0ba0*/  @P1 IADD3.X R7, R14, c[0x0][0x184], RZ, P0, !PT ;  /* 0x000061000e071a10 */ /* 0x000fe400007fe4ff */
[----:B------:R-:W-:Y:S02]  /*0bb0*/  @P1 IADD3 R8, P0, R8, c[0x0][0x178], RZ ;  /* 0x00005e0008081a10 */ /* 0x000fe40007f1e0ff */
[----:B------:R-:W-:Y:S02]  /*0bc0*/  IADD3 R5, R5, 0x60, RZ ;  /* 0x0000006005057810 */ /* 0x000fe40007ffe0ff */
[----:B------:R-:W-:Y:S02]  /*0bd0*/  @P1 IADD3.X R9, R14, c[0x0][0x17c], RZ, P0, !PT ;  /* 0x00005f000e091a10 */ /* 0x000fe400007fe4ff */
[----:B------:R-:W-:Y:S02]  /*0be0*/  ISETP.GE.U32.AND P0, PT, R5, c[0x0][0x1e0], PT ;  /* 0x0000780005007a0c */ /* 0x000fe40003f06070 */
[----:B------:R-:W-:-:S04]  /*0bf0*/  SHF.R.S32.HI R5, RZ, 0x1f, R5 ;  /* 0x0000001fff057819 */ /* 0x000fc80000011405 */
[----:B------:R-:W-:-:S04]  /*0c00*/  ISETP.GE.AND.EX P0, PT, R5, c[0x0][0x1e4], PT, P0 ;  /* 0x0000790005007a0c */ /* 0x000fc80003f06300 */
[----:B------:R-:W-:-:S13]  /*0c10*/  ISETP.LT.U32.AND P0, PT, R0, 0x1e0, !P0 ;  /* 0x000001e00000780c */ /* 0x000fda0004701070 */
[----:B------:R-:W-:Y:S01]  /*0c20*/  @P0 IMAD R14, R16, c[0x0][0x1d8], RZ ;  /* 0x00007600100e0a24 */ /* 0x000fe200078e02ff */
[----:B------:R-:W-:-:S03]  /*0c30*/  @P0 MOV R15, R13 ;  /* 0x0000000d000f0202 */ /* 0x000fc60000000f00 */
[----:B------:R-:W-:Y:S01]  /*0c40*/  @P0 IMAD R5, R51, c[0x0][0x1dc], R14 ;  /* 0x0000770033050a24 */ /* 0x000fe200078e020e */
[----:B------:R-:W-:-:S05]  /*0c50*/  @P0 MOV R14, R10 ;  /* 0x0000000a000e0202 */ /* 0x000fca0000000f00 */
[----:B------:R-:W-:-:S05]  /*0c60*/  @P0 IMAD.WIDE.U32 R14, R51, c[0x0][0x1d8], R14 ;  /* 0x00007600330e0a25 */ /* 0x000fca00078e000e */
[----:B------:R-:W-:Y:S02]  /*0c70*/  @P0 IADD3 R5, R15, R5, RZ ;  /* 0x000000050f050210 */ /* 0x000fe40007ffe0ff */
[C---:B------:R-:W-:Y:S02]  /*0c80*/  @P0 SHF.L.U32 R15, R14.reuse, 0x1, RZ ;  /* 0x000000010e0f0819 */ /* 0x040fe400000006ff */
[----:B------:R-:W-:Y:S02]  /*0c90*/  @P0 SHF.L.U64.HI R5, R14, 0x1, R5 ;  /* 0x000000010e050819 */ /* 0x000fe40000010205 */
[----:B------:R-:W-:-:S04]  /*0ca0*/  @P0 IADD3 R16, P6, R15, c[0x0][0x180], RZ ;  /* 0x000060000f100a10 */ /* 0x000fc80007fde0ff */
[----:B------:R-:W-:Y:S02]  /*0cb0*/  @P0 IADD3.X R17, R5, c[0x0][0x184], RZ, P6, !PT ;  /* 0x0000610005110a10 */ /* 0x000fe400037fe4ff */
[----:B------:R-:W-:Y:S02]  /*0cc0*/  @P0 IADD3 R14, P6, R15, c[0x0][0x178], RZ ;  /* 0x00005e000f0e0a10 */ /* 0x000fe40007fde0ff */
[----:B------:R-:W-:Y:S02]  /*0cd0*/  MOV R37, RZ ;  /* 0x000000ff00257202 */ /* 0x000fe40000000f00 */
[----:B------:R-:W-:Y:S02]  /*0ce0*/  @P0 IADD3.X R15, R5, c[0x0][0x17c], RZ, P6, !PT ;  /* 0x00005f00050f0a10 */ /* 0x000fe400037fe4ff */
[----:B------:R-:W-:-:S03]  /*0cf0*/  MOV R5, RZ ;  /* 0x000000ff00057202 */ /* 0x000fc60000000f00 */
[----:B------:R0:W5:Y:S04]  /*0d00*/  @P0 LDG.E R37, [R14.64] ;  /* 0x0000000e0e250981 */ /* 0x000168000c1e1900 */
[----:B------:R1:W5:Y:S01]  /*0d10*/  @P0 LDG.E R5, [R16.64] ;  /* 0x0000000e10050981 */ /* 0x000362000c1e1900 */
[----:B------:R-:W-:Y:S01]  /*0d20*/  UMOV UR12, 0x3f800000 ;  /* 0x3f800000000c7882 */ /* 0x000fe20000000000 */
[----:B--2---:R-:W2:Y:S02]  /*0d30*/  R2UR UR17, R34 ;  /* 0x00000000221173c2 */ /* 0x004ea400000e0000 */
[----:B--2---:R-:W-:-:S05]  /*0d40*/  MOV R36, UR17 ;  /* 0x0000001100247c02 */ /* 0x004fca0008000f00 */
[----:B------:R-:W-:-:S05]  /*0d50*/  FFMA.FTZ R36, -R36, UR17, R35 ;  /* 0x0000001124247c23 */ /* 0x000fca0008010123 */
[----:B------:R-:W-:-:S13]  /*0d60*/  FSETP.GTU.FTZ.AND P0, PT, R36, RZ, PT ;  /* 0x000000ff2400720b */ /* 0x000fda0003f1c000 */
[----:B------:R-:W-:Y:S01]  /*0d70*/  VOTEU.ANY UP0, P0 ;  /* 0x00000000003f7886 */ /* 0x000fe20000000100 */
[----:B------:R-:W-:-:S13]  /*0d80*/  PLOP3.LUT P0, PT, PT, PT, UP0, 0x80, 0x0 ;  /* 0x000000000000781c */ /* 0x000fda0003f0f008 */
[----:B------:R-:W-:Y:S01]  /*0d90*/  @P0 FADD.FTZ R35, R36, c[0x0][0x1a0] ;  /* 0x0000680024230621 */ /* 0x000fe20000010000 */
[----:B------:R-:W-:-:S13]  /*0da0*/  PLOP3.LUT P0, PT, PT, PT, UP0, 0x80, 0x0 ;  /* 0x000000000000781c */ /* 0x000fda0003f0f008 */
[----:B------:R-:W2:Y:S01]  /*0db0*/  @P0 MUFU.RSQ R35, R35 ;  /* 0x0000002300230308 */ /* 0x000ea20000001400 */
[----:B------:R-:W-:Y:S02]  /*0dc0*/  PLOP3.LUT P0, PT, PT, PT, UP0, 0x80, 0x0 ;  /* 0x000000000000781c */ /* 0x000fe40003f0f008 */
[----:B------:R-:W-:-:S11]  /*0dd0*/  SHF.R.S32.HI R48, RZ, 0x1f, R47 ;  /* 0x0000001fff307819 */ /* 0x000fd6000001142f */
[----:B--2---:R2:W3:Y:S01]  /*0de0*/  @P0 R2UR UR12, R35 ;  /* 0x00000000230c03c2 */ /* 0x0044e200000e0000 */
[----:B------:R-:W-:-:S04]  /*0df0*/  ISETP.GE.U32.AND P0, PT, R47, c[0x0][0x1e0], PT ;  /* 0x000078002f007a0c */ /* 0x000fc80003f06070 */
[----:B------:R-:W-:-:S04]  /*0e00*/  ISETP.GE.AND.EX P0, PT, R48, c[0x0][0x1e4], PT, P0 ;  /* 0x0000790030007a0c */ /* 0x000fc80003f06300 */
[----:B------:R-:W-:-:S13]  /*0e10*/  ISETP.GT.U32.OR P0, PT, R0, 0x1df, P0 ;  /* 0x000001df0000780c */ /* 0x000fda0000704470 */
[----:B0-----:R-:W-:Y:S01]  /*0e20*/  @!P0 IMAD R14, R48, c[0x0][0x1d8], RZ ;  /* 0x00007600300e8a24 */ /* 0x001fe200078e02ff */
[----:B------:R-:W-:-:S03]  /*0e30*/  @!P0 MOV R15, R13 ;  /* 0x0000000d000f8202 */ /* 0x000fc60000000f00 */
[----:B-1----:R-:W-:Y:S01]  /*0e40*/  @!P0 IMAD R17, R47, c[0x0][0x1dc], R14 ;  /* 0x000077002f118a24 */ /* 0x002fe200078e020e */
[----:B------:R-:W-:-:S05]  /*0e50*/  @!P0 MOV R14, R10 ;  /* 0x0000000a000e8202 */ /* 0x000fca0000000f00 */
[----:B------:R-:W-:-:S05]  /*0e60*/  @!P0 IMAD.WIDE.U32 R14, R47, c[0x0][0x1d8], R14 ;  /* 0x000076002f0e8a25 */ /* 0x000fca00078e000e */
[----:B------:R-:W-:Y:S02]  /*0e70*/  @!P0 IADD3 R17, R15, R17, RZ ;  /* 0x000000110f118210 */ /* 0x000fe40007ffe0ff */
[C---:B------:R-:W-:Y:S02]  /*0e80*/  @!P0 SHF.L.U32 R16, R14.reuse, 0x1, RZ ;  /* 0x000000010e108819 */ /* 0x040fe400000006ff */
[----:B------:R-:W-:Y:S02]  /*0e90*/  @!P0 SHF.L.U64.HI R17, R14, 0x1, R17 ;  /* 0x000000010e118819 */ /* 0x000fe40000010211 */
[----:B------:R-:W-:-:S04]  /*0ea0*/  @!P0 IADD3 R14, P6, R16, c[0x0][0x180], RZ ;  /* 0x00006000100e8a10 */ /* 0x000fc80007fde0ff */
[----:B------:R-:W-:Y:S02]  /*0eb0*/  @!P0 IADD3.X R15, R17, c[0x0][0x184], RZ, P6, !PT ;  /* 0x00006100110f8a10 */ /* 0x000fe400037fe4ff */
[----:B------:R-:W-:-:S04]  /*0ec0*/  @!P0 IADD3 R16, P6, R16, c[0x0][0x178], RZ ;  /* 0x00005e0010108a10 */ /* 0x000fc80007fde0ff */
[----:B------:R-:W-:Y:S02]  /*0ed0*/  @!P0 IADD3.X R17, R17, c[0x0][0x17c], RZ, P6, !PT ;  /* 0x00005f0011118a10 */ /* 0x000fe400037fe4ff */
[----:B------:R-:W-:Y:S01]  /*0ee0*/  LOP3.LUT P6, RZ, R4, 0x2, RZ, 0xc0, !PT ;  /* 0x0000000204ff7812 */ /* 0x000fe200078cc0ff */
[----:B--2---:R-:W-:Y:S01]  /*0ef0*/  CS2R R34, SRZ ;  /* 0x0000000000227805 */ /* 0x004fe2000001ff00 */
[----:B------:R-:W-:-:S05]  /*0f00*/  CS2R R42, SRZ ;  /* 0x00000000002a7805 */ /* 0x000fca000001ff00 */
[----:B------:R0:W5:Y:S04]  /*0f10*/  @P5 LDG.E R34, [R40.64] ;  /* 0x0000000e28225981 */ /* 0x000168000c1e1900 */
[----:B------:R1:W5:Y:S04]  /*0f20*/  @P5 LDG.E R43, [R38.64] ;  /* 0x0000000e262b5981 */ /* 0x000368000c1e1900 */
[----:B------:R2:W5:Y:S01]  /*0f30*/  @P6 LDG.E R35, [R32.64] ;  /* 0x0000000e20236981 */ /* 0x000562000c1e1900 */
[----:B0-----:R-:W-:-:S03]  /*0f40*/  CS2R R40, SRZ ;  /* 0x0000000000287805 */ /* 0x001fc6000001ff00 */
[----:B------:R0:W5:Y:S01]  /*0f50*/  @P6 LDG.E R42, [R30.64] ;  /* 0x0000000e1e2a6981 */ /* 0x000162000c1e1900 */
[----:B-1----:R-:W-:-:S03]  /*0f60*/  CS2R R38, SRZ ;  /* 0x0000000000267805 */ /* 0x002fc6000001ff00 */
[----:B------:R1:W5:Y:S01]  /*0f70*/  @P4 LDG.E R41, [R26.64] ;  /* 0x0000000e1a294981 */ /* 0x000362000c1e1900 */
[----:B--2---:R-:W-:-:S03]  /*0f80*/  CS2R R32, SRZ ;  /* 0x0000000000207805 */ /* 0x004fc6000001ff00 */
[----:B------:R1:W5:Y:S01]  /*0f90*/  @P3 LDG.E R40, [R22.64] ;  /* 0x0000000e16283981 */ /* 0x000362000c1e1900 */
[----:B0-----:R-:W-:-:S03]  /*0fa0*/  CS2R R30, SRZ ;  /* 0x00000000001e7805 */ /* 0x001fc6000001ff00 */
[----:B------:R1:W5:Y:S04]  /*0fb0*/  @P3 LDG.E R33, [R24.64] ;  /* 0x0000000e18213981 */ /* 0x000368000c1e1900 */
[----:B------:R1:W5:Y:S04]  /*0fc0*/  @P2 LDG.E R30, [R20.64] ;  /* 0x0000000e141e2981 */ /* 0x000368000c1e1900 */
[----:B------:R1:W5:Y:S04]  /*0fd0*/  @P2 LDG.E R39, [R18.64] ;  /* 0x0000000e12272981 */ /* 0x000368000c1e1900 */
[----:B------:R1:W5:Y:S01]  /*0fe0*/  @P1 LDG.E R38, [R8.64] ;  /* 0x0000000e08261981 */ /* 0x000362000c1e1900 */
[----:B------:R-:W-:-:S03]  /*0ff0*/  MOV R36, RZ ;  /* 0x000000ff00247202 */ /* 0x000fc60000000f00 */
[----:B------:R0:W5:Y:S04]  /*1000*/  @P1 LDG.E R31, [R6.64] ;  /* 0x0000000e061f1981 */ /* 0x000168000c1e1900 */
[----:B------:R1:W5:Y:S01]  /*1010*/  @!P0 LDG.E R36, [R16.64] ;  /* 0x0000000e10248981 */ /* 0x000362000c1e1900 */
[----:B------:R-:W-:Y:S03]  /*1020*/  BSSY B0, `(.L_x_44) ;  /* 0x0000011000007945 */ /* 0x000fe60003800000 */
[----:B------:R2:W5:Y:S01]  /*1030*/  @P4 LDG.E R32, [R28.64] ;  /* 0x0000000e1c204981 */ /* 0x000562000c1e1900 */
[----:B0-----:R-:W-:-:S06]  /*1040*/  MOV R6, RZ ;  /* 0x000000ff00067202 */ /* 0x001fcc0000000f00 */
[----:B------:R0:W5:Y:S01]  /*1050*/  @!P0 LDG.E R6, [R14.64] ;  /* 0x0000000e0e068981 */ /* 0x000162000c1e1900 */
[----:B------:R-:W-:Y:S01]  /*1060*/  ISETP.GT.U32.AND P0, PT, R0, 0x1df, PT ;  /* 0x000001df0000780c */ /* 0x000fe20003f04070 */
[----:B--2---:R-:W-:Y:S01]  /*1070*/  CS2R R28, SRZ ;  /* 0x00000000001c7805 */ /* 0x004fe2000001ff00 */
[----:B0-----:R-:W-:-:S11]  /*1080*/  CS2R R14, SRZ ;  /* 0x00000000000e7805 */ /* 0x001fd6000001ff00 */
[----:B------:R-:W-:Y:S05]  /*1090*/  @P0 BRA `(.L_x_45) ;  /* 0x0000009000000947 */ /* 0x000fea0003800000 */
[----:B-1-3--:R-:W-:Y:S02]  /*10a0*/  ISETP.NE.AND P0, PT, RZ, UR16, PT ;  /* 0x00000010ff007c0c */ /* 0x00afe4000bf05270 */
[----:B------:R-:W-:-:S04]  /*10b0*/  IADD3 R15, R46, R50, RZ ;  /* 0x000000322e0f7210 */ /* 0x000fc80007ffe0ff */
[----:B------:R-:W-:-:S07]  /*10c0*/  SHF.R.S32.HI R14, RZ, 0x1f, R15 ;  /* 0x0000001fff0e7819 */ /* 0x000fce000001140f */
[----:B------:R-:W-:-:S04]  /*10d0*/  @P0 LEA R8, P6, R15, c[0x0][0x190], 0x2 ;  /* 0x000064000f080a11 */ /* 0x000fc800078c10ff */
[----:B------:R-:W-:Y:S01]  /*10e0*/  @P0 LEA.HI.X R9, R15, c[0x0][0x194], R14, 0x2, P6 ;  /* 0x000065000f090a11 */ /* 0x000fe200030f140e */
[----:B------:R-:W-:-:S04]  /*10f0*/  HFMA2.MMA R14, -RZ, RZ, 0, 2.384185791015625e-07 ;  /* 0x00000004ff0e7435 */ /* 0x000fc800000001ff */
[----:B------:R0:W5:Y:S06]  /*1100*/  @P0 LDG.E.64 R28, [R8.64] ;  /* 0x0000000e081c0981 */ /* 0x00016c000c1e1b00 */
[----:B------:R-:W-:-:S06]  /*1110*/  IMAD.WIDE R14, R15, R14, c[0x0][0x188] ;  /* 0x000062000f0e7625 */ /* 0x000fcc00078e020e */
[----:B------:R-:W5:Y:S02]  /*1120*/  LDG.E.64 R14, [R14.64] ;  /* 0x0000000e0e0e7981 */ /* 0x000f64000c1e1b00 */
.L_x_45:
[----:B01-3--:R-:W-:Y:S05]  /*1130*/  BSYNC B0 ;  /* 0x0000000000007941 */ /* 0x00bfea0003800000 */
.L_x_44:
[----:B------:R-:W-:Y:S02]  /*1140*/  ISETP.NE.AND P0, PT, RZ, UR16, PT ;  /* 0x00000010ff007c0c */ /* 0x000fe4000bf05270 */
[--C-:B-----5:R-:W-:Y:S02]  /*1150*/  PRMT R7, RZ, 0x5410, R34.reuse ;  /* 0x00005410ff077816 */ /* 0x120fe40000000022 */
[----:B------:R-:W-:Y:S02]  /*1160*/  PRMT R8, RZ, 0x7610, R34 ;  /* 0x00007610ff087816 */ /* 0x000fe40000000022 */
[----:B------:R-:W-:Y:S01]  /*1170*/  LOP3.LUT R4, R4, 0xfffffffb, RZ, 0xc0, !PT ;  /* 0xfffffffb04047812 */ /* 0x000fe200078ec0ff */
[----:B------:R-:W-:Y:S01]  /*1180*/  FADD.FTZ R7, R7, -UR17 ;  /* 0x8000001107077e21 */ /* 0x000fe20008010000 */
[--C-:B------:R-:W-:Y:S01]  /*1190*/  PRMT R9, RZ, 0x5410, R43.reuse ;  /* 0x00005410ff097816 */ /* 0x100fe2000000002b */
[----:B------:R-:W-:Y:S01]  /*11a0*/  FADD.FTZ R22, R8, -UR17 ;  /* 0x8000001108167e21 */ /* 0x000fe20008010000 */
[----:B------:R-:W-:Y:S01]  /*11b0*/  PRMT R8, RZ, 0x7610, R43 ;  /* 0x00007610ff087816 */ /* 0x000fe2000000002b */
[----:B------:R-:W-:-:S02]  /*11c0*/  FMUL.FTZ R23, R7, UR12 ;  /* 0x0000000c07177c20 */ /* 0x000fc40008410000 */
[----:B------:R-:W-:Y:S01]  /*11d0*/  @P0 LOP3.LUT R4, R4, 0x4, RZ, 0xfc, !PT ;  /* 0x0000000404040812 */ /* 0x000fe200078efcff */
[----:B------:R-:W-:Y:S01]  /*11e0*/  FMUL.FTZ R22, R22, UR12 ;  /* 0x0000000c16167c20 */ /* 0x000fe20008410000 */
        /* <DEDUP_REMOVED lines=19> */
.L_x_46:
[--C-:B------:R-:W-:Y:S01]  /*1320*/  PRMT R7, RZ, 0x5410, R35.reuse ;  /* 0x00005410ff077816 */ /* 0x100fe20000000023 */
[----:B------:R-:W-:Y:S01]  /*1330*/  FMUL.FTZ R16, R9, R14 ;  /* 0x0000000e09107220 */ /* 0x000fe20000410000 */
[----:B------:R-:W-:Y:S01]  /*1340*/  PRMT R18, RZ, 0x7610, R35 ;  /* 0x00007610ff127816 */ /* 0x000fe20000000023 */
[----:B------:R-:W-:Y:S01]  /*1350*/  FMUL.FTZ R17, R8, R15 ;  /* 0x0000000f08117220 */ /* 0x000fe20000410000 */
[----:B------:R-:W-:Y:S01]  /*1360*/  PRMT R19, RZ, 0x7610, R42 ;  /* 0x00007610ff137816 */ /* 0x000fe2000000002a */
[----:B------:R-:W-:Y:S02]  /*1370*/  FADD.FTZ R21, R7, -UR17 ;  /* 0x8000001107157e21 */ /* 0x000fe40008010000 */
[----:B------:R-:W-:Y:S02]  /*1380*/  FFMA.FTZ R7, R23, R16, RZ ;  /* 0x0000001017077223 */ /* 0x000fe400000100ff */
[----:B------:R-:W-:-:S02]  /*1390*/  FADD.FTZ R16, RZ, R16 ;  /* 0x00000010ff107221 */ /* 0x000fc40000010000 */
[----:B------:R-:W-:Y:S02]  /*13a0*/  FADD.FTZ R18, R18, -UR17 ;  /* 0x8000001112127e21 */ /* 0x000fe40008010000 */
[----:B------:R-:W-:Y:S02]  /*13b0*/  FFMA.FTZ R7, R22, R17, R7 ;  /* 0x0000001116077223 */ /* 0x000fe40000010007 */
[----:B------:R-:W-:Y:S01]  /*13c0*/  FADD.FTZ R17, R17, R16 ;  /* 0x0000001011117221 */ /* 0x000fe20000010000 */
[----:B------:R-:W-:Y:S01]  /*13d0*/  PRMT R16, RZ, 0x5410, R42 ;  /* 0x00005410ff107816 */ /* 0x000fe2000000002a */
[----:B------:R-:W-:Y:S02]  /*13e0*/  FMUL.FTZ R21, R21, UR12 ;  /* 0x0000000c15157c20 */ /* 0x000fe40008410000 */
[----:B------:R-:W-:Y:S02]  /*13f0*/  FMUL.FTZ R18, R18, UR12 ;  /* 0x0000000c12127c20 */ /* 0x000fe40008410000 */
[----:B------:R-:W-:Y:S01]  /*1400*/  FFMA.FTZ R23, R23, R9, RZ ;  /* 0x0000000917177223 */ /* 0x000fe200000100ff */
        /* <DEDUP_REMOVED lines=15> */
[----:B0-----:R-:W-:Y:S02]  /*1500*/  FADD.FTZ R25, -R24, 1 ;  /* 0x3f80000018197421 */ /* 0x001fe40000010100 */
[----:B------:R-:W-:Y:S02]  /*1510*/  FMUL.FTZ R19, R19, R24 ;  /* 0x0000001813137220 */ /* 0x000fe40000410000 */
[----:B------:R-:W-:-:S04]  /*1520*/  FFMA.FTZ R20, R20, R25, 1 ;  /* 0x3f80000014147423 */ /* 0x000fc80000010019 */
[----:B------:R-:W-:Y:S02]  /*1530*/  FMUL.FTZ R19, R19, R20 ;  /* 0x0000001413137220 */ /* 0x000fe40000410000 */
.L_x_47:
[----:B------:R-:W-:Y:S02]  /*1540*/  FMUL.FTZ R20, R16, R14 ;  /* 0x0000000e10147220 */ /* 0x000fe40000410000 */
[----:B------:R-:W-:Y:S02]  /*1550*/  FADD.FTZ R25, RZ, R9 ;  /* 0x00000009ff197221 */ /* 0x000fe40000010000 */
[C---:B------:R-:W-:Y:S02]  /*1560*/  FFMA.FTZ R9, R21.reuse, R16, R23 ;  /* 0x0000001015097223 */ /* 0x040fe40000010017 */
[----:B------:R-:W-:Y:S02]  /*1570*/  FFMA.FTZ R21, R21, R20, R7 ;  /* 0x0000001415157223 */ /* 0x000fe40000010007 */
[----:B------:R-:W-:Y:S01]  /*1580*/  FADD.FTZ R20, R17, R20 ;  /* 0x0000001411147221 */ /* 0x000fe20000010000 */
[----:B------:R-:W-:Y:S01]  /*1590*/  PRMT R17, RZ, 0x5410, R32 ;  /* 0x00005410ff117816 */ /* 0x000fe20000000020 */
[----:B------:R-:W-:Y:S01]  /*15a0*/  FFMA.FTZ R7, R22, R8, RZ ;  /* 0x0000000816077223 */ /* 0x000fe200000100ff */
[----:B------:R-:W-:Y:S01]  /*15b0*/  PRMT R22, RZ, 0x5410, R41 ;  /* 0x00005410ff167816 */ /* 0x000fe20000000029 */
[----:B------:R-:W-:-:S02]  /*15c0*/  FADD.FTZ R8, RZ, R8 ;  /* 0x00000008ff087221 */ /* 0x000fc40000010000 */
[----:B------:R-:W-:Y:S02]  /*15d0*/  FFMA.FTZ R7, R18, R19, R7 ;  /* 0x0000001312077223 */ /* 0x000fe40000010007 */
[----:B------:R-:W-:Y:S02]  /*15e0*/  FADD.FTZ R8, R8, R19 ;  /* 0x0000001308087221 */ /* 0x000fe40000010000 */
[----:B------:R-:W-:Y:S01]  /*15f0*/  FADD.FTZ R23, R17, -UR17 ;  /* 0x8000001111177e21 */ /* 0x000fe20008010000 */
[----:B------:R-:W-:Y:S01]  /*1600*/  PRMT R17, RZ, 0x7610, R32 ;  /* 0x00007610ff117816 */ /* 0x000fe20000000020 */
[----:B------:R-:W-:Y:S02]  /*1610*/  FMUL.FTZ R19, R19, R15 ;  /* 0x0000000f13137220 */ /* 0x000fe40000410000 */
[----:B------:R-:W-:Y:S02]  /*1620*/  FADD.FTZ R16, R25, R16 ;  /* 0x0000001019107221 */ /* 0x000fe40000010000 */
[----:B------:R-:W-:-:S02]  /*1630*/  FFMA.FTZ R21, R18, R19, R21 ;  /* 0x0000001312157223 */ /* 0x000fc40000010015 */
[----:B------:R-:W-:Y:S02]  /*1640*/  FADD.FTZ R18, R17, -UR17 ;  /* 0x8000001111127e21 */ /* 0x000fe40008010000 */
[----:B------:R-:W-:Y:S01]  /*1650*/  FADD.FTZ R17, R19, R20 ;  /* 0x0000001413117221 */ /* 0x000fe20000010000 */
[----:B------:R-:W-:Y:S01]  /*1660*/  PRMT R19, RZ, 0x7610, R41 ;  /* 0x00007610ff137816 */ /* 0x000fe20000000029 */
[----:B------:R-:W-:Y:S02]  /*1670*/  FMUL.FTZ R23, R23, UR12 ;  /* 0x0000000c17177c20 */ /* 0x000fe40008410000 */
[----:B------:R-:W-:Y:S01]  /*1680*/  FMUL.FTZ R18, R18, UR12 ;  /* 0x0000000c12127c20 */ /* 0x000fe20008410000 */
        /* <DEDUP_REMOVED lines=19> */
.L_x_48:
[----:B------:R-:W-:Y:S02]  /*17c0*/  FMUL.FTZ R20, R22, R14 ;  /* 0x0000000e16147220 */ /* 0x000fe40000410000 */
[C---:B------:R-:W-:Y:S02]  /*17d0*/  FFMA.FTZ R9, R23.reuse, R22, R9 ;  /* 0x0000001617097223 */ /* 0x040fe40000010009 */
[----:B------:R-:W-:Y:S02]  /*17e0*/  FFMA.FTZ R21, R23, R20, R21 ;  /* 0x0000001417157223 */ /* 0x000fe40000010015 */
[----:B------:R-:W-:Y:S01]  /*17f0*/  FADD.FTZ R20, R17, R20 ;  /* 0x0000001411147221 */ /* 0x000fe20000010000 */
[----:B------:R-:W-:Y:S01]  /*1800*/  PRMT R17, RZ, 0x5410, R33 ;  /* 0x00005410ff117816 */ /* 0x000fe20000000021 */
[----:B------:R-:W-:Y:S02]  /*1810*/  FADD.FTZ R8, R8, R19 ;  /* 0x0000001308087221 */ /* 0x000fe40000010000 */
[----:B------:R-:W-:-:S02]  /*1820*/  FFMA.FTZ R7, R18, R19, R7 ;  /* 0x0000001312077223 */ /* 0x000fc40000010007 */
[----:B------:R-:W-:Y:S01]  /*1830*/  FADD.FTZ R23, R17, -UR17 ;  /* 0x8000001111177e21 */ /* 0x000fe20008010000 */
[----:B------:R-:W-:Y:S01]  /*1840*/  PRMT R17, RZ, 0x7610, R33 ;  /* 0x00007610ff117816 */ /* 0x000fe20000000021 */
[----:B------:R-:W-:Y:S02]  /*1850*/  FMUL.FTZ R19, R19, R15 ;  /* 0x0000000f13137220 */ /* 0x000fe40000410000 */
[----:B------:R-:W-:Y:S01]  /*1860*/  FADD.FTZ R16, R16, R22 ;  /* 0x0000001610107221 */ /* 0x000fe20000010000 */
[----:B------:R-:W-:Y:S01]  /*1870*/  PRMT R22, RZ, 0x5410, R40 ;  /* 0x00005410ff167816 */ /* 0x000fe20000000028 */
[----:B------:R-:W-:Y:S02]  /*1880*/  FFMA.FTZ R21, R18, R19, R21 ;  /* 0x0000001312157223 */ /* 0x000fe40000010015 */
[----:B------:R-:W-:Y:S02]  /*1890*/  FADD.FTZ R18, R17, -UR17 ;  /* 0x8000001111127e21 */ /* 0x000fe40008010000 */
[----:B------:R-:W-:Y:S01]  /*18a0*/  FADD.FTZ R17, R19, R20 ;  /* 0x0000001413117221 */ /* 0x000fe20000010000 */
[----:B------:R-:W-:Y:S01]  /*18b0*/  PRMT R19, RZ, 0x7610, R40 ;  /* 0x00007610ff137816 */ /* 0x000fe20000000028 */
[----:B------:R-:W-:-:S02]  /*18c0*/  FMUL.FTZ R23, R23, UR12 ;  /* 0x0000000c17177c20 */ /* 0x000fc40008410000 */
        /* <DEDUP_REMOVED lines=20> */
.L_x_49:
        /* <DEDUP_REMOVED lines=37> */
.L_x_50:
        /* <DEDUP_REMOVED lines=37> */
.L_x_51:
[----:B------:R-:W-:Y:S01]  /*1eb0*/  FMUL.FTZ R20, R22, R14 ;  /* 0x0000000e16147220 */ /* 0x000fe20000410000 */
[----:B------:R-:W-:Y:S01]  /*1ec0*/  PRMT R24, RZ, 0x5410, R37 ;  /* 0x00005410ff187816 */ /* 0x000fe20000000025 */
        /* <DEDUP_REMOVED lines=9> */
[----:B------:R-:W-:Y:S02]  /*1f60*/  FADD.FTZ R16, R16, R22 ;  /* 0x0000001610107221 */ /* 0x000fe40000010000 */
        /* <DEDUP_REMOVED lines=25> */
.L_x_52:
[----:B------:R-:W-:Y:S02]  /*2100*/  FMUL.FTZ R22, R24, R14 ;  /* 0x0000000e18167220 */ /* 0x000fe40000410000 */
[----:B------:R-:W-:Y:S01]  /*2110*/  FADD.FTZ R18, R16, R24 ;  /* 0x0000001810127221 */ /* 0x000fe20000010000 */
[----:B------:R-:W-:Y:S01]  /*2120*/  PRMT R16, RZ, 0x5410, R6 ;  /* 0x00005410ff107816 */ /* 0x000fe20000000006 */
[----:B------:R-:W-:Y:S02]  /*2130*/  FADD.FTZ R8, R8, R19 ;  /* 0x0000001308087221 */ /* 0x000fe40000010000 */
[----:B------:R-:W-:Y:S02]  /*2140*/  FFMA.FTZ R7, R20, R19, R7 ;  /* 0x0000001314077223 */ /* 0x000fe40000010007 */
[----:B------:R-:W-:Y:S02]  /*2150*/  FFMA.FTZ R21, R23, R22, R21 ;  /* 0x0000001617157223 */ /* 0x000fe40000010015 */
[----:B------:R-:W-:-:S02]  /*2160*/  FMUL.FTZ R19, R19, R15 ;  /* 0x0000000f13137220 */ /* 0x000fc40000410000 */
[----:B------:R-:W-:Y:S02]  /*2170*/  FADD.FTZ R22, R17, R22 ;  /* 0x0000001611167221 */ /* 0x000fe40000010000 */
[----:B------:R-:W-:Y:S02]  /*2180*/  FFMA.FTZ R17, R20, R19, R21 ;  /* 0x0000001314117223 */ /* 0x000fe40000010015 */
[----:B------:R-:W-:Y:S01]  /*2190*/  FADD.FTZ R21, R16, -UR17 ;  /* 0x8000001110157e21 */ /* 0x000fe20008010000 */
[----:B------:R-:W-:Y:S01]  /*21a0*/  PRMT R16, RZ, 0x7610, R6 ;  /* 0x00007610ff107816 */ /* 0x000fe20000000006 */
[----:B------:R-:W-:Y:S02]  /*21b0*/  FFMA.FTZ R9, R23, R24, R9 ;  /* 0x0000001817097223 */ /* 0x000fe40000010009 */
[----:B------:R-:W-:Y:S01]  /*21c0*/  FADD.FTZ R20, R19, R22 ;  /* 0x0000001613147221 */ /* 0x000fe20000010000 */
[--C-:B------:R-:W-:Y:S01]  /*21d0*/  PRMT R19, RZ, 0x5410, R36.reuse ;  /* 0x00005410ff137816 */ /* 0x100fe20000000024 */
[----:B------:R-:W-:Y:S01]  /*21e0*/  FADD.FTZ R24, R16, -UR17 ;  /* 0x8000001110187e21 */ /* 0x000fe20008010000 */
        /* <DEDUP_REMOVED lines=9> */
[----:B0-----:R-:W-:Y:S02]  /*2280*/  FMUL.FTZ R19, R19, R26 ;  /* 0x0000001a13137220 */ /* 0x001fe40000410000 */
[----:B------:R-:W-:-:S04]  /*2290*/  FADD.FTZ R26, -R26, 1 ;  /* 0x3f8000001a1a7421 */ /* 0x000fc80000010100 */
[----:B------:R-:W-:Y:S02]  /*22a0*/  FFMA.FTZ R26, R21, R26, 1 ;  /* 0x3f800000151a7423 */ /* 0x000fe4000001001a */
[----:B------:R-:W-:Y:S02]  /*22b0*/  FFMA.FTZ R21, R24, R15, R29 ;  /* 0x0000000f18157223 */ /* 0x000fe4000001001d */
[----:B------:R-:W-:Y:S02]  /*22c0*/  FMUL.FTZ R19, R19, R26 ;  /* 0x0000001a13137220 */ /* 0x000fe40000410000 */
        /* <DEDUP_REMOVED lines=8> */
.L_x_53:
[----:B------:R-:W-:Y:S01]  /*2350*/  FMUL.FTZ R21, R19, R14 ;  /* 0x0000000e13157220 */ /* 0x000fe20000410000 */
[----:B------:R-:W0:Y:S01]  /*2360*/  S2R R25, SR_LANEID ;  /* 0x0000000000197919 */ /* 0x000e220000000000 */
[----:B------:R-:W-:Y:S01]  /*2370*/  FADD.FTZ R18, R18, R19 ;  /* 0x0000001312127221 */ /* 0x000fe20000010000 */
[----:B------:R-:W-:Y:S01]  /*2380*/  ULDC UR5, c[0x0][0xc] ;  /* 0x0000030000057ab9 */ /* 0x000fe20000000800 */
[----:B------:R-:W-:Y:S01]  /*2390*/  FADD.FTZ R23, R20, R21 ;  /* 0x0000001514177221 */ /* 0x000fe20000010000 */
[----:B------:R-:W-:Y:S01]  /*23a0*/  BSSY B0, `(.L_x_54) ;  /* 0x000004e000007945 */ /* 0x000fe20003800000 */
[----:B------:R-:W-:Y:S02]  /*23b0*/  FFMA.FTZ R17, R16, R21, R17 ;  /* 0x0000001510117223 */ /* 0x000fe40000010011 */
[----:B------:R-:W-:Y:S02]  /*23c0*/  FMUL.FTZ R20, R22, R15 ;  /* 0x0000000f16147220 */ /* 0x000fe40000410000 */
[----:B------:R-:W-:-:S02]  /*23d0*/  FFMA.FTZ R16, R16, R19, R9 ;  /* 0x0000001310107223 */ /* 0x000fc40000010009 */
[----:B------:R-:W-:Y:S02]  /*23e0*/  FFMA.FTZ R21, R24, R20, R17 ;  /* 0x0000001418157223 */ /* 0x000fe40000010011 */
[----:B------:R-:W-:Y:S02]  /*23f0*/  FADD.FTZ R20, R20, R23 ;  /* 0x0000001714147221 */ /* 0x000fe40000010000 */
[----:B------:R-:W-:Y:S01]  /*2400*/  FADD.FTZ R19, R8, R22 ;  /* 0x0000001608137221 */ /* 0x000fe20000010000 */
[----:B------:R-:W1:Y:S04]  /*2410*/  SHFL.DOWN PT, R26, R21, 0x1, 0x1f ;  /* 0x08201f00151a7f89 */ /* 0x000e6800000e0000 */
[----:B------:R-:W2:Y:S01]  /*2420*/  SHFL.DOWN PT, R17, R20, 0x1, 0x1f ;  /* 0x08201f0014117f89 */ /* 0x000ea200000e0000 */
[----:B0-----:R-:W-:-:S13]  /*2430*/  ISETP.GT.AND P0, PT, R25, 0x1e, PT ;  /* 0x0000001e1900780c */ /* 0x001fda0003f04270 */
[----:B-1----:R-:W-:Y:S02]  /*2440*/  @!P0 FADD.FTZ R21, R21, R26 ;  /* 0x0000001a15158221 */ /* 0x002fe40000010000 */
[----:B--2---:R-:W-:-:S03]  /*2450*/  @!P0 FADD.FTZ R20, R20, R17 ;  /* 0x0000001114148221 */ /* 0x004fc60000010000 */
        /* <DEDUP_REMOVED lines=20> */
[----:B------:R-:W-:Y:S01]  /*25a0*/  ISETP.NE.AND P0, PT, R25, RZ, PT ;  /* 0x000000ff1900720c */ /* 0x000fe20003f05270 */
[----:B------:R-:W-:Y:S01]  /*25b0*/  FFMA.FTZ R17, R24, R22, R7 ;  /* 0x0000001618117223 */ /* 0x000fe20000010007 */
[----:B------:R-:W-:Y:S02]  /*25c0*/  MOV R8, R21 ;  /* 0x0000001500087202 */ /* 0x000fe40000000f00 */
[----:B------:R-:W-:Y:S02]  /*25d0*/  MOV R9, R20 ;  /* 0x0000001400097202 */ /* 0x000fe40000000f00 */
[----:B------:R0:W-:Y:S01]  /*25e0*/  STS.128 [R0.X16+0xa0], R16 ;  /* 0x0000a01000007388 */ /* 0x0001e2000000cc00 */
[----:B------:R-:W-:-:S06]  /*25f0*/  SHF.L.U32 R7, R0, 0x4, RZ ;  /* 0x0000000400077819 */ /* 0x000fcc00000006ff */
[----:B------:R0:W-:Y:S04]  /*2600*/  @!P0 STS.64 [R49.X8+0x10], R8 ;  /* 0x0000100831008388 */ /* 0x0001e80000008a00 */
[----:B------:R-:W-:Y:S01]  /*2610*/  BAR.SYNC.DEFER_BLOCKING 0x0 ;  /* 0x0000000000007b1d */ /* 0x000fe20000010000 */
[----:B------:R-:W-:-:S13]  /*2620*/  ISETP.NE.AND P0, PT, R0, RZ, PT ;  /* 0x000000ff0000720c */ /* 0x000fda0003f05270 */
[----:B------:R-:W-:Y:S05]  /*2630*/  @P0 BRA `(.L_x_55) ;  /* 0x0000024000000947 */ /* 0x000fea0003800000 */
[----:B0-----:R-:W0:Y:S04]  /*2640*/  LDS.64 R24, [0x18] ;  /* 0x00001800ff187984 */ /* 0x001e280000000a00 */
[----:B------:R-:W1:Y:S01]  /*2650*/  LDS.128 R20, [0x20] ;  /* 0x00002000ff147984 */ /* 0x000e620000000c00 */
[----:B0-----:R-:W-:Y:S02]  /*2660*/  FADD.FTZ R27, R8, R24 ;  /* 0x00000018081b7221 */ /* 0x001fe40000010000 */
[----:B------:R-:W-:Y:S02]  /*2670*/  FADD.FTZ R8, R9, R25 ;  /* 0x0000001909087221 */ /* 0x000fe40000010000 */
[----:B-1----:R-:W-:Y:S02]  /*2680*/  FADD.FTZ R27, R27, R20 ;  /* 0x000000141b1b7221 */ /* 0x002fe40000010000 */
[----:B------:R-:W-:-:S02]  /*2690*/  FADD.FTZ R8, R8, R21 ;  /* 0x0000001508087221 */ /* 0x000fc40000010000 */
[----:B------:R-:W-:Y:S02]  /*26a0*/  FADD.FTZ R9, R27, R22 ;  /* 0x000000161b097221 */ /* 0x000fe40000010000 */
[----:B------:R-:W0:Y:S01]  /*26b0*/  LDS.128 R24, [0x30] ;  /* 0x00003000ff187984 */ /* 0x000e220000000c00 */
[----:B------:R-:W-:-:S03]  /*26c0*/  FADD.FTZ R8, R8, R23 ;  /* 0x0000001708087221 */ /* 0x000fc60000010000 */
[----:B------:R-:W1:Y:S01]  /*26d0*/  LDS.128 R20, [0x40] ;  /* 0x00004000ff147984 */ /* 0x000e620000000c00 */
[----:B0-----:R-:W-:Y:S02]  /*26e0*/  FADD.FTZ R9, R9, R24 ;  /* 0x0000001809097221 */ /* 0x001fe40000010000 */
[----:B------:R-:W-:Y:S02]  /*26f0*/  FADD.FTZ R8, R8, R25 ;  /* 0x0000001908087221 */ /* 0x000fe40000010000 */
[----:B------:R-:W-:Y:S02]  /*2700*/  FADD.FTZ R9, R9, R26 ;  /* 0x0000001a09097221 */ /* 0x000fe40000010000 */
[----:B------:R-:W-:Y:S02]  /*2710*/  FADD.FTZ R8, R8, R27 ;  /* 0x0000001b08087221 */ /* 0x000fe40000010000 */
[----:B------:R-:W0:Y:S01]  /*2720*/  LDS.128 R24, [0x50] ;  /* 0x00005000ff187984 */ /* 0x000e220000000c00 */
[----:B-1----:R-:W-:-:S02]  /*2730*/  FADD.FTZ R9, R9, R20 ;  /* 0x0000001409097221 */ /* 0x002fc40000010000 */
[----:B------:R-:W-:Y:S02]  /*2740*/  FADD.FTZ R8, R8, R21 ;  /* 0x0000001508087221 */ /* 0x000fe40000010000 */
[----:B------:R-:W-:Y:S02]  /*2750*/  FADD.FTZ R9, R9, R22 ;  /* 0x0000001609097221 */ /* 0x000fe40000010000 */
[----:B------:R-:W-:Y:S02]  /*2760*/  FADD.FTZ R8, R8, R23 ;  /* 0x0000001708087221 */ /* 0x000fe40000010000 */
[----:B------:R-:W1:Y:S01]  /*2770*/  LDS.128 R20, [0x60] ;  /* 0x00006000ff147984 */ /* 0x000e620000000c00 */
        /* <DEDUP_REMOVED lines=8> */
[----:B------:R-:W-:Y:S02]  /*2800*/  FADD.FTZ R20, R8, R23 ;  /* 0x0000001708147221 */ /* 0x000fe40000010000 */
[----:B0-----:R-:W-:-:S02]  /*2810*/  FADD.FTZ R21, R9, R24 ;  /* 0x0000001809157221 */ /* 0x001fc40000010000 */
[----:B------:R-:W0:Y:S01]  /*2820*/  LDS.64 R8, [0x80] ;  /* 0x00008000ff087984 */ /* 0x000e220000000a00 */
[----:B------:R-:W-:Y:S02]  /*2830*/  FADD.FTZ R20, R20, R25 ;  /* 0x0000001914147221 */ /* 0x000fe40000010000 */
[----:B------:R-:W-:Y:S02]  /*2840*/  FADD.FTZ R21, R21, R26 ;  /* 0x0000001a15157221 */ /* 0x000fe40000010000 */
[----:B------:R-:W-:Y:S02]  /*2850*/  FADD.FTZ R20, R20, R27 ;  /* 0x0000001b14147221 */ /* 0x000fe40000010000 */
[----:B0-----:R-:W-:Y:S02]  /*2860*/  FADD.FTZ R8, R21, R8 ;  /* 0x0000000815087221 */ /* 0x001fe40000010000 */
[----:B------:R-:W-:Y:S02]  /*2870*/  FADD.FTZ R9, R20, R9 ;  /* 0x0000000914097221 */ /* 0x000fe40000010000 */
.L_x_55:
[----:B0-----:R-:W-:Y:S05]  /*2880*/  BSYNC B0 ;  /* 0x0000000000007941 */ /* 0x001fea0003800000 */
.L_x_54:
[----:B------:R-:W-:Y:S01]  /*2890*/  BAR.SYNC.DEFER_BLOCKING 0x0 ;  /* 0x0000000000007b1d */ /* 0x000fe20000010000 */
[----:B------:R-:W-:-:S02]  /*28a0*/  ISETP.GT.U32.AND P6, PT, R0, 0x1d, PT ;  /* 0x0000001d0000780c */ /* 0x000fc40003fc4070 */
[----:B------:R-:W-:-:S03]  /*28b0*/  LOP3.LUT R4, R4, 0xfffffffe, RZ, 0xc0, !PT ;  /* 0xfffffffe04047812 */ /* 0x000fc600078ec0ff */
[----:B------:R-:W-:Y:S08]  /*28c0*/  BSSY B0, `(.L_x_56) ;  /* 0x000004e000007945 */ /* 0x000ff00003800000 */
[----:B------:R-:W-:Y:S01]  /*28d0*/  @P6 LOP3.LUT R4, R4, 0x1, RZ, 0xfc, !PT ;  /* 0x0000000104046812 */ /* 0x000fe200078efcff */
[----:B------:R-:W-:Y:S05]  /*28e0*/  @P6 BRA `(.L_x_57) ;  /* 0x000004b000006947 */ /* 0x000fea0003800000 */
[----:B------:R-:W0:Y:S04]  /*28f0*/  LDS.128 R20, [R7+0x280] ;  /* 0x0002800007147984 */ /* 0x000e280000000c00 */
[----:B------:R-:W1:Y:S01]  /*2900*/  LDS.128 R24, [R7+0x460] ;  /* 0x0004600007187984 */ /* 0x000e620000000c00 */
[----:B0-----:R-:W-:-:S02]  /*2910*/  FADD.FTZ R20, R16, R20 ;  /* 0x0000001410147221 */ /* 0x001fc40000010000 */
[----:B------:R-:W-:Y:S02]  /*2920*/  FADD.FTZ R21, R17, R21 ;  /* 0x0000001511157221 */ /* 0x000fe40000010000 */
[----:B------:R-:W-:Y:S02]  /*2930*/  FADD.FTZ R22, R18, R22 ;  /* 0x0000001612167221 */ /* 0x000fe40000010000 */
[----:B------:R-:W-:Y:S02]  /*2940*/  FADD.FTZ R23, R19, R23 ;  /* 0x0000001713177221 */ /* 0x000fe40000010000 */
[----:B------:R-:W0:Y:S01]  /*2950*/  LDS.128 R16, [R7+0x640] ;  /* 0x0006400007107984 */ /* 0x000e220000000c00 */
[----:B-1----:R-:W-:Y:S02]  /*2960*/  FADD.FTZ R20, R20, R24 ;  /* 0x0000001814147221 */ /* 0x002fe40000010000 */
[----:B------:R-:W-:Y:S02]  /*2970*/  FADD.FTZ R21, R21, R25 ;  /* 0x0000001915157221 */ /* 0x000fe40000010000 */
[----:B------:R-:W-:-:S02]  /*2980*/  FADD.FTZ R22, R22, R26 ;  /* 0x0000001a16167221 */ /* 0x000fc40000010000 */
[----:B------:R-:W-:Y:S02]  /*2990*/  FADD.FTZ R27, R23, R27 ;  /* 0x0000001b171b7221 */ /* 0x000fe40000010000 */
[----:B0-----:R-:W-:Y:S02]  /*29a0*/  FADD.FTZ R16, R20, R16 ;  /* 0x0000001014107221 */ /* 0x001fe40000010000 */
[----:B------:R-:W-:Y:S02]  /*29b0*/  FADD.FTZ R17, R21, R17 ;  /* 0x0000001115117221 */ /* 0x000fe40000010000 */
[----:B------:R-:W-:Y:S02]  /*29c0*/  FADD.FTZ R18, R22, R18 ;  /* 0x0000001216127221 */ /* 0x000fe40000010000 */
[----:B------:R-:W0:Y:S01]  /*29d0*/  LDS.128 R20, [R7+0x820] ;  /* 0x0008200007147984 */ /* 0x000e220000000c00 */
[----:B------:R-:W-:Y:S02]  /*29e0*/  FADD.FTZ R27, R27, R19 ;  /* 0x000000131b1b7221 */ /* 0x000fe40000010000 */
[----:B0-----:R-:W-:-:S02]  /*29f0*/  FADD.FTZ R20, R16, R20 ;  /* 0x0000001410147221 */ /* 0x001fc40000010000 */
[----:B------:R-:W-:Y:S02]  /*2a00*/  FADD.FTZ R21, R17, R21 ;  /* 0x0000001511157221 */ /* 0x000fe40000010000 */
[----:B------:R-:W-:Y:S02]  /*2a10*/  FADD.FTZ R22, R18, R22 ;  /* 0x0000001612167221 */ /* 0x000fe40000010000 */
[----:B------:R-:W0:Y:S01]  /*2a20*/  LDS.128 R16, [R7+0xa00] ;  /* 0x000a000007107984 */ /* 0x000e220000000c00 */
[----:B------:R-:W-:Y:S02]  /*2a30*/  FADD.FTZ R27, R27, R23 ;  /* 0x000000171b1b7221 */ /* 0x000fe40000010000 */
[----:B0-----:R-:W-:Y:S02]  /*2a40*/  FADD.FTZ R16, R20, R16 ;  /* 0x0000001014107221 */ /* 0x001fe40000010000 */
[----:B------:R-:W-:Y:S02]  /*2a50*/  FADD.FTZ R17, R21, R17 ;  /* 0x0000001115117221 */ /* 0x000fe40000010000 */
[----:B------:R-:W-:-:S02]  /*2a60*/  FADD.FTZ R18, R22, R18 ;  /* 0x0000001216127221 */ /* 0x000fc40000010000 */
[----:B------:R-:W0:Y:S01]  /*2a70*/  LDS.128 R20, [R7+0xbe0] ;  /* 0x000be00007147984 */ /* 0x000e220000000c00 */
[----:B------:R-:W-:Y:S02]  /*2a80*/  FADD.FTZ R27, R27, R19 ;  /* 0x000000131b1b7221 */ /* 0x000fe40000010000 */
[----:B0-----:R-:W-:Y:S02]  /*2a90*/  FADD.FTZ R20, R16, R20 ;  /* 0x0000001410147221 */ /* 0x001fe40000010000 */
[----:B------:R-:W-:Y:S02]  /*2aa0*/  FADD.FTZ R21, R17, R21 ;  /* 0x0000001511157221 */ /* 0x000fe40000010000 */
[----:B------:R-:W-:Y:S02]  /*2ab0*/  FADD.FTZ R22, R18, R22 ;  /* 0x0000001612167221 */ /* 0x000fe40000010000 */
[----:B------:R-:W0:Y:S01]  /*2ac0*/  LDS.128 R16, [R7+0xdc0] ;  /* 0x000dc00007107984 */ /* 0x000e220000000c00 */
[----:B------:R-:W-:-:S02]  /*2ad0*/  FADD.FTZ R27, R27, R23 ;  /* 0x000000171b1b7221 */ /* 0x000fc40000010000 */
[----:B0-----:R-:W-:Y:S02]  /*2ae0*/  FADD.FTZ R16, R20, R16 ;  /* 0x0000001014107221 */ /* 0x001fe40000010000 */
[----:B------:R-:W-:Y:S02]  /*2af0*/  FADD.FTZ R17, R21, R17 ;  /* 0x0000001115117221 */ /* 0x000fe40000010000 */
[----:B------:R-:W-:Y:S02]  /*2b00*/  FADD.FTZ R18, R22, R18 ;  /* 0x0000001216127221 */ /* 0x000fe40000010000 */
[----:B------:R-:W0:Y:S01]  /*2b10*/  LDS.128 R20, [R7+0xfa0] ;  /* 0x000fa00007147984 */ /* 0x000e220000000c00 */
[----:B------:R-:W-:Y:S02]  /*2b20*/  FADD.FTZ R27, R27, R19 ;  /* 0x000000131b1b7221 */ /* 0x000fe40000010000 */
[----:B0-----:R-:W-:Y:S02]  /*2b30*/  FADD.FTZ R20, R16, R20 ;  /* 0x0000001410147221 */ /* 0x001fe40000010000 */
[----:B------:R-:W-:-:S02]  /*2b40*/  FADD.FTZ R21, R17, R21 ;  /* 0x0000001511157221 */ /* 0x000fc40000010000 */
[----:B------:R-:W-:Y:S02]  /*2b50*/  FADD.FTZ R22, R18, R22 ;  /* 0x0000001612167221 */ /* 0x000fe40000010000 */
        /* <DEDUP_REMOVED lines=29> */
[----:B------:R-:W0:Y:S01]  /*2d30*/  LDS.128 R16, [R7+0x1cc0] ;  /* 0x001cc00007107984 */ /* 0x000e220000000c00 */
[----:B------:R-:W-:Y:S02]  /*2d40*/  FADD.FTZ R25, R24, R22 ;  /* 0x0000001618197221 */ /* 0x000fe40000010000 */
[----:B------:R-:W-:Y:S02]  /*2d50*/  FADD.FTZ R22, R27, R23 ;  /* 0x000000171b167221 */ /* 0x000fe40000010000 */
[----:B0-----:R-:W-:Y:S02]  /*2d60*/  FADD.FTZ R16, R20, R16 ;  /* 0x0000001014107221 */ /* 0x001fe40000010000 */
[----:B------:R-:W-:Y:S02]  /*2d70*/  FADD.FTZ R17, R21, R17 ;  /* 0x0000001115117221 */ /* 0x000fe40000010000 */
[----:B------:R-:W-:Y:S02]  /*2d80*/  FADD.FTZ R18, R25, R18 ;  /* 0x0000001219127221 */ /* 0x000fe40000010000 */
[----:B------:R-:W-:-:S02]  /*2d90*/  FADD.FTZ R19, R22, R19 ;  /* 0x0000001316137221 */ /* 0x000fc40000010000 */
.L_x_57:
[----:B------:R-:W-:Y:S05]  /*2da0*/  BSYNC B0 ;  /* 0x0000000000007941 */ /* 0x000fea0003800000 */
.L_x_56:
[----:B------:R-:W-:Y:S01]  /*2db0*/  BSSY B0, `(.L_x_58) ;  /* 0x0000013000007945 */ /* 0x000fe20003800000 */
[----:B------:R-:W-:Y:S01]  /*2dc0*/  HFMA2.MMA R26, -RZ, RZ, 0, 2.384185791015625e-07 ;  /* 0x00000004ff1a7435 */ /* 0x000fe200000001ff */
[----:B------:R-:W-:Y:S05]  /*2dd0*/  @P6 BRA `(.L_x_59) ;  /* 0x0000010000006947 */ /* 0x000fea0003800000 */
[----:B------:R-:W-:Y:S01]  /*2de0*/  IMAD R25, R45, 0x1e, R0 ;  /* 0x0000001e2d197824 */ /* 0x000fe200078e0200 */
[----:B------:R-:W-:-:S02]  /*2df0*/  MOV R7, c[0x0][0x1d8] ;  /* 0x0000760000077a02 */ /* 0x000fc40000000f00 */
[----:B------:R-:W-:Y:S01]  /*2e00*/  MOV R21, c[0x0][0x1dc] ;  /* 0x0000770000157a02 */ /* 0x000fe20000000f00 */
[----:B------:R-:W-:Y:S01]  /*2e10*/  IMAD.WIDE R24, R25, R26, c[0x0][0x1b8] ;  /* 0x00006e0019187625 */ /* 0x000fe200078e021a */
[----:B------:R-:W-:-:S04]  /*2e20*/  MOV R23, UR11 ;  /* 0x0000000b00177c02 */ /* 0x000fc80008000f00 */
[CC--:B------:R-:W-:Y:S01]  /*2e30*/  LEA R20, P6, R7.reuse, R24.reuse, 0x2 ;  /* 0x0000001807147211 */ /* 0x0c0fe200078c10ff */
[----:B------:R0:W-:Y:S03]  /*2e40*/  RED.E.ADD.F32.FTZ.RN.STRONG.GPU [R24.64], R16 ;  /* 0x000000101800798e */ /* 0x0001e6000c10e78e */
[----:B------:R-:W-:Y:S02]  /*2e50*/  LEA.HI.X R21, R7, R25, R21, 0x2, P6 ;  /* 0x0000001907157211 */ /* 0x000fe400030f1415 */
[----:B------:R-:W-:Y:S02]  /*2e60*/  LEA R22, P6, R23, R24, 0x2 ;  /* 0x0000001817167211 */ /* 0x000fe400078c10ff */
[----:B------:R-:W-:Y:S02]  /*2e70*/  MOV R7, UR10 ;  /* 0x0000000a00077c02 */ /* 0x000fe40008000f00 */
[----:B------:R-:W-:-:S02]  /*2e80*/  IADD3.X R23, R25, UR9, RZ, P6, !PT ;  /* 0x0000000919177c10 */ /* 0x000fc4000b7fe4ff */
[----:B0-----:R-:W-:-:S03]  /*2e90*/  LEA R24, P6, R7, R24, 0x2 ;  /* 0x0000001807187211 */ /* 0x001fc600078c10ff */
[----:B------:R0:W-:Y:S01]  /*2ea0*/  RED.E.ADD.F32.FTZ.RN.STRONG.GPU [R22.64], R17 ;  /* 0x000000111600798e */ /* 0x0001e2000c10e78e */
[----:B------:R-:W-:-:S03]  /*2eb0*/  IADD3.X R25, R25, UR8, RZ, P6, !PT ;  /* 0x0000000819197c10 */ /* 0x000fc6000b7fe4ff */
[----:B------:R0:W-:Y:S04]  /*2ec0*/  RED.E.ADD.F32.FTZ.RN.STRONG.GPU [R20.64], R18 ;  /* 0x000000121400798e */ /* 0x0001e8000c10e78e */
[----:B------:R0:W-:Y:S02]  /*2ed0*/  RED.E.ADD.F32.FTZ.RN.STRONG.GPU [R24.64], R19 ;  /* 0x000000131800798e */ /* 0x0001e4000c10e78e */
.L_x_59:
[----:B------:R-:W-:Y:S05]  /*2ee0*/  BSYNC B0 ;  /* 0x0000000000007941 */ /* 0x000fea0003800000 */
.L_x_58:
[----:B------:R-:W-:-:S06]  /*2ef0*/  UISETP.GE.U32.AND UP0, UPT, UR5, 0x2, UPT ;  /* 0x000000020500788c */ /* 0x000fcc000bf06070 */
[----:B------:R-:W-:-:S13]  /*2f00*/  PLOP3.LUT P6, PT, PT, PT, UP0, 0x40, 0x0 ;  /* 0x000000000000781c */ /* 0x000fda0003fce808 */
[----:B------:R-:W-:Y:S05]  /*2f10*/  @P6 BRA `(.L_x_60) ;  /* 0x0000130000006947 */ /* 0x000fea0003800000 */
[----:B------:R-:W1:Y:S01]  /*2f20*/  S2R R7, SR_CTAID.Y ;  /* 0x0000000000077919 */ /* 0x000e620000002600 */
[----:B------:R-:W-:-:S05]  /*2f30*/  LOP3.LUT R16, R44, 0x1, RZ, 0xc0, !PT ;  /* 0x000000012c107812 */ /* 0x000fca00078ec0ff */
[----:B------:R-:W-:-:S04]  /*2f40*/  IMAD R16, R16, c[0x0][0x10], RZ ;  /* 0x0000040010107a24 */ /* 0x000fc800078e02ff */
[----:B0-----:R-:W-:-:S05]  /*2f50*/  IMAD R18, R16, c[0x0][0xc], RZ ;  /* 0x0000030010127a24 */ /* 0x001fca00078e02ff */
[----:B------:R-:W-:-:S05]  /*2f60*/  SHF.L.U32 R19, R18, 0x1, RZ ;  /* 0x0000000112137819 */ /* 0x000fca00000006ff */
[----:B------:R-:W-:Y:S01]  /*2f70*/  IMAD.WIDE R18, R19, R26, c[0x0][0x1b0] ;  /* 0x00006c0013127625 */ /* 0x000fe200078e021a */
[----:B-1----:R-:W-:-:S05]  /*2f80*/  IADD3 R17, R16, R7, RZ ;  /* 0x0000000710117210 */ /* 0x002fca0007ffe0ff */
[----:B------:R-:W-:Y:S01]  /*2f90*/  IMAD.WIDE.U32 R16, R17, R26, c[0x0][0x1a8] ;  /* 0x00006a0011107625 */ /* 0x000fe200078e001a */
[----:B------:R-:W-:Y:S05]  /*2fa0*/  @P0 BRA `(.L_x_61) ;  /* 0x0000019000000947 */ /* 0x000fea0003800000 */
[----:B------:R-:W-:Y:S01]  /*2fb0*/  IMAD R21, R2, c[0x0][0x10], R7 ;  /* 0x0000040002157a24 */ /* 0x000fe200078e0207 */
[----:B------:R-:W0:Y:S03]  /*2fc0*/  S2R R23, SR_LANEID ;  /* 0x0000000000177919 */ /* 0x000e260000000000 */
[----:B------:R-:W-:-:S05]  /*2fd0*/  IMAD.WIDE.U32 R20, R21, 0x8, R18 ;  /* 0x0000000815147825 */ /* 0x000fca00078e0012 */
[----:B------:R1:W-:Y:S01]  /*2fe0*/  STG.E.64 [R20.64], R8 ;  /* 0x0000000814007986 */ /* 0x0003e2000c101b0e */
[----:B------:R-:W-:Y:S06]  /*2ff0*/  MEMBAR.ALL.GPU ;  /* 0x0000000000007992 */ /* 0x000fec000000a000 */
[----:B------:R-:W-:Y:S01]  /*3000*/  VOTEU.ANY UR4, UPT, PT ;  /* 0x0000000000047886 */ /* 0x000fe200038e0100 */
[----:B------:R-:W-:Y:S01]  /*3010*/  LOP3.LUT P6, RZ, R44, 0x2, RZ, 0xc0, !PT ;  /* 0x000000022cff7812 */ /* 0x000fe200078cc0ff */
[----:B------:R-:W-:Y:S01]  /*3020*/  UPOPC UR13, UR4 ;  /* 0x00000004000d72bf */ /* 0x000fe20008000000 */
[----:B------:R-:W-:Y:S01]  /*3030*/  P2R R22, PR, RZ, 0x1 ;  /* 0x00000001ff167803 */ /* 0x000fe20000000000 */
[----:B------:R-:W-:Y:S01]  /*3040*/  UFLO.U32 UR4, UR4 ;  /* 0x00000004000472bd */ /* 0x000fe200080e0000 */
[----:B-1----:R-:W-:Y:S01]  /*3050*/  MOV R20, 0x1 ;  /* 0x0000000100147802 */ /* 0x002fe20000000f00 */
[----:B------:R-:W-:-:S00]  /*3060*/  ERRBAR ;  /* 0x00000000000079ab */ /* 0x000fc00000000000 */
[----:B------:R-:W-:Y:S02]  /*3070*/  SEL R20, R20, 0xffffffff, !P6 ;  /* 0xffffffff14147807 */ /* 0x000fe40007000000 */
[----:B0-----:R-:W-:Y:S02]  /*3080*/  ISETP.EQ.U32.AND P0, PT, R23, UR4, PT ;  /* 0x0000000417007c0c */ /* 0x001fe4000bf02070 */
[----:B------:R-:W-:Y:S01]  /*3090*/  SEL R23, RZ, c[0x0][0xc], P6 ;  /* 0x00000300ff177a07 */ /* 0x000fe20003000000 */
[----:B------:R-:W-:-:S03]  /*30a0*/  IMAD R21, R20, UR13, RZ ;  /* 0x0000000d14157c24 */ /* 0x000fc6000f8e02ff */
[----:B------:R-:W-:-:S07]  /*30b0*/  ISETP.NE.AND P6, PT, R23, -0x1, PT ;  /* 0xffffffff1700780c */ /* 0x000fce0003fc5270 */
[----:B------:R0:W-:Y:S01]  /*30c0*/  @P0 RED.E.ADD.S32.STRONG.GPU [R16.64], R21 ;  /* 0x000000151000098e */ /* 0x0001e2000c10e38e */
[----:B------:R-:W-:-:S05]  /*30d0*/  ISETP.NE.AND P0, PT, R22, RZ, PT ;  /* 0x000000ff1600720c */ /* 0x000fca0003f05270 */
[----:B------:R-:W-:Y:S05]  /*30e0*/  @!P6 BRA `(.L_x_61) ;  /* 0x000000500000e947 */ /* 0x000fea0003800000 */
.L_x_62:
[----:B------:R-:W2:Y:S01]  /*30f0*/  LDG.E.STRONG.GPU R20, [R16.64] ;  /* 0x0000000e10147981 */ /* 0x000ea2000c1ef900 */
[----:B------:R-:W-:Y:S01]  /*3100*/  YIELD ;  /* 0x0000000000007946 */ /* 0x000fe20003800000 */
[----:B--2---:R-:W-:Y:S01]  /*3110*/  ISETP.NE.AND P6, PT, R20, R23, PT ;  /* 0x000000171400720c */ /* 0x004fe20003fc5270 */
[----:B------:R-:W-:-:S12]  /*3120*/  CCTL.IVALL ;  /* 0x00000000ff00798f */ /* 0x000fd80002000000 */
[----:B------:R-:W-:Y:S05]  /*3130*/  @P6 BRA `(.L_x_62) ;  /* 0xffffffb000006947 */ /* 0x000fea000383ffff */
.L_x_61:
[----:B------:R-:W-:Y:S01]  /*3140*/  ISETP.NE.AND P6, PT, RZ, c[0x0][0xc], PT ;  /* 0x00000300ff007a0c */ /* 0x000fe20003fc5270 */
[----:B------:R-:W-:Y:S01]  /*3150*/  WARPSYNC 0xffffffff ;  /* 0xffffffff00007948 */ /* 0x000fe20003800000 */
[----:B------:R-:W-:Y:S11]  /*3160*/  BAR.SYNC.DEFER_BLOCKING 0x0 ;  /* 0x0000000000007b1d */ /* 0x000ff60000010000 */
[----:B------:R-:W-:Y:S05]  /*3170*/  @!P6 BRA `(.L_x_60) ;  /* 0x000010a00000e947 */ /* 0x000fea0003800000 */
[----:B------:R-:W-:Y:S01]  /*3180*/  UIADD3 UR4, UR5, -0x1, URZ ;  /* 0xffffffff05047890 */ /* 0x000fe2000fffe03f */
[----:B0-----:R-:W-:-:S03]  /*3190*/  HFMA2.MMA R16, -RZ, RZ, 0, 0 ;  /* 0x00000000ff107435 */ /* 0x001fc600000001ff */
[----:B------:R-:W-:-:S06]  /*31a0*/  UISETP.GE.U32.AND UP0, UPT, UR4, 0x3, UPT ;  /* 0x000000030400788c */ /* 0x000fcc000bf06070 */
[----:B------:R-:W-:-:S13]  /*31b0*/  PLOP3.LUT P6, PT, PT, PT, UP0, 0x40, 0x0 ;  /* 0x000000000000781c */ /* 0x000fda0003fce808 */
[----:B------:R-:W-:Y:S05]  /*31c0*/  @P6 BRA `(.L_x_63) ;  /* 0x00000e8000006947 */ /* 0x000fea0003800000 */
[----:B------:R-:W-:Y:S01]  /*31d0*/  ULOP3.LUT UR4, UR5, 0x3, URZ, 0xc0, !UPT ;  /* 0x0000000305047892 */ /* 0x000fe2000f8ec03f */
[----:B------:R-:W-:Y:S02]  /*31e0*/  MOV R16, RZ ;  /* 0x000000ff00107202 */ /* 0x000fe40000000f00 */
[----:B------:R-:W-:Y:S02]  /*31f0*/  ULDC UR5, c[0x0][0xc] ;  /* 0x0000030000057ab9 */ /* 0x000fe40000000800 */
[----:B------:R-:W-:-:S06]  /*3200*/  UIADD3 UR4, -UR4, UR5, URZ ;  /* 0x0000000504047290 */ /* 0x000fcc000fffe13f */
[----:B------:R-:W-:-:S13]  /*3210*/  ISETP.LT.AND P6, PT, RZ, UR4, PT ;  /* 0x00000004ff007c0c */ /* 0x000fda000bfc1270 */
[----:B------:R-:W-:Y:S05]  /*3220*/  @!P6 BRA `(.L_x_64) ;  /* 0x00000c200000e947 */ /* 0x000fea0003800000 */
[----:B------:R-:W-:Y:S01]  /*3230*/  UISETP.GT.AND UP0, UPT, UR4, 0xc, UPT ;  /* 0x0000000c0400788c */ /* 0x000fe2000bf04270 */
[----:B------:R-:W-:Y:S02]  /*3240*/  P2R R17, PR, RZ, 0x1 ;  /* 0x00000001ff117803 */ /* 0x000fe40000000000 */
[----:B------:R-:W-:Y:S02]  /*3250*/  PLOP3.LUT P0, PT, PT, PT, PT, 0x80, 0x0 ;  /* 0x000000000000781c */ /* 0x000fe40003f0f070 */
[----:B------:R-:W-:Y:S02]  /*3260*/  LOP3.LUT R4, R4, 0xfffffffe, RZ, 0xc0, !PT ;  /* 0xfffffffe04047812 */ /* 0x000fe400078ec0ff */
[----:B------:R-:W-:-:S09]  /*3270*/  PLOP3.LUT P6, PT, PT, PT, UP0, 0x40, 0x0 ;  /* 0x000000000000781c */ /* 0x000fd20003fce808 */
[----:B------:R-:W-:Y:S02]  /*3280*/  @P0 LOP3.LUT R4, R4, 0x1, RZ, 0xfc, !PT ;  /* 0x0000000104040812 */ /* 0x000fe400078efcff */
[----:B------:R-:W-:Y:S02]  /*3290*/  ISETP.NE.AND P0, PT, R17, RZ, PT ;  /* 0x000000ff1100720c */ /* 0x000fe40003f05270 */
[----:B------:R-:W-:Y:S05]  /*32a0*/  @P6 BRA `(.L_x_65) ;  /* 0x0000077000006947 */ /* 0x000fea0003800000 */
[----:B------:R-:W-:Y:S02]  /*32b0*/  PLOP3.LUT P6, PT, PT, PT, PT, 0x8, 0x0 ;  /* 0x000000000000781c */ /* 0x000fe40003fce170 */
[----:B------:R-:W-:-:S11]  /*32c0*/  LOP3.LUT R4, R4, 0xfffffffe, RZ, 0xc0, !PT ;  /* 0xfffffffe04047812 */ /* 0x000fd600078ec0ff */
[----:B------:R-:W-:Y:S02]  /*32d0*/  @P6 LOP3.LUT R4, R4, 0x1, RZ, 0xfc, !PT ;  /* 0x0000000104046812 */ /* 0x000fe400078efcff */
.L_x_66:
[----:B------:R-:W-:-:S13]  /*32e0*/  ISETP.EQ.OR P6, PT, R16, R2, P0 ;  /* 0x000000021000720c */ /* 0x000fda00007c2670 */
[----:B------:R-:W-:-:S04]  /*32f0*/  @!P6 IMAD R21, R16, c[0x0][0x10], R7 ;  /* 0x000004001015ea24 */ /* 0x000fc800078e0207 */
[----:B------:R-:W-:-:S06]  /*3300*/  @!P6 IMAD.WIDE.U32 R20, R21, 0x8, R18 ;  /* 0x000000081514e825 */ /* 0x000fcc00078e0012 */
[----:B------:R-:W2:Y:S01]  /*3310*/  @!P6 LDG.E.64 R20, [R20.64] ;  /* 0x0000000e1414e981 */ /* 0x000ea2000c1e1b00 */
[----:B------:R-:W-:Y:S01]  /*3320*/  IADD3 R17, R16, 0x1, RZ ;  /* 0x0000000110117810 */ /* 0x000fe20007ffe0ff */
[----:B--2---:R-:W-:Y:S02]  /*3330*/  @!P6 FADD.FTZ R8, R8, R20 ;  /* 0x000000140808e221 */ /* 0x004fe40000010000 */
[----:B------:R-:W-:Y:S01]  /*3340*/  @!P6 FADD.FTZ R9, R9, R21 ;  /* 0x000000150909e221 */ /* 0x000fe20000010000 */
        /* <DEDUP_REMOVED lines=102> */
[----:B------:R-:W-:Y:S01]  /*39b0*/  UIADD3 UR4, UR4, -0x10, URZ ;  /* 0xfffffff004047890 */ /* 0x000fe2000fffe03f */
[----:B------:R-:W-:-:S03]  /*39c0*/  IADD3 R16, R16, 0x10, RZ ;  /* 0x0000001010107810 */ /* 0x000fc60007ffe0ff */
[----:B------:R-:W-:Y:S01]  /*39d0*/  UISETP.GT.AND UP0, UPT, UR4, 0xc, UPT ;  /* 0x0000000c0400788c */ /* 0x000fe2000bf04270 */
[----:B--2---:R-:W-:Y:S02]  /*39e0*/  @!P6 FADD.FTZ R8, R8, R20 ;  /* 0x000000140808e221 */ /* 0x004fe40000010000 */
[----:B------:R-:W-:-:S03]  /*39f0*/  @!P6 FADD.FTZ R9, R9, R21 ;  /* 0x000000150909e221 */ /* 0x000fc60000010000 */
[----:B------:R-:W-:-:S13]  /*3a00*/  PLOP3.LUT P6, PT, PT, PT, UP0, 0x80, 0x0 ;  /* 0x000000000000781c */ /* 0x000fda0003fcf008 */
[----:B------:R-:W-:Y:S05]  /*3a10*/  @P6 BRA `(.L_x_66) ;  /* 0xfffff8c000006947 */ /* 0x000fea000383ffff */
.L_x_65:
[----:B------:R-:W-:-:S06]  /*3a20*/  UISETP.GT.AND UP0, UPT, UR4, 0x4, UPT ;  /* 0x000000040400788c */ /* 0x000fcc000bf04270 */
[----:B------:R-:W-:-:S13]  /*3a30*/  PLOP3.LUT P6, PT, PT, PT, UP0, 0x40, 0x0 ;  /* 0x000000000000781c */ /* 0x000fda0003fce808 */
[----:B------:R-:W-:Y:S05]  /*3a40*/  @P6 BRA `(.L_x_67) ;  /* 0x000003d000006947 */ /* 0x000fea0003800000 */
        /* <DEDUP_REMOVED lines=24> */
[----:B------:R-:W2:Y:S02]  /*3bd0*/  @!P6 LDG.E.64 R20, [R20.64] ;  /* 0x0000000e1414e981 */ /* 0x000ea4000c1e1b00 */
[----:B--2---:R-:W-:Y:S01]  /*3be0*/  @!P6 FADD.FTZ R8, R8, R20 ;  /* 0x000000140808e221 */ /* 0x004fe20000010000 */
[----:B------:R-:W-:Y:S01]  /*3bf0*/  IADD3 R20, R16, 0x4, RZ ;  /* 0x0000000410147810 */ /* 0x000fe20007ffe0ff */
[----:B------:R-:W-:-:S03]  /*3c00*/  @!P6 FADD.FTZ R9, R9, R21 ;  /* 0x000000150909e221 */ /* 0x000fc60000010000 */
        /* <DEDUP_REMOVED lines=25> */
[----:B------:R-:W-:Y:S01]  /*3da0*/  LOP3.LUT R4, R4, 0xfffffffe, RZ, 0xc0, !PT ;  /* 0xfffffffe04047812 */ /* 0x000fe200078ec0ff */
[----:B------:R-:W-:-:S04]  /*3db0*/  UIADD3 UR4, UR4, -0x4, URZ ;  /* 0xfffffffc04047890 */ /* 0x000fc8000fffe03f */
[----:B------:R-:W-:Y:S01]  /*3dc0*/  UIADD3 UR4, UR4, -0x4, URZ ;  /* 0xfffffffc04047890 */ /* 0x000fe2000fffe03f */
[----:B--2---:R-:W-:Y:S01]  /*3dd0*/  @!P6 FADD.FTZ R8, R8, R16 ;  /* 0x000000100808e221 */ /* 0x004fe20000010000 */
[----:B------:R-:W-:Y:S01]  /*3de0*/  IADD3 R16, R20, 0x4, RZ ;  /* 0x0000000414107810 */ /* 0x000fe20007ffe0ff */
[----:B------:R-:W-:Y:S01]  /*3df0*/  @!P6 FADD.FTZ R9, R9, R17 ;  /* 0x000000110909e221 */ /* 0x000fe20000010000 */
[----:B------:R-:W-:-:S13]  /*3e00*/  PLOP3.LUT P6, PT, PT, PT, PT, 0x8, 0x0 ;  /* 0x000000000000781c */ /* 0x000fda0003fce170 */
[----:B------:R-:W-:-:S04]  /*3e10*/  @P6 LOP3.LUT R4, R4, 0x1, RZ, 0xfc, !PT ;  /* 0x0000000104046812 */ /* 0x000fc800078efcff */
.L_x_67:
[----:B------:R-:W-:-:S04]  /*3e20*/  LOP3.LUT P6, RZ, R4, 0x1, RZ, 0xc0, !PT ;  /* 0x0000000104ff7812 */ /* 0x000fc800078cc0ff */
[----:B------:R-:W-:-:S13]  /*3e30*/  ISETP.NE.OR P6, PT, RZ, UR4, P6 ;  /* 0x00000004ff007c0c */ /* 0x000fda000b7c5670 */
[----:B------:R-:W-:Y:S05]  /*3e40*/  @!P6 BRA `(.L_x_63) ;  /* 0x000002000000e947 */ /* 0x000fea0003800000 */
.L_x_64:
        /* <DEDUP_REMOVED lines=27> */
[----:B------:R-:W-:Y:S01]  /*4000*/  UISETP.NE.AND UP0, UPT, UR4, URZ, UPT ;  /* 0x0000003f0400728c */ /* 0x000fe2000bf05270 */
[----:B--2---:R-:W-:Y:S02]  /*4010*/  @!P6 FADD.FTZ R8, R8, R20 ;  /* 0x000000140808e221 */ /* 0x004fe40000010000 */
[----:B------:R-:W-:-:S03]  /*4020*/  @!P6 FADD.FTZ R9, R9, R21 ;  /* 0x000000150909e221 */ /* 0x000fc60000010000 */
[----:B------:R-:W-:-:S13]  /*4030*/  PLOP3.LUT P6, PT, PT, PT, UP0, 0x80, 0x0 ;  /* 0x000000000000781c */ /* 0x000fda0003fcf008 */
[----:B------:R-:W-:Y:S05]  /*4040*/  @P6 BRA `(.L_x_64) ;  /* 0xfffffe0000006947 */ /* 0x000fea000383ffff */
.L_x_63:
[----:B------:R-:W-:-:S04]  /*4050*/  MOV R17, c[0x0][0xc] ;  /* 0x0000030000117a02 */ /* 0x000fc80000000f00 */
[----:B------:R-:W-:-:S13]  /*4060*/  LOP3.LUT P6, R17, R17, 0x3, RZ, 0xc0, !PT ;  /* 0x0000000311117812 */ /* 0x000fda00078cc0ff */
[----:B------:R-:W-:Y:S05]  /*4070*/  @!P6 BRA `(.L_x_60) ;  /* 0x000001a00000e947 */ /* 0x000fea0003800000 */
[----:B------:R-:W-:Y:S01]  /*4080*/  ISETP.EQ.OR P6, PT, R16, R2, P0 ;  /* 0x000000021000720c */ /* 0x000fe200007c2670 */
[----:B------:R-:W-:-:S12]  /*4090*/  BSSY B0, `(.L_x_68) ;  /* 0x0000007000007945 */ /* 0x000fd80003800000 */
[----:B------:R-:W-:Y:S05]  /*40a0*/  @P6 BRA `(.L_x_69) ;  /* 0x0000005000006947 */ /* 0x000fea0003800000 */
[----:B------:R-:W-:-:S04]  /*40b0*/  IMAD R21, R16, c[0x0][0x10], R7 ;  /* 0x0000040010157a24 */ /* 0x000fc800078e0207 */
[----:B------:R-:W-:-:S06]  /*40c0*/  IMAD.WIDE.U32 R20, R21, 0x8, R18 ;  /* 0x0000000815147825 */ /* 0x000fcc00078e0012 */
[----:B------:R-:W2:Y:S02]  /*40d0*/  LDG.E.64 R20, [R20.64] ;  /* 0x0000000e14147981 */ /* 0x000ea4000c1e1b00 */
[----:B--2---:R-:W-:Y:S02]  /*40e0*/  FADD.FTZ R8, R8, R20 ;  /* 0x0000001408087221 */ /* 0x004fe40000010000 */
[----:B------:R-:W-:Y:S02]  /*40f0*/  FADD.FTZ R9, R9, R21 ;  /* 0x0000001509097221 */ /* 0x000fe40000010000 */
.L_x_69:
[----:B------:R-:W-:Y:S05]  /*4100*/  BSYNC B0 ;  /* 0x0000000000007941 */ /* 0x000fea0003800000 */
.L_x_68:
[----:B------:R-:W-:-:S13]  /*4110*/  ISETP.NE.AND P6, PT, R17, 0x1, PT ;  /* 0x000000011100780c */ /* 0x000fda0003fc5270 */
[----:B------:R-:W-:Y:S05]  /*4120*/  @!P6 BRA `(.L_x_60) ;  /* 0x000000f00000e947 */ /* 0x000fea0003800000 */
[----:B------:R-:W-:-:S04]  /*4130*/  IADD3 R21, R16, 0x1, RZ ;  /* 0x0000000110157810 */ /* 0x000fc80007ffe0ff */
[----:B------:R-:W-:-:S13]  /*4140*/  ISETP.EQ.OR P6, PT, R21, R2, P0 ;  /* 0x000000021500720c */ /* 0x000fda00007c2670 */
[----:B------:R-:W-:-:S04]  /*4150*/  @!P6 IMAD R21, R21, c[0x0][0x10], R7 ;  /* 0x000004001515ea24 */ /* 0x000fc800078e0207 */
[----:B------:R-:W-:-:S06]  /*4160*/  @!P6 IMAD.WIDE.U32 R20, R21, 0x8, R18 ;  /* 0x000000081514e825 */ /* 0x000fcc00078e0012 */
[----:B------:R-:W2:Y:S01]  /*4170*/  @!P6 LDG.E.64 R20, [R20.64] ;  /* 0x0000000e1414e981 */ /* 0x000ea2000c1e1b00 */
[----:B------:R-:W-:Y:S01]  /*4180*/  IADD3 R16, R16, 0x2, RZ ;  /* 0x0000000210107810 */ /* 0x000fe20007ffe0ff */
[----:B--2---:R-:W-:Y:S02]  /*4190*/  @!P6 FADD.FTZ R8, R8, R20 ;  /* 0x000000140808e221 */ /* 0x004fe40000010000 */
[----:B------:R-:W-:Y:S01]  /*41a0*/  @!P6 FADD.FTZ R9, R9, R21 ;  /* 0x000000150909e221 */ /* 0x000fe20000010000 */
[----:B------:R-:W-:-:S04]  /*41b0*/  ISETP.EQ.OR P6, PT, R16, R2, P0 ;  /* 0x000000021000720c */ /* 0x000fc800007c2670 */
[----:B------:R-:W-:-:S13]  /*41c0*/  ISETP.EQ.OR P6, PT, R17, 0x2, P6 ;  /* 0x000000021100780c */ /* 0x000fda00037c2670 */
[----:B------:R-:W-:-:S04]  /*41d0*/  @!P6 IMAD R7, R16, c[0x0][0x10], R7 ;  /* 0x000004001007ea24 */ /* 0x000fc800078e0207 */
[----:B------:R-:W-:-:S06]  /*41e0*/  @!P6 IMAD.WIDE.U32 R18, R7, 0x8, R18 ;  /* 0x000000080712e825 */ /* 0x000fcc00078e0012 */
[----:B------:R-:W2:Y:S02]  /*41f0*/  @!P6 LDG.E.64 R18, [R18.64] ;  /* 0x0000000e1212e981 */ /* 0x000ea4000c1e1b00 */
[----:B--2---:R-:W-:Y:S02]  /*4200*/  @!P6 FADD.FTZ R8, R8, R18 ;  /* 0x000000120808e221 */ /* 0x004fe40000010000 */
[----:B------:R-:W-:-:S05]  /*4210*/  @!P6 FADD.FTZ R9, R9, R19 ;  /* 0x000000130909e221 */ /* 0x000fca0000010000 */
.L_x_60:
[----:B------:R-:W-:Y:S04]  /*4220*/  @!P0 STS.64 [0x90], R8 ;  /* 0x00009008ff008388 */ /* 0x000fe80000000a00 */
[----:B------:R-:W-:Y:S01]  /*4230*/  BAR.SYNC.DEFER_BLOCKING 0x0 ;  /* 0x0000000000007b1d */ /* 0x000fe20000010000 */
[----:B------:R-:W-:Y:S01]  /*4240*/  ISETP.NE.AND P6, PT, RZ, UR16, PT ;  /* 0x00000010ff007c0c */ /* 0x000fe2000bfc5270 */
[----:B0-----:R-:W-:Y:S01]  /*4250*/  IMAD.WIDE.U32 R16, R0, -0x77777777, RZ ;  /* 0x8888888900107825 */ /* 0x001fe200078e00ff */
[----:B------:R-:W-:-:S02]  /*4260*/  PRMT R21, RZ, 0x5410, R43 ;  /* 0x00005410ff157816 */ /* 0x000fc4000000002b */
[----:B------:R-:W-:Y:S02]  /*4270*/  PRMT R20, RZ, 0x7610, R43 ;  /* 0x00007610ff147816 */ /* 0x000fe4000000002b */
[----:B------:R-:W-:Y:S02]  /*4280*/  SHF.R.U32.HI R7, RZ, 0x4, R17 ;  /* 0x00000004ff077819 */ /* 0x000fe40000011611 */
[----:B------:R-:W-:Y:S01]  /*4290*/  PRMT R23, RZ, 0x5410, R35 ;  /* 0x00005410ff177816 */ /* 0x000fe20000000023 */
[----:B------:R-:W0:Y:S02]  /*42a0*/  LDS.64 R8, [0x90] ;  /* 0x00009000ff087984 */ /* 0x000e240000000a00 */
[----:B0-----:R-:W-:Y:S01]  /*42b0*/  FMUL.FTZ R18, R8, c[0x0][0x20c] ;  /* 0x0000830008127a20 */ /* 0x001fe20000410000 */
[--C-:B------:R-:W-:Y:S01]  /*42c0*/  PRMT R8, RZ, 0x5410, R34.reuse ;  /* 0x00005410ff087816 */ /* 0x100fe20000000022 */
[----:B------:R-:W-:Y:S01]  /*42d0*/  FMUL.FTZ R19, R9, c[0x0][0x20c] ;  /* 0x0000830009137a20 */ /* 0x000fe20000410000 */
[----:B------:R-:W-:-:S03]  /*42e0*/  PRMT R34, RZ, 0x7610, R34 ;  /* 0x00007610ff227816 */ /* 0x000fc60000000022 */
[----:B------:R-:W-:Y:S02]  /*42f0*/  FADD.FTZ R25, R8, -UR17 ;  /* 0x8000001108197e21 */ /* 0x000fe40008010000 */
[----:B------:R-:W-:Y:S02]  /*4300*/  FADD.FTZ R22, R34, -UR17 ;  /* 0x8000001122167e21 */ /* 0x000fe40008010000 */
[----:B------:R-:W-:Y:S02]  /*4310*/  FMUL.FTZ R25, R25, UR12 ;  /* 0x0000000c19197c20 */ /* 0x000fe40008410000 */
[----:B------:R-:W-:Y:S01]  /*4320*/  FMUL.FTZ R22, R22, UR12 ;  /* 0x0000000c16167c20 */ /* 0x000fe20008410000 */
[----:B------:R-:W-:Y:S05]  /*4330*/  @!P6 BRA `(.L_x_70) ;  /* 0x000001200000e947 */ /* 0x000fea0003800000 */
[----:B------:R-:W-:Y:S02]  /*4340*/  FFMA.FTZ R8, R22, R15, R29 ;  /* 0x0000000f16087223 */ /* 0x000fe4000001001d */
[----:B------:R-:W-:Y:S02]  /*4350*/  FFMA.FTZ R9, R25, R14, R28 ;  /* 0x0000000e19097223 */ /* 0x000fe4000001001c */
[----:B------:R-:W-:-:S02]  /*4360*/  FMUL.FTZ R26, R8, -1.4426950216293334961 ;  /* 0xbfb8aa3b081a7820 */ /* 0x000fc40000410000 */
        /* <DEDUP_REMOVED lines=10> */
[----:B-1----:R-:W-:Y:S02]  /*4410*/  FMUL.FTZ R21, R21, R24 ;  /* 0x0000001815157220 */ /* 0x002fe40000410000 */
[----:B------:R-:W-:Y:S02]  /*4420*/  FADD.FTZ R24, -R24, 1 ;  /* 0x3f80000018187421 */ /* 0x000fe40000010100 */
[----:B------:R-:W-:-:S02]  /*4430*/  FMUL.FTZ R20, R20, R43 ;  /* 0x0000002b14147220 */ /* 0x000fc40000410000 */
[----:B------:R-:W-:-:S04]  /*4440*/  FFMA.FTZ R24, R9, R24, 1 ;  /* 0x3f80000009187423 */ /* 0x000fc80000010018 */
[----:B------:R-:W-:Y:S02]  /*4450*/  FMUL.FTZ R21, R21, R24 ;  /* 0x0000001815157220 */ /* 0x000fe40000410000 */
.L_x_70:
[----:B------:R-:W-:Y:S01]  /*4460*/  BSSY B0, `(.L_x_71) ;  /* 0x0000013000007945 */ /* 0x000fe20003800000 */
[----:B------:R-:W-:Y:S05]  /*4470*/  @!P5 BRA `(.L_x_72) ;  /* 0x000001100000d947 */ /* 0x000fea0003800000 */
[----:B------:R-:W-:Y:S01]  /*4480*/  SHF.R.S32.HI R8, RZ, 0x1f, R3 ;  /* 0x0000001fff087819 */ /* 0x000fe20000011403 */
[C-C-:B------:R-:W-:Y:S01]  /*4490*/  FFMA.FTZ R25, R18.reuse, R25, R19.reuse ;  /* 0x0000001912197223 */ /* 0x140fe20000010013 */
[----:B------:R-:W-:Y:S01]  /*44a0*/  MOV R9, R13 ;  /* 0x0000000d00097202 */ /* 0x000fe20000000f00 */
[----:B------:R-:W-:Y:S02]  /*44b0*/  FFMA.FTZ R22, R18, R22, R19 ;  /* 0x0000001612167223 */ /* 0x000fe40000010013 */
[----:B------:R-:W-:Y:S01]  /*44c0*/  IMAD R16, R8, c[0x0][0x1d8], RZ ;  /* 0x0000760008107a24 */ /* 0x000fe200078e02ff */
[----:B------:R-:W-:Y:S01]  /*44d0*/  MOV R8, R10 ;  /* 0x0000000a00087202 */ /* 0x000fe20000000f00 */
[----:B------:R-:W-:Y:S02]  /*44e0*/  FFMA.FTZ R25, R21, R14, -R25 ;  /* 0x0000000e15197223 */ /* 0x000fe40000010819 */
[----:B------:R-:W-:-:S02]  /*44f0*/  IMAD R17, R3, c[0x0][0x1dc], R16 ;  /* 0x0000770003117a24 */ /* 0x000fc400078e0210 */
[----:B------:R-:W-:-:S05]  /*4500*/  IMAD.WIDE.U32 R8, R3, c[0x0][0x1d8], R8 ;  /* 0x0000760003087a25 */ /* 0x000fca00078e0008 */
[----:B------:R-:W-:Y:S01]  /*4510*/  IADD3 R17, R9, R17, RZ ;  /* 0x0000001109117210 */ /* 0x000fe20007ffe0ff */
[----:B------:R-:W-:Y:S01]  /*4520*/  FMUL.FTZ R9, R25, UR12 ;  /* 0x0000000c19097c20 */ /* 0x000fe20008410000 */
[----:B------:R-:W-:-:S04]  /*4530*/  LEA R16, P0, R8, c[0x0][0x160], 0x1 ;  /* 0x0000580008107a11 */ /* 0x000fc800078008ff */
[----:B------:R-:W-:Y:S01]  /*4540*/  LEA.HI.X R17, R8, c[0x0][0x164], R17, 0x1, P0 ;  /* 0x0000590008117a11 */ /* 0x000fe200000f0c11 */
[----:B------:R-:W-:-:S04]  /*4550*/  FFMA.FTZ R8, R20, R15, -R22 ;  /* 0x0000000f14087223 */ /* 0x000fc80000010816 */
[----:B------:R-:W-:-:S05]  /*4560*/  FMUL.FTZ R8, R8, UR12 ;  /* 0x0000000c08087c20 */ /* 0x000fca0008410000 */
[----:B------:R-:W-:-:S05]  /*4570*/  F2FP.BF16.PACK_AB R9, R8, R9 ;  /* 0x000000090809723e */ /* 0x000fca00000010ff */
[----:B------:R0:W-:Y:S02]  /*4580*/  STG.E [R16.64], R9 ;  /* 0x0000000910007986 */ /* 0x0001e4000c10190e */
.L_x_72:
[----:B------:R-:W-:Y:S05]  /*4590*/  BSYNC B0 ;  /* 0x0000000000007941 */ /* 0x000fea0003800000 */
.L_x_71:
[----:B------:R-:W-:Y:S01]  /*45a0*/  PRMT R35, RZ, 0x7610, R35 ;  /* 0x00007610ff237816 */ /* 0x000fe20000000023 */
[----:B------:R-:W-:Y:S01]  /*45b0*/  FADD.FTZ R23, R23, -UR17 ;  /* 0x8000001117177e21 */ /* 0x000fe20008010000 */
[--C-:B------:R-:W-:Y:S02]  /*45c0*/  PRMT R21, RZ, 0x5410, R42.reuse ;  /* 0x00005410ff157816 */ /* 0x100fe4000000002a */
[----:B------:R-:W-:Y:S01]  /*45d0*/  PRMT R42, RZ, 0x7610, R42 ;  /* 0x00007610ff2a7816 */ /* 0x000fe2000000002a */
[----:B------:R-:W-:Y:S01]  /*45e0*/  FADD.FTZ R22, R35, -UR17 ;  /* 0x8000001123167e21 */ /* 0x000fe20008010000 */
[----:B------:R-:W-:Y:S01]  /*45f0*/  PRMT R20, RZ, 0x5410, R32 ;  /* 0x00005410ff147816 */ /* 0x000fe20000000020 */
[----:B------:R-:W-:Y:S02]  /*4600*/  FMUL.FTZ R23, R23, UR12 ;  /* 0x0000000c17177c20 */ /* 0x000fe40008410000 */
[----:B------:R-:W-:Y:S01]  /*4610*/  FMUL.FTZ R22, R22, UR12 ;  /* 0x0000000c16167c20 */ /* 0x000fe20008410000 */
[----:B------:R-:W-:Y:S05]  /*4620*/  @!P6 BRA `(.L_x_73) ;  /* 0x000001200000e947 */ /* 0x000fea0003800000 */
[----:B0-----:R-:W-:Y:S02]  /*4630*/  FFMA.FTZ R9, R23, R14, R28 ;  /* 0x0000000e17097223 */ /* 0x001fe4000001001c */
        /* <DEDUP_REMOVED lines=17> */
.L_x_73:
[----:B------:R-:W-:Y:S01]  /*4750*/  LOP3.LUT P0, RZ, R4, 0x2, RZ, 0xc0, !PT ;  /* 0x0000000204ff7812 */ /* 0x000fe2000780c0ff */
[----:B------:R-:W-:-:S12]  /*4760*/  BSSY B0, `(.L_x_74) ;  /* 0x0000012000007945 */ /* 0x000fd80003800000 */
[----:B------:R-:W-:Y:S05]  /*4770*/  @!P0 BRA `(.L_x_75) ;  /* 0x0000010000008947 */ /* 0x000fea0003800000 */
[----:B------:R-:W-:Y:S01]  /*4780*/  MOV R8, R10 ;  /* 0x0000000a00087202 */ /* 0x000fe20000000f00 */
[----:B0-----:R-:W-:Y:S01]  /*4790*/  IMAD R17, R61, c[0x0][0x1d8], RZ ;  /* 0x000076003d117a24 */ /* 0x001fe200078e02ff */
[----:B------:R-:W-:Y:S01]  /*47a0*/  MOV R9, R13 ;  /* 0x0000000d00097202 */ /* 0x000fe20000000f00 */
[----:B------:R-:W-:Y:S02]  /*47b0*/  FFMA.FTZ R23, R18, R23, R19 ;  /* 0x0000001712177223 */ /* 0x000fe40000010013 */
[C---:B------:R-:W-:Y:S02]  /*47c0*/  IMAD R17, R56.reuse, c[0x0][0x1dc], R17 ;  /* 0x0000770038117a24 */ /* 0x040fe400078e0211 */
[----:B------:R-:W-:-:S04]  /*47d0*/  IMAD.WIDE.U32 R8, R56, c[0x0][0x1d8], R8 ;  /* 0x0000760038087a25 */ /* 0x000fc800078e0008 */
[----:B------:R-:W-:Y:S01]  /*47e0*/  FFMA.FTZ R22, R18, R22, R19 ;  /* 0x0000001612167223 */ /* 0x000fe20000010013 */
[----:B------:R-:W-:Y:S01]  /*47f0*/  IADD3 R17, R9, R17, RZ ;  /* 0x0000001109117210 */ /* 0x000fe20007ffe0ff */
[----:B------:R-:W-:Y:S01]  /*4800*/  FFMA.FTZ R23, R21, R14, -R23 ;  /* 0x0000000e15177223 */ /* 0x000fe20000010817 */
[----:B------:R-:W-:-:S03]  /*4810*/  LEA R16, P0, R8, c[0x0][0x160], 0x1 ;  /* 0x0000580008107a11 */ /* 0x000fc600078008ff */
[----:B------:R-:W-:Y:S01]  /*4820*/  FMUL.FTZ R9, R23, UR12 ;  /* 0x0000000c17097c20 */ /* 0x000fe20008410000 */
[----:B------:R-:W-:Y:S01]  /*4830*/  LEA.HI.X R17, R8, c[0x0][0x164], R17, 0x1, P0 ;  /* 0x0000590008117a11 */ /* 0x000fe200000f0c11 */
[----:B------:R-:W-:-:S04]  /*4840*/  FFMA.FTZ R8, R42, R15, -R22 ;  /* 0x0000000f2a087223 */ /* 0x000fc80000010816 */
[----:B------:R-:W-:-:S05]  /*4850*/  FMUL.FTZ R8, R8, UR12 ;  /* 0x0000000c08087c20 */ /* 0x000fca0008410000 */
[----:B------:R-:W-:-:S05]  /*4860*/  F2FP.BF16.PACK_AB R9, R8, R9 ;  /* 0x000000090809723e */ /* 0x000fca00000010ff */
[----:B------:R0:W-:Y:S02]  /*4870*/  STG.E [R16.64], R9 ;  /* 0x0000000910007986 */ /* 0x0001e4000c10190e */
.L_x_75:
[----:B------:R-:W-:Y:S05]  /*4880*/  BSYNC B0 ;  /* 0x0000000000007941 */ /* 0x000fea0003800000 */
.L_x_74:
[----:B------:R-:W-:Y:S01]  /*4890*/  ISETP.NE.AND P6, PT, RZ, UR16, PT ;  /* 0x00000010ff007c0c */ /* 0x000fe2000bfc5270 */
[----:B------:R-:W-:Y:S01]  /*48a0*/  FADD.FTZ R23, R20, -UR17 ;  /* 0x8000001114177e21 */ /* 0x000fe20008010000 */
[----:B------:R-:W-:Y:S02]  /*48b0*/  PRMT R32, RZ, 0x7610, R32 ;  /* 0x00007610ff207816 */ /* 0x000fe40000000020 */
[--C-:B------:R-:W-:Y:S01]  /*48c0*/  PRMT R21, RZ, 0x5410, R41.reuse ;  /* 0x00005410ff157816 */ /* 0x100fe20000000029 */
[----:B------:R-:W-:Y:S01]  /*48d0*/  FMUL.FTZ R23, R23, UR12 ;  /* 0x0000000c17177c20 */ /* 0x000fe20008410000 */
[----:B------:R-:W-:Y:S01]  /*48e0*/  PRMT R24, RZ, 0x7610, R41 ;  /* 0x00007610ff187816 */ /* 0x000fe20000000029 */
[----:B------:R-:W-:Y:S01]  /*48f0*/  FADD.FTZ R22, R32, -UR17 ;  /* 0x8000001120167e21 */ /* 0x000fe20008010000 */
[----:B------:R-:W-:-:S03]  /*4900*/  PRMT R20, RZ, 0x5410, R33 ;  /* 0x00005410ff147816 */ /* 0x000fc60000000021 */
[----:B------:R-:W-:Y:S02]  /*4910*/  FMUL.FTZ R22, R22, UR12 ;  /* 0x0000000c16167c20 */ /* 0x000fe40008410000 */
        /* <DEDUP_REMOVED lines=19> */
.L_x_76:
[----:B------:R-:W-:Y:S01]  /*4a50*/  BSSY B0, `(.L_x_77) ;  /* 0x0000012000007945 */ /* 0x000fe20003800000 */
        /* <DEDUP_REMOVED lines=17> */
.L_x_78:
[----:B------:R-:W-:Y:S05]  /*4b70*/  BSYNC B0 ;  /* 0x0000000000007941 */ /* 0x000fea0003800000 */
.L_x_77:
        /* <DEDUP_REMOVED lines=27> */
.L_x_79:
        /* <DEDUP_REMOVED lines=18> */
.L_x_81:
[----:B------:R-:W-:Y:S05]  /*4e50*/  BSYNC B0 ;  /* 0x0000000000007941 */ /* 0x000fea0003800000 */
.L_x_80:
        /* <DEDUP_REMOVED lines=27> */
.L_x_82:
        /* <DEDUP_REMOVED lines=18> */
.L_x_84:
[----:B------:R-:W-:Y:S05]  /*5130*/  BSYNC B0 ;  /* 0x0000000000007941 */ /* 0x000fea0003800000 */
.L_x_83:
[----:B------:R-:W-:Y:S01]  /*5140*/  PRMT R31, RZ, 0x7610, R31 ;  /* 0x00007610ff1f7816 */ /* 0x000fe2000000001f */
[----:B------:R-:W-:Y:S01]  /*5150*/  FADD.FTZ R23, R20, -UR17 ;  /* 0x8000001114177e21 */ /* 0x000fe20008010000 */
[--C-:B------:R-:W-:Y:S01]  /*5160*/  PRMT R21, RZ, 0x5410, R38.reuse ;  /* 0x00005410ff157816 */ /* 0x100fe20000000026 */
[----:B------:R-:W-:Y:S01]  /*5170*/  IMAD R7, R2, c[0x0][0x1fc], R7 ;  /* 0x00007f0002077a24 */ /* 0x000fe200078e0207 */
[----:B------:R-:W-:Y:S01]  /*5180*/  PRMT R38, RZ, 0x7610, R38 ;  /* 0x00007610ff267816 */ /* 0x000fe20000000026 */
[----:B------:R-:W-:Y:S01]  /*5190*/  FADD.FTZ R22, R31, -UR17 ;  /* 0x800000111f167e21 */ /* 0x000fe20008010000 */
[----:B------:R-:W-:Y:S01]  /*51a0*/  PRMT R20, RZ, 0x5410, R5 ;  /* 0x00005410ff147816 */ /* 0x000fe20000000005 */
[----:B------:R-:W-:Y:S02]  /*51b0*/  FMUL.FTZ R23, R23, UR12 ;  /* 0x0000000c17177c20 */ /* 0x000fe40008410000 */
[----:B------:R-:W-:Y:S01]  /*51c0*/  FMUL.FTZ R22, R22, UR12 ;  /* 0x0000000c16167c20 */ /* 0x000fe20008410000 */
[----:B------:R-:W-:Y:S05]  /*51d0*/  @!P6 BRA `(.L_x_85) ;  /* 0x000001200000e947 */ /* 0x000fea0003800000 */
[----:B------:R-:W-:Y:S02]  /*51e0*/  FFMA.FTZ R8, R23, R14, R28 ;  /* 0x0000000e17087223 */ /* 0x000fe4000001001c */
[----:B0-----:R-:W-:-:S02]  /*51f0*/  FFMA.FTZ R9, R22, R15, R29 ;  /* 0x0000000f16097223 */ /* 0x001fc4000001001d */
        /* <DEDUP_REMOVED lines=16> */
.L_x_85:
        /* <DEDUP_REMOVED lines=18> */
.L_x_87:
[----:B------:R-:W-:Y:S05]  /*5420*/  BSYNC B0 ;  /* 0x0000000000007941 */ /* 0x000fea0003800000 */
.L_x_86:
[----:B------:R-:W-:Y:S01]  /*5430*/  PRMT R8, RZ, 0x7610, R5 ;  /* 0x00007610ff087816 */ /* 0x000fe20000000005 */
[----:B------:R-:W-:Y:S01]  /*5440*/  FADD.FTZ R20, R20, -UR17 ;  /* 0x8000001114147e21 */ /* 0x000fe20008010000 */
[----:B------:R-:W-:Y:S02]  /*5450*/  IADD3 R27, R7, 0x60, RZ ;  /* 0x00000060071b7810 */ /* 0x000fe40007ffe0ff */
[--C-:B------:R-:W-:Y:S01]  /*5460*/  PRMT R5, RZ, 0x5410, R37.reuse ;  /* 0x00005410ff057816 */ /* 0x100fe20000000025 */
[----:B------:R-:W-:Y:S01]  /*5470*/  FADD.FTZ R8, R8, -UR17 ;  /* 0x8000001108087e21 */ /* 0x000fe20008010000 */
[----:B------:R-:W-:Y:S01]  /*5480*/  PRMT R22, RZ, 0x7610, R37 ;  /* 0x00007610ff167816 */ /* 0x000fe20000000025 */
[----:B------:R-:W-:Y:S01]  /*5490*/  FMUL.FTZ R7, R20, UR12 ;  /* 0x0000000c14077c20 */ /* 0x000fe20008410000 */
[----:B------:R-:W-:Y:S01]  /*54a0*/  SHF.R.S32.HI R30, RZ, 0x1f, R27 ;  /* 0x0000001fff1e7819 */ /* 0x000fe2000001141b */
        /* <DEDUP_REMOVED lines=20> */
.L_x_88:
[----:B------:R-:W-:Y:S01]  /*55f0*/  ISETP.GE.U32.AND P0, PT, R27, c[0x0][0x1e0], PT ;  /* 0x000078001b007a0c */ /* 0x000fe20003f06070 */
[----:B------:R-:W-:Y:S03]  /*5600*/  BSSY B0, `(.L_x_89) ;  /* 0x0000015000007945 */ /* 0x000fe60003800000 */
[----:B------:R-:W-:-:S04]  /*5610*/  ISETP.GE.AND.EX P0, PT, R30, c[0x0][0x1e4], PT, P0 ;  /* 0x000079001e007a0c */ /* 0x000fc80003f06300 */
[----:B------:R-:W-:-:S13]  /*5620*/  ISETP.LT.U32.AND P0, PT, R0, 0x1e0, !P0 ;  /* 0x000001e00000780c */ /* 0x000fda0004701070 */
[----:B------:R-:W-:Y:S05]  /*5630*/  @!P0 BRA `(.L_x_90) ;  /* 0x0000011000008947 */ /* 0x000fea0003800000 */
[----:B------:R-:W-:Y:S01]  /*5640*/  SHF.R.S32.HI R8, RZ, 0x1f, R51 ;  /* 0x0000001fff087819 */ /* 0x000fe20000011433 */
[C-C-:B------:R-:W-:Y:S01]  /*5650*/  FFMA.FTZ R7, R18.reuse, R7, R19.reuse ;  /* 0x0000000712077223 */ /* 0x140fe20000010013 */
[----:B0-----:R-:W-:Y:S01]  /*5660*/  MOV R9, R13 ;  /* 0x0000000d00097202 */ /* 0x001fe20000000f00 */
[----:B------:R-:W-:Y:S02]  /*5670*/  FFMA.FTZ R20, R18, R20, R19 ;  /* 0x0000001412147223 */ /* 0x000fe40000010013 */
[----:B------:R-:W-:Y:S01]  /*5680*/  IMAD R16, R8, c[0x0][0x1d8], RZ ;  /* 0x0000760008107a24 */ /* 0x000fe200078e02ff */
[----:B------:R-:W-:Y:S01]  /*5690*/  MOV R8, R10 ;  /* 0x0000000a00087202 */ /* 0x000fe20000000f00 */
[----:B------:R-:W-:Y:S02]  /*56a0*/  FFMA.FTZ R7, R5, R14, -R7 ;  /* 0x0000000e05077223 */ /* 0x000fe40000010807 */
[C---:B------:R-:W-:Y:S02]  /*56b0*/  IMAD R17, R51.reuse, c[0x0][0x1dc], R16 ;  /* 0x0000770033117a24 */ /* 0x040fe400078e0210 */
[----:B------:R-:W-:-:S04]  /*56c0*/  IMAD.WIDE.U32 R8, R51, c[0x0][0x1d8], R8 ;  /* 0x0000760033087a25 */ /* 0x000fc800078e0008 */
[----:B------:R-:W-:Y:S01]  /*56d0*/  FFMA.FTZ R5, R22, R15, -R20 ;  /* 0x0000000f16057223 */ /* 0x000fe20000010814 */
[----:B------:R-:W-:Y:S02]  /*56e0*/  IADD3 R17, R9, R17, RZ ;  /* 0x0000001109117210 */ /* 0x000fe40007ffe0ff */
[----:B------:R-:W-:Y:S01]  /*56f0*/  LEA R16, P0, R8, c[0x0][0x160], 0x1 ;  /* 0x0000580008107a11 */ /* 0x000fe200078008ff */
[----:B------:R-:W-:-:S03]  /*5700*/  FMUL.FTZ R5, R5, UR12 ;  /* 0x0000000c05057c20 */ /* 0x000fc60008410000 */
[----:B------:R-:W-:Y:S01]  /*5710*/  LEA.HI.X R17, R8, c[0x0][0x164], R17, 0x1, P0 ;  /* 0x0000590008117a11 */ /* 0x000fe200000f0c11 */
[----:B------:R-:W-:-:S05]  /*5720*/  FMUL.FTZ R8, R7, UR12 ;  /* 0x0000000c07087c20 */ /* 0x000fca0008410000 */
[----:B------:R-:W-:-:S05]  /*5730*/  F2FP.BF16.PACK_AB R5, R5, R8 ;  /* 0x000000080505723e */ /* 0x000fca00000010ff */
[----:B------:R0:W-:Y:S02]  /*5740*/  STG.E [R16.64], R5 ;  /* 0x0000000510007986 */ /* 0x0001e4000c10190e */
.L_x_90:
[----:B------:R-:W-:Y:S05]  /*5750*/  BSYNC B0 ;  /* 0x0000000000007941 */ /* 0x000fea0003800000 */
.L_x_89:
[--C-:B0-----:R-:W-:Y:S02]  /*5760*/  PRMT R5, RZ, 0x5410, R6.reuse ;  /* 0x00005410ff057816 */ /* 0x101fe40000000006 */
[----:B------:R-:W-:Y:S02]  /*5770*/  PRMT R6, RZ, 0x7610, R6 ;  /* 0x00007610ff067816 */ /* 0x000fe40000000006 */
[----:B------:R-:W-:Y:S01]  /*5780*/  ISETP.GE.U32.AND P0, PT, R47, c[0x0][0x1e0], PT ;  /* 0x000078002f007a0c */ /* 0x000fe20003f06070 */
[----:B------:R-:W-:Y:S01]  /*5790*/  FADD.FTZ R7, R5, -UR17 ;  /* 0x8000001105077e21 */ /* 0x000fe20008010000 */
[--C-:B------:R-:W-:Y:S01]  /*57a0*/  PRMT R5, RZ, 0x5410, R36.reuse ;  /* 0x00005410ff057816 */ /* 0x100fe20000000024 */
[----:B------:R-:W-:Y:S01]  /*57b0*/  FADD.FTZ R6, R6, -UR17 ;  /* 0x8000001106067e21 */ /* 0x000fe20008010000 */
[----:B------:R-:W-:Y:S01]  /*57c0*/  ISETP.GE.AND.EX P0, PT, R48, c[0x0][0x1e4], PT, P0 ;  /* 0x0000790030007a0c */ /* 0x000fe20003f06300 */
[----:B------:R-:W-:Y:S01]  /*57d0*/  FMUL.FTZ R23, R7, UR12 ;  /* 0x0000000c07177c20 */ /* 0x000fe20008410000 */
[----:B------:R-:W-:Y:S01]  /*57e0*/  PRMT R36, RZ, 0x7610, R36 ;  /* 0x00007610ff247816 */ /* 0x000fe20000000024 */
[----:B------:R-:W-:Y:S01]  /*57f0*/  FMUL.FTZ R22, R6, UR12 ;  /* 0x0000000c06167c20 */ /* 0x000fe20008410000 */
[----:B------:R-:W-:Y:S01]  /*5800*/  ISETP.GT.U32.OR P0, PT, R0, 0x1df, P0 ;  /* 0x000001df0000780c */ /* 0x000fe20000704470 */
[----:B------:R-:W-:Y:S11]  /*5810*/  @!P6 BRA `(.L_x_91) ;  /* 0x000001200000e947 */ /* 0x000ff60003800000 */
        /* <DEDUP_REMOVED lines=18> */
.L_x_91:
[----:B------:R-:W-:Y:S01]  /*5940*/  BSSY B0, `(.L_x_92) ;  /* 0x0000011000007945 */ /* 0x000fe20003800000 */
[----:B------:R-:W-:Y:S05]  /*5950*/  @P0 BRA `(.L_x_93) ;  /* 0x000000f000000947 */ /* 0x000fea0003800000 */
        /* <DEDUP_REMOVED lines=8> */
[----:B------:R-:W-:Y:S01]  /*59e0*/  FMUL.FTZ R5, R6, UR12 ;  /* 0x0000000c06057c20 */ /* 0x000fe20008410000 */
[----:B------:R-:W-:Y:S01]  /*59f0*/  LEA R6, P0, R10, c[0x0][0x160], 0x1 ;  /* 0x000058000a067a11 */ /* 0x000fe200078008ff */
[----:B------:R-:W-:Y:S01]  /*5a00*/  FMUL.FTZ R18, R18, UR12 ;  /* 0x0000000c12127c20 */ /* 0x000fe20008410000 */
[----:B------:R-:W-:-:S04]  /*5a10*/  IADD3 R7, R11, R7, RZ ;  /* 0x000000070b077210 */ /* 0x000fc80007ffe0ff */
[----:B------:R-:W-:Y:S02]  /*5a20*/  LEA.HI.X R7, R10, c[0x0][0x164], R7, 0x1, P0 ;  /* 0x000059000a077a11 */ /* 0x000fe400000f0c07 */
[----:B------:R-:W-:-:S05]  /*5a30*/  F2FP.BF16.PACK_AB R5, R18, R5 ;  /* 0x000000051205723e */ /* 0x000fca00000010ff */
[----:B------:R0:W-:Y:S02]  /*5a40*/  STG.E [R6.64], R5 ;  /* 0x0000000506007986 */ /* 0x0001e4000c10190e */
.L_x_93:
[----:B------:R-:W-:Y:S05]  /*5a50*/  BSYNC B0 ;  /* 0x0000000000007941 */ /* 0x000fea0003800000 */
.L_x_92:
[----:B------:R-:W-:Y:S01]  /*5a60*/  ULDC UR4, c[0x0][0x10] ;  /* 0x0000040000047ab9 */ /* 0x000fe20000000800 */
[----:B------:R-:W-:Y:S01]  /*5a70*/  IADD3 R44, R44, 0x1, RZ ;  /* 0x000000012c2c7810 */ /* 0x000fe20007ffe0ff */
[----:B------:R-:W-:-:S04]  /*5a80*/  UIADD3 UR7, UR7, UR4, URZ ;  /* 0x0000000407077290 */ /* 0x000fc8000fffe03f */
[----:B------:R-:W-:-:S06]  /*5a90*/  UISETP.GE.AND UP0, UPT, UR7, UR6, UPT ;  /* 0x000000060700728c */ /* 0x000fcc000bf06270 */
[----:B------:R-:W-:-:S13]  /*5aa0*/  PLOP3.LUT P0, PT, PT, PT, UP0, 0x80, 0x0 ;  /* 0x000000000000781c */ /* 0x000fda0003f0f008 */
[----:B------:R-:W-:Y:S01]  /*5ab0*/  @P0 CALL.REL.NOINC `(.L_x_43) ;  /* 0x0000001000000944 */ /* 0x000fe20003c00000 */
[----:B------:R-:W-:Y:S05]  /*5ac0*/  BRA `(.L_x_94) ;  /* 0xffffa94000007947 */ /* 0x000fea000383ffff */
.L_x_43:
[----:B-1----:R-:W-:Y:S01]  /*5ad0*/  ISETP.NE.AND P1, PT, R0, RZ, PT ;  /* 0x000000ff0000720c */ /* 0x002fe20003f25270 */
[----:B------:R-:W-:Y:S01]  /*5ae0*/  HFMA2.MMA R25, -RZ, RZ, 0, 2.384185791015625e-07 ;  /* 0x00000004ff197435 */ /* 0x000fe200000001ff */
[----:B0-----:R-:W-:Y:S01]  /*5af0*/  MOV R6, c[0x0][0xc] ;  /* 0x0000030000067a02 */ /* 0x001fe20000000f00 */
[----:B------:R-:W-:Y:S01]  /*5b00*/  BSSY B0, `(.L_x_95) ;  /* 0x000000f000007945 */ /* 0x000fe20003800000 */
[----:B------:R-:W-:Y:S02]  /*5b10*/  MOV R4, c[0x0][0x10] ;  /* 0x0000040000047a02 */ /* 0x000fe40000000f00 */
[----:B------:R-:W-:Y:S02]  /*5b20*/  ISETP.NE.AND P0, PT, R6, 0x1, PT ;  /* 0x000000010600780c */ /* 0x000fe40003f05270 */
[----:B------:R-:W-:-:S04]  /*5b30*/  SHF.L.U32 R2, R4, 0x1, RZ ;  /* 0x0000000104027819 */ /* 0x000fc800000006ff */
[----:B------:R-:W-:-:S05]  /*5b40*/  SEL R2, R2, RZ, P0 ;  /* 0x000000ff02027207 */ /* 0x000fca0000000000 */
[----:B------:R-:W-:Y:S01]  /*5b50*/  IMAD.WIDE.U32 R2, R2, R25, c[0x0][0x1a8] ;  /* 0x00006a0002027625 */ /* 0x000fe200078e0019 */
[----:B------:R-:W-:Y:S05]  /*5b60*/  @P1 BRA `(.L_x_96) ;  /* 0x0000008000001947 */ /* 0x000fea0003800000 */
[----:B------:R-:W-:Y:S06]  /*5b70*/  MEMBAR.ALL.GPU ;  /* 0x0000000000007992 */ /* 0x000fec000000a000 */
[----:B------:R-:W0:Y:S01]  /*5b80*/  S2R R7, SR_LANEID ;  /* 0x0000000000077919 */ /* 0x000e220000000000 */
[----:B------:R-:W-:Y:S01]  /*5b90*/  VOTEU.ANY UR4, UPT, PT ;  /* 0x0000000000047886 */ /* 0x000fe200038e0100 */
[----:B------:R-:W-:-:S00]  /*5ba0*/  ERRBAR ;  /* 0x00000000000079ab */ /* 0x000fc00000000000 */
[----:B------:R-:W-:Y:S01]  /*5bb0*/  UFLO.U32 UR5, UR4 ;  /* 0x00000004000572bd */ /* 0x000fe200080e0000 */
[----:B------:R-:W1:Y:S05]  /*5bc0*/  POPC R5, UR4 ;  /* 0x0000000400057d09 */ /* 0x000e6a0008000000 */
[----:B0-----:R-:W-:-:S13]  /*5bd0*/  ISETP.EQ.U32.AND P0, PT, R7, UR5, PT ;  /* 0x0000000507007c0c */ /* 0x001fda000bf02070 */
[----:B-1----:R0:W-:Y:S02]  /*5be0*/  @P0 RED.E.ADD.S32.STRONG.GPU [R2.64], R5 ;  /* 0x000000050200098e */ /* 0x0021e4000c10e38e */
.L_x_96:
[----:B------:R-:W-:Y:S05]  /*5bf0*/  BSYNC B0 ;  /* 0x0000000000007941 */ /* 0x000fea0003800000 */
.L_x_95:
[----:B------:R-:W1:Y:S01]  /*5c00*/  S2UR UR4, SR_CTAID.X ;  /* 0x00000000000479c3 */ /* 0x000e620000002500 */
[----:B0-----:R-:W-:Y:S02]  /*5c10*/  IADD3 R5, R6, -0x1, RZ ;  /* 0xffffffff06057810 */ /* 0x001fe40007ffe0ff */
[----:B------:R-:W-:-:S05]  /*5c20*/  IADD3 R4, R4, -0x1, RZ ;  /* 0xffffffff04047810 */ /* 0x000fca0007ffe0ff */
[----:B------:R-:W0:Y:S01]  /*5c30*/  S2UR UR5, SR_CTAID.Y ;  /* 0x00000000000579c3 */ /* 0x000e220000002600 */
[----:B-1----:R-:W-:-:S04]  /*5c40*/  ISETP.NE.AND P0, PT, R5, UR4, PT ;  /* 0x0000000405007c0c */ /* 0x002fc8000bf05270 */
[----:B0-----:R-:W-:-:S13]  /*5c50*/  ISETP.NE.OR P0, PT, R4, UR5, P0 ;  /* 0x0000000504007c0c */ /* 0x001fda0008705670 */
[----:B------:R-:W-:Y:S05]  /*5c60*/  @P0 EXIT ;  /* 0x000000000000094d */ /* 0x000fea0003800000 */
[----:B------:R-:W-:Y:S05]  /*5c70*/  @P1 BRA `(.L_x_97) ;  /* 0x0000008000001947 */ /* 0x000fea0003800000 */
[----:B------:R-:W-:-:S05]  /*5c80*/  IMAD R4, R6, c[0x0][0x10], RZ ;  /* 0x0000040006047a24 */ /* 0x000fca00078e02ff */
[----:B------:R-:W-:-:S13]  /*5c90*/  ISETP.NE.AND P0, PT, R4, -0x1, PT ;  /* 0xffffffff0400780c */ /* 0x000fda0003f05270 */
[----:B------:R-:W-:Y:S05]  /*5ca0*/  @!P0 BRA `(.L_x_97) ;  /* 0x0000005000008947 */ /* 0x000fea0003800000 */
.L_x_98:
[----:B------:R-:W2:Y:S01]  /*5cb0*/  LDG.E.STRONG.GPU R5, [R2.64] ;  /* 0x0000000e02057981 */ /* 0x000ea2000c1ef900 */
[----:B------:R-:W-:Y:S01]  /*5cc0*/  YIELD ;  /* 0x0000000000007946 */ /* 0x000fe20003800000 */
[----:B--2---:R-:W-:Y:S01]  /*5cd0*/  ISETP.NE.AND P0, PT, R5, R4, PT ;  /* 0x000000040500720c */ /* 0x004fe20003f05270 */
[----:B------:R-:W-:-:S12]  /*5ce0*/  CCTL.IVALL ;  /* 0x00000000ff00798f */ /* 0x000fd80002000000 */
[----:B------:R-:W-:Y:S05]  /*5cf0*/  @P0 BRA `(.L_x_98) ;  /* 0xffffffb000000947 */ /* 0x000fea000383ffff */
.L_x_97:
[----:B------:R-:W-:Y:S02]  /*5d00*/  WARPSYNC 0xffffffff ;  /* 0xffffffff00007948 */ /* 0x000fe40003800000 */
[----:B------:R-:W-:Y:S01]  /*5d10*/  MOV R19, c[0x0][0x1dc] ;  /* 0x0000770000137a02 */ /* 0x000fe20000000f00 */
[----:B------:R-:W-:Y:S03]  /*5d20*/  BAR.SYNC.DEFER_BLOCKING 0x0 ;  /* 0x0000000000007b1d */ /* 0x000fe60000010000 */
[----:B------:R-:W-:-:S04]  /*5d30*/  LEA.HI R2, P0, R19, c[0x0][0x1d8], RZ, 0x1 ;  /* 0x0000760013027a11 */ /* 0x000fc800078108ff */
[----:B------:R-:W-:-:S04]  /*5d40*/  IADD3.X R3, RZ, c[0x0][0x1dc], RZ, P0, !PT ;  /* 0x00007700ff037a10 */ /* 0x000fc800007fe4ff */
[--C-:B------:R-:W-:Y:S02]  /*5d50*/  SHF.R.S64 R27, R2, 0x1, R3.reuse ;  /* 0x00000001021b7819 */ /* 0x100fe40000001003 */
        /* <DEDUP_REMOVED lines=18> */
[----:B------:R-:W-:Y:S02]  /*5e80*/  SHF.L.U64.HI R21, R23, 0x2, R2 ;  /* 0x0000000217157819 */ /* 0x000fe40000010202 */
.L_x_99:
[----:B------:R-:W-:-:S04]  /*5e90*/  LEA R6, P0, R0, c[0x0][0x1b8], 0x2 ;  /* 0x00006e0000067a11 */ /* 0x000fc800078010ff */
[----:B------:R-:W-:Y:S02]  /*5ea0*/  LEA.HI.X R7, R0, c[0x0][0x1bc], R7, 0x2, P0 ;  /* 0x00006f0000077a11 */ /* 0x000fe400000f1407 */
[-C--:B------:R-:W-:Y:S02]  /*5eb0*/  LEA R8, P0, R27, R6.reuse, 0x2 ;  /* 0x000000061b087211 */ /* 0x080fe400078010ff */
[-C--:B------:R-:W-:Y:S01]  /*5ec0*/  LEA R12, P1, R20, R6.reuse, 0x2 ;  /* 0x00000006140c7211 */ /* 0x080fe200078210ff */
[----:B0-----:R0:W2:Y:S01]  /*5ed0*/  LDG.E R14, [R6.64] ;  /* 0x0000000e060e7981 */ /* 0x0010a2000c1e1900 */
        /* <DEDUP_REMOVED lines=12> */
[----:B0-----:R-:W-:-:S04]  /*5fa0*/  SHF.R.S32.HI R7, RZ, 0x1f, R0 ;  /* 0x0000001fff077819 */ /* 0x001fc80000011400 */
[----:B------:R-:W-:Y:S01]  /*5fb0*/  ISETP.GT.AND.EX P0, PT, R18, R7, PT, P0 ;  /* 0x000000071200720c */ /* 0x000fe20003f04300 */
[----:B--2---:R0:W-:Y:S04]  /*5fc0*/  STG.E.64 [R2.64], R14 ;  /* 0x0000000e02007986 */ /* 0x0041e8000c101b0e */
[----:B---3--:R0:W-:Y:S08]  /*5fd0*/  STG.E.64 [R4.64], R16 ;  /* 0x0000001004007986 */ /* 0x0081f0000c101b0e */
[----:B------:R-:W-:Y:S05]  /*5fe0*/  @P0 BRA `(.L_x_99) ;  /* 0xfffffea000000947 */ /* 0x000fea000383ffff */
[----:B------:R-:W-:Y:S05]  /*5ff0*/  EXIT ;  /* 0x000000000000794d */ /* 0x000fea0003800000 */
.L_x_100:
        /* <DEDUP_REMOVED lines=16> */
.L_x_5178:


//--------------------- .text._Z35group_norm_nhwc_bwd_one_pass_kernelI11Bf16IOFp32WLi256ELi60ELi480EEv26Group_norm_nhwc_bwd_params --------------------------
	.section	.text._Z35group_norm_nhwc_bwd_one_pass_kernelI11Bf16IOFp32WLi256ELi60ELi480EEv26Group_norm_nhwc_bwd_params,"ax",@progbits
	.sectioninfo	@"SHI_REGISTERS=128"
	.align	128
        .global         _Z35group_norm_nhwc_bwd_one_pass_kernelI11Bf16IOFp32WLi256ELi60ELi480EEv26Group_norm_nhwc_bwd_params
        .type           _Z35group_norm_nhwc_bwd_one_pass_kernelI11Bf16IOFp32WLi256ELi60ELi480EEv26Group_norm_nhwc_bwd_params,@function
        .size           _Z35group_norm_nhwc_bwd_one_pass_kernelI11Bf16IOFp32WLi256ELi60ELi480EEv26Group_norm_nhwc_bwd_params,(.L_x_5179 - _Z35group_norm_nhwc_bwd_one_pass_kernelI11Bf16IOFp32WLi256ELi60ELi480EEv26Group_norm_nhwc_bwd_params)
        .other          _Z35group_norm_nhwc_bwd_one_pass_kernelI11Bf16IOFp32WLi256ELi60ELi480EEv26Group_norm_nhwc_bwd_params,@"STO_CUDA_ENTRY STV_DEFAULT"
_Z35group_norm_nhwc_bwd_one_pass_kernelI11Bf16IOFp32WLi256ELi60ELi480EEv26Group_norm_nhwc_bwd_params:
.text._Z35group_norm_nhwc_bwd_one_pass_kernelI11Bf16IOFp32WLi256ELi60ELi480EEv26Group_norm_nhwc_bwd_params:
        /* <DEDUP_REMOVED lines=11> */
[C---:B------:R-:W-:Y:S01]  /*00b0*/  IMAD.WIDE.U32 R2, R89.reuse, -0x77777777, RZ ;  /* 0x8888888959027825 */ /* 0x040fe200078e00ff */
[----:B------:R-:W-:Y:S01]  /*00c0*/  MOV R8, c[0x0][0x1dc] ;  /* 0x0000770000087a02 */ /* 0x000fe20000000f00 */
[----:B------:R-:W0:Y:S01]  /*00d0*/  S2R R10, SR_LANEID ;  /* 0x00000000000a7919 */ /* 0x000e220000000000 */
[----:B------:R-:W-:Y:S01]  /*00e0*/  ISETP.GE.U32.AND P1, PT, R89, 0x1e0, PT ;  /* 0x000001e05900780c */ /* 0x000fe20003f26070 */
[----:B------:R-:W-:Y:S01]  /*00f0*/  HFMA2.MMA R70, -RZ, RZ, 0, 0 ;  /* 0x00000000ff467435 */ /* 0x000fe200000001ff */
[----:B------:R-:W-:Y:S01]  /*0100*/  SHF.R.U32.HI R90, RZ, 0x4, R3 ;  /* 0x00000004ff5a7819 */ /* 0x000fe20000011603 */
[----:B------:R-:W-:Y:S01]  /*0110*/  IMAD R87, R59, c[0x0][0x10], R60 ;  /* 0x000004003b577a24 */ /* 0x000fe200078e023c */
[----:B------:R-:W-:Y:S01]  /*0120*/  LEA.HI R8, P0, R8, c[0x0][0x1d8], RZ, 0x1 ;  /* 0x0000760008087a11 */ /* 0x000fe200078108ff */
[----:B------:R-:W-:Y:S01]  /*0130*/  ULDC.U8 UR9, c[0x0][0x1f4] ;  /* 0x00007d0000097ab9 */ /* 0x000fe20000000000 */
[----:B------:R-:W-:Y:S01]  /*0140*/  IMAD R7, R71, c[0x0][0x1dc], RZ ;  /* 0x0000770047077a24 */ /* 0x000fe200078e02ff */
[----:B------:R-:W-:Y:S01]  /*0150*/  LOP3.LUT R91, R91, 0xffffff7f, RZ, 0xc0, !PT ;  /* 0xffffff7f5b5b7812 */ /* 0x000fe200078ec0ff */
[----:B------:R-:W-:Y:S01]  /*0160*/  IMAD.WIDE.U32 R4, R71, c[0x0][0x1d8], RZ ;  /* 0x0000760047047a25 */ /* 0x000fe200078e00ff */
[----:B------:R-:W-:-:S02]  /*0170*/  SHF.R.S32.HI R0, RZ, 0x1f, R89 ;  /* 0x0000001fff007819 */ /* 0x000fc40000011459 */
[----:B------:R-:W-:Y:S01]  /*0180*/  MOV R69, R60 ;  /* 0x0000003c00457202 */ /* 0x000fe20000000f00 */
[----:B------:R-:W-:Y:S01]  /*0190*/  IMAD R88, R59, c[0x0][0x1fc], R90 ;  /* 0x00007f003b587a24 */ /* 0x000fe200078e025a */
[----:B------:R-:W-:Y:S01]  /*01a0*/  IADD3 R3, R5, R7, RZ ;  /* 0x0000000705037210 */ /* 0x000fe20007ffe0ff */
[----:B------:R-:W-:Y:S01]  /*01b0*/  IMAD R90, R90, -0x1e, R89 ;  /* 0xffffffe25a5a7824 */ /* 0x000fe200078e0259 */
[----:B------:R-:W-:Y:S02]  /*01c0*/  IADD3.X R7, RZ, c[0x0][0x1dc], RZ, P0, !PT ;  /* 0x00007700ff077a10 */ /* 0x000fe400007fe4ff */
[C---:B------:R-:W-:Y:S02]  /*01d0*/  ISETP.LT.U32.AND P0, PT, R88.reuse, c[0x0][0x1e0], PT ;  /* 0x0000780058007a0c */ /* 0x040fe40003f01070 */
[----:B------:R-:W-:Y:S02]  /*01e0*/  SHF.R.S32.HI R58, RZ, 0x1f, R88 ;  /* 0x0000001fff3a7819 */ /* 0x000fe40000011458 */
[----:B------:R-:W-:-:S02]  /*01f0*/  IADD3 R86, R88, 0x10, RZ ;  /* 0x0000001058567810 */ /* 0x000fc40007ffe0ff */
[----:B------:R-:W-:Y:S02]  /*0200*/  ISETP.LT.AND.EX P0, PT, R58, c[0x0][0x1e4], !P1, P0 ;  /* 0x000079003a007a0c */ /* 0x000fe40004f01300 */
[----:B------:R-:W-:Y:S02]  /*0210*/  ISETP.LT.U32.AND P5, PT, R86, c[0x0][0x1e0], PT ;  /* 0x0000780056007a0c */ /* 0x000fe40003fa1070 */
[----:B------:R-:W-:Y:S02]  /*0220*/  SHF.R.S32.HI R21, RZ, 0x1f, R86 ;  /* 0x0000001fff157819 */ /* 0x000fe40000011456 */
[----:B------:R-:W-:Y:S02]  /*0230*/  IADD3 R85, R88, 0x20, RZ ;  /* 0x0000002058557810 */ /* 0x000fe40007ffe0ff */
[----:B------:R-:W-:Y:S02]  /*0240*/  ISETP.LT.AND.EX P6, PT, R21, c[0x0][0x1e4], !P1, P5 ;  /* 0x0000790015007a0c */ /* 0x000fe40004fc1350 */
[----:B------:R-:W-:-:S02]  /*0250*/  ISETP.LT.U32.AND P4, PT, R85, c[0x0][0x1e0], PT ;  /* 0x0000780055007a0c */ /* 0x000fc40003f81070 */
[----:B------:R-:W-:Y:S02]  /*0260*/  SHF.R.S32.HI R20, RZ, 0x1f, R85 ;  /* 0x0000001fff147819 */ /* 0x000fe40000011455 */
[----:B------:R-:W-:Y:S02]  /*0270*/  @P0 LOP3.LUT R91, R91, 0x80, RZ, 0xfc, !PT ;  /* 0x000000805b5b0812 */ /* 0x000fe400078efcff */
[----:B------:R-:W-:Y:S02]  /*0280*/  IADD3 R84, R88, 0x30, RZ ;  /* 0x0000003058547810 */ /* 0x000fe40007ffe0ff */
[----:B------:R-:W-:Y:S02]  /*0290*/  ISETP.LT.AND.EX P5, PT, R20, c[0x0][0x1e4], !P1, P4 ;  /* 0x0000790014007a0c */ /* 0x000fe40004fa1340 */
[----:B------:R-:W-:Y:S02]  /*02a0*/  LOP3.LUT R91, R91, 0xffffffbf, RZ, 0xc0, !PT ;  /* 0xffffffbf5b5b7812 */ /* 0x000fe400078ec0ff */
[----:B------:R-:W-:-:S02]  /*02b0*/  ISETP.LT.U32.AND P3, PT, R84, c[0x0][0x1e0], PT ;  /* 0x0000780054007a0c */ /* 0x000fc40003f61070 */
[----:B------:R-:W-:Y:S02]  /*02c0*/  SHF.R.S32.HI R19, RZ, 0x1f, R84 ;  /* 0x0000001fff137819 */ /* 0x000fe40000011454 */
[----:B------:R-:W-:Y:S02]  /*02d0*/  @P6 LOP3.LUT R91, R91, 0x40, RZ, 0xfc, !PT ;  /* 0x000000405b5b6812 */ /* 0x000fe400078efcff */
[----:B------:R-:W-:Y:S02]  /*02e0*/  LEA.HI R5, P2, R3, R4, RZ, 0x1 ;  /* 0x0000000403057211 */ /* 0x000fe400078508ff */
[----:B------:R-:W-:Y:S02]  /*02f0*/  IADD3 R83, R88, 0x40, RZ ;  /* 0x0000004058537810 */ /* 0x000fe40007ffe0ff */
[----:B------:R-:W-:Y:S02]  /*0300*/  ISETP.LT.AND.EX P4, PT, R19, c[0x0][0x1e4], !P1, P3 ;  /* 0x0000790013007a0c */ /* 0x000fe40004f81330 */
[----:B------:R-:W-:-:S02]  /*0310*/  LOP3.LUT R91, R91, 0xffffffdf, RZ, 0xc0, !PT ;  /* 0xffffffdf5b5b7812 */ /* 0x000fc400078ec0ff */
[----:B------:R-:W-:Y:S02]  /*0320*/  IADD3.X R2, RZ, R3, RZ, P2, !PT ;  /* 0x00000003ff027210 */ /* 0x000fe400017fe4ff */
[----:B------:R-:W-:Y:S02]  /*0330*/  ISETP.LT.U32.AND P2, PT, R83, c[0x0][0x1e0], PT ;  /* 0x0000780053007a0c */ /* 0x000fe40003f41070 */
[----:B------:R-:W-:Y:S02]  /*0340*/  SHF.R.S32.HI R18, RZ, 0x1f, R83 ;  /* 0x0000001fff127819 */ /* 0x000fe40000011453 */
[----:B------:R-:W-:Y:S02]  /*0350*/  @P5 LOP3.LUT R91, R91, 0x20, RZ, 0xfc, !PT ;  /* 0x000000205b5b5812 */ /* 0x000fe400078efcff */
[----:B------:R-:W-:Y:S02]  /*0360*/  IADD3 R82, R88, 0x50, RZ ;  /* 0x0000005058527810 */ /* 0x000fe40007ffe0ff */
[----:B------:R-:W-:-:S02]  /*0370*/  ISETP.LT.AND.EX P3, PT, R18, c[0x0][0x1e4], !P1, P2 ;  /* 0x0000790012007a0c */ /* 0x000fc40004f61320 */
[----:B------:R-:W-:Y:S02]  /*0380*/  LOP3.LUT R91, R91, 0xffffffef, RZ, 0xc0, !PT ;  /* 0xffffffef5b5b7812 */ /* 0x000fe400078ec0ff */
[----:B------:R-:W-:Y:S02]  /*0390*/  ISETP.LT.U32.AND P0, PT, R82, c[0x0][0x1e0], PT ;  /* 0x0000780052007a0c */ /* 0x000fe40003f01070 */
[----:B------:R-:W-:Y:S02]  /*03a0*/  SHF.R.S32.HI R17, RZ, 0x1f, R82 ;  /* 0x0000001fff117819 */ /* 0x000fe40000011452 */
[----:B------:R-:W-:Y:S02]  /*03b0*/  @P4 LOP3.LUT R91, R91, 0x10, RZ, 0xfc, !PT ;  /* 0x000000105b5b4812 */ /* 0x000fe400078efcff */
[----:B------:R-:W-:Y:S02]  /*03c0*/  IADD3 R81, R88, 0x60, RZ ;  /* 0x0000006058517810 */ /* 0x000fe40007ffe0ff */
[----:B------:R-:W-:-:S02]  /*03d0*/  ISETP.LT.AND.EX P2, PT, R17, c[0x0][0x1e4], !P1, P0 ;  /* 0x0000790011007a0c */ /* 0x000fc40004f41300 */
[----:B------:R-:W-:Y:S02]  /*03e0*/  LOP3.LUT R91, R91, 0xfffffff7, RZ, 0xc0, !PT ;  /* 0xfffffff75b5b7812 */ /* 0x000fe400078ec0ff */
[----:B------:R-:W-:Y:S02]  /*03f0*/  SHF.R.S32.HI R16, RZ, 0x1f, R81 ;  /* 0x0000001fff107819 */ /* 0x000fe40000011451 */
[----:B------:R-:W-:Y:S02]  /*0400*/  ISETP.LT.U32.AND P0, PT, R81, c[0x0][0x1e0], PT ;  /* 0x0000780051007a0c */ /* 0x000fe40003f01070 */
[----:B------:R-:W-:Y:S02]  /*0410*/  @P3 LOP3.LUT R91, R91, 0x8, RZ, 0xfc, !PT ;  /* 0x000000085b5b3812 */ /* 0x000fe400078efcff */
[----:B------:R-:W-:Y:S02]  /*0420*/  ISETP.LT.AND.EX P0, PT, R16, c[0x0][0x1e4], !P1, P0 ;  /* 0x0000790010007a0c */ /* 0x000fe40004f01300 */
[----:B------:R-:W-:-:S02]  /*0430*/  LOP3.LUT R91, R91, 0xfffffffb, RZ, 0xc0, !PT ;  /* 0xfffffffb5b5b7812 */ /* 0x000fc400078ec0ff */
[C---:B------:R-:W-:Y:S02]  /*0440*/  IADD3 R80, R88.reuse, 0x70, RZ ;  /* 0x0000007058507810 */ /* 0x040fe40007ffe0ff */
[----:B------:R-:W-:Y:S02]  /*0450*/  @P2 LOP3.LUT R91, R91, 0x4, RZ, 0xfc, !PT ;  /* 0x000000045b5b2812 */ /* 0x000fe400078efcff */
[C---:B------:R-:W-:Y:S02]  /*0460*/  IADD3 R79, R88.reuse, 0x80, RZ ;  /* 0x00000080584f7810 */ /* 0x040fe40007ffe0ff */
[C---:B------:R-:W-:Y:S02]  /*0470*/  IADD3 R78, R88.reuse, 0x90, RZ ;  /* 0x00000090584e7810 */ /* 0x040fe40007ffe0ff */
[----:B------:R-:W-:Y:S02]  /*0480*/  IADD3 R77, R88, 0xa0, RZ ;  /* 0x000000a0584d7810 */ /* 0x000fe40007ffe0ff */
[----:B------:R-:W-:-:S02]  /*0490*/  LOP3.LUT R91, R91, 0xfffffffd, RZ, 0xc0, !PT ;  /* 0xfffffffd5b5b7812 */ /* 0x000fc400078ec0ff */
[----:B------:R-:W-:Y:S02]  /*04a0*/  LEA.HI R0, R0, R89, RZ, 0x5 ;  /* 0x0000005900007211 */ /* 0x000fe400078f28ff */
[----:B------:R-:W-:Y:S02]  /*04b0*/  IADD3 R76, R88, 0xb0, RZ ;  /* 0x000000b0584c7810 */ /* 0x000fe40007ffe0ff */
[----:B------:R-:W-:Y:S02]  /*04c0*/  SHF.R.S32.HI R15, RZ, 0x1f, R80 ;  /* 0x0000001fff0f7819 */ /* 0x000fe40000011450 */
[----:B------:R-:W-:Y:S02]  /*04d0*/  SHF.R.S32.HI R14, RZ, 0x1f, R79 ;  /* 0x0000001fff0e7819 */ /* 0x000fe4000001144f */
[----:B------:R-:W-:Y:S02]  /*04e0*/  SHF.R.S32.HI R13, RZ, 0x1f, R78 ;  /* 0x0000001fff0d7819 */ /* 0x000fe4000001144e */
[----:B------:R-:W-:-:S02]  /*04f0*/  SHF.R.S32.HI R12, RZ, 0x1f, R77 ;  /* 0x0000001fff0c7819 */ /* 0x000fc4000001144d */
[----:B------:R-:W-:Y:S02]  /*0500*/  ISETP.LT.U32.AND P5, PT, R80, c[0x0][0x1e0], PT ;  /* 0x0000780050007a0c */ /* 0x000fe40003fa1070 */
[----:B------:R-:W-:Y:S02]  /*0510*/  @P0 LOP3.LUT R91, R91, 0x2, RZ, 0xfc, !PT ;  /* 0x000000025b5b0812 */ /* 0x000fe400078efcff */
[----:B------:R-:W-:Y:S02]  /*0520*/  ISETP.LT.U32.AND P4, PT, R79, c[0x0][0x1e0], PT ;  /* 0x000078004f007a0c */ /* 0x000fe40003f81070 */
[----:B------:R-:W-:Y:S02]  /*0530*/  ISETP.LT.U32.AND P3, PT, R78, c[0x0][0x1e0], PT ;  /* 0x000078004e007a0c */ /* 0x000fe40003f61070 */
[----:B------:R-:W-:Y:S02]  /*0540*/  ISETP.LT.U32.AND P2, PT, R77, c[0x0][0x1e0], PT ;  /* 0x000078004d007a0c */ /* 0x000fe40003f41070 */
[----:B------:R-:W-:-:S02]  /*0550*/  SHF.R.S32.HI R9, RZ, 0x5, R0 ;  /* 0x00000005ff097819 */ /* 0x000fc40000011400 */
[--C-:B------:R-:W-:Y:S02]  /*0560*/  SHF.R.S64 R8, R8, 0x1, R7.reuse ;  /* 0x0000000108087819 */ /* 0x100fe40000001007 */
[----:B------:R-:W-:Y:S02]  /*0570*/  SHF.R.S32.HI R11, RZ, 0x1f, R76 ;  /* 0x0000001fff0b7819 */ /* 0x000fe4000001144c */
[----:B------:R-:W-:Y:S02]  /*0580*/  ISETP.LT.U32.AND P0, PT, R76, c[0x0][0x1e0], PT ;  /* 0x000078004c007a0c */ /* 0x000fe40003f01070 */
[----:B------:R-:W-:Y:S02]  /*0590*/  SHF.R.S32.HI R7, RZ, 0x1, R7 ;  /* 0x00000001ff077819 */ /* 0x000fe40000011407 */
[C---:B------:R-:W-:Y:S02]  /*05a0*/  IADD3 R75, R88.reuse, 0xc0, RZ ;  /* 0x000000c0584b7810 */ /* 0x040fe40007ffe0ff */
[----:B------:R-:W-:-:S02]  /*05b0*/  IADD3 R74, R88, 0xd0, RZ ;  /* 0x000000d0584a7810 */ /* 0x000fc40007ffe0ff */
[C---:B------:R-:W-:Y:S02]  /*05c0*/  IADD3 R73, R88.reuse, 0xe0, RZ ;  /* 0x000000e058497810 */ /* 0x040fe40007ffe0ff */
[----:B------:R-:W-:Y:S02]  /*05d0*/  IADD3 R72, R88, 0xf0, RZ ;  /* 0x000000f058487810 */ /* 0x000fe40007ffe0ff */
[--C-:B------:R-:W-:Y:S02]  /*05e0*/  SHF.R.S64 R5, R5, 0x1, R2.reuse ;  /* 0x0000000105057819 */ /* 0x100fe40000001002 */
[----:B------:R-:W-:Y:S02]  /*05f0*/  SHF.R.S32.HI R0, RZ, 0x1, R2 ;  /* 0x00000001ff007819 */ /* 0x000fe40000011402 */
[----:B------:R-:W-:Y:S02]  /*0600*/  ISETP.LT.AND.EX P5, PT, R15, c[0x0][0x1e4], !P1, P5 ;  /* 0x000079000f007a0c */ /* 0x000fe40004fa1350 */
[----:B------:R-:W-:-:S02]  /*0610*/  ISETP.LT.AND.EX P4, PT, R14, c[0x0][0x1e4], !P1, P4 ;  /* 0x000079000e007a0c */ /* 0x000fc40004f81340 */
[----:B------:R-:W-:Y:S02]  /*0620*/  ISETP.LT.AND.EX P3, PT, R13, c[0x0][0x1e4], !P1, P3 ;  /* 0x000079000d007a0c */ /* 0x000fe40004f61330 */
[----:B------:R-:W-:Y:S02]  /*0630*/  ISETP.LT.AND.EX P2, PT, R12, c[0x0][0x1e4], !P1, P2 ;  /* 0x000079000c007a0c */ /* 0x000fe40004f41320 */
[----:B------:R-:W-:Y:S02]  /*0640*/  ISETP.LT.AND.EX P1, PT, R11, c[0x0][0x1e4], !P1, P0 ;  /* 0x000079000b007a0c */ /* 0x000fe40004f21300 */
[----:B------:R-:W-:Y:S02]  /*0650*/  LOP3.LUT R71, R71, c[0x0][0xc], RZ, 0xc0, !PT ;  /* 0x0000030047477a12 */ /* 0x000fe400078ec0ff */
[----:B------:R-:W-:Y:S02]  /*0660*/  SHF.L.U32 R90, R90, 0x1, RZ ;  /* 0x000000015a5a7819 */ /* 0x000fe400000006ff */
[----:B------:R-:W-:-:S02]  /*0670*/  SHF.L.U64.HI R7, R8, 0x2, R7 ;  /* 0x0000000208077819 */ /* 0x000fc40000010207 */
[----:B------:R-:W-:Y:S02]  /*0680*/  SHF.R.S32.HI R6, RZ, 0x1f, R75 ;  /* 0x0000001fff067819 */ /* 0x000fe4000001144b */
[----:B------:R-:W-:Y:S02]  /*0690*/  SHF.R.S32.HI R4, RZ, 0x1f, R74 ;  /* 0x0000001fff047819 */ /* 0x000fe4000001144a */
[----:B------:R-:W-:Y:S02]  /*06a0*/  SHF.R.S32.HI R3, RZ, 0x1f, R73 ;  /* 0x0000001fff037819 */ /* 0x000fe40000011449 */
[----:B------:R-:W-:Y:S02]  /*06b0*/  SHF.R.S32.HI R2, RZ, 0x1f, R72 ;  /* 0x0000001fff027819 */ /* 0x000fe40000011448 */
[----:B0-----:R-:W-:Y:S02]  /*06c0*/  SHF.L.U64.HI R0, R5, 0x2, R0 ;  /* 0x0000000205007819 */ /* 0x001fe40000010200 */
.L_x_184:
[----:B------:R-:W-:Y:S01]  /*06d0*/  IABS R27, c[0x0][0x1f0] ;  /* 0x00007c00001b7a13 */ /* 0x000fe20000000000 */
[----:B------:R-:W-:Y:S01]  /*06e0*/  CS2R R66, SRZ ;  /* 0x0000000000427805 */ /* 0x000fe2000001ff00 */
[----:B------:R-:W-:-:S02]  /*06f0*/  P2R R30, PR, RZ, 0x8 ;  /* 0x00000008ff1e7803 */ /* 0x000fc40000000000 */
[----:B0-----:R-:W0:Y:S01]  /*0700*/  I2F.RP R24, R27 ;  /* 0x0000001b00187306 */ /* 0x001e220000209400 */
[----:B------:R-:W-:Y:S02]  /*0710*/  P2R R29, PR, RZ, 0x4 ;  /* 0x00000004ff1d7803 */ /* 0x000fe40000000000 */
[----:B------:R-:W-:Y:S02]  /*0720*/  MOV R68, RZ ;  /* 0x000000ff00447202 */ /* 0x000fe40000000f00 */
[----:B------:R-:W-:Y:S01]  /*0730*/  MOV R61, RZ ;  /* 0x000000ff003d7202 */ /* 0x000fe20000000f00 */
[----:B------:R-:W-:Y:S01]  /*0740*/  CS2R R62, SRZ ;  /* 0x00000000003e7805 */ /* 0x000fe2000001ff00 */
[----:B------:R-:W-:Y:S01]  /*0750*/  CS2R R64, SRZ ;  /* 0x0000000000407805 */ /* 0x000fe2000001ff00 */
[----:B------:R-:W-:Y:S02]  /*0760*/  MOV R115, 0x3f800000 ;  /* 0x3f80000000737802 */ /* 0x000fe40000000f00 */
[----:B------:R-:W-:-:S02]  /*0770*/  LOP3.LUT P2, RZ, R91, 0x40, RZ, 0xc0, !PT ;  /* 0x000000405bff7812 */ /* 0x000fc4000784c0ff */
[----:B------:R-:W-:Y:S02]  /*0780*/  P2R R28, PR, RZ, 0x2 ;  /* 0x00000002ff1c7803 */ /* 0x000fe40000000000 */
[----:B------:R-:W-:Y:S01]  /*0790*/  LOP3.LUT P1, RZ, R91, 0x20, RZ, 0xc0, !PT ;  /* 0x000000205bff7812 */ /* 0x000fe2000782c0ff */
[----:B0-----:R-:W0:Y:S02]  /*07a0*/  MUFU.RCP R24, R24 ;  /* 0x0000001800187308 */ /* 0x001e240000001000 */
[----:B0-----:R-:W-:-:S06]  /*07b0*/  IADD3 R22, R24, 0xffffffe, RZ ;  /* 0x0ffffffe18167810 */ /* 0x001fcc0007ffe0ff */
[----:B------:R0:W1:Y:S02]  /*07c0*/  F2I.FTZ.U32.TRUNC.NTZ R23, R22 ;  /* 0x0000001600177305 */ /* 0x000064000021f000 */
[----:B0-----:R-:W-:Y:S02]  /*07d0*/  MOV R22, RZ ;  /* 0x000000ff00167202 */ /* 0x001fe40000000f00 */
[----:B-1----:R-:W-:-:S05]  /*07e0*/  IADD3 R26, RZ, -R23, RZ ;  /* 0x80000017ff1a7210 */ /* 0x002fca0007ffe0ff */
[----:B------:R-:W-:Y:S01]  /*07f0*/  IMAD R25, R26, R27, RZ ;  /* 0x0000001b1a197224 */ /* 0x000fe200078e02ff */
[----:B------:R-:W-:-:S03]  /*0800*/  IABS R26, R69 ;  /* 0x00000045001a7213 */ /* 0x000fc60000000000 */
[----:B------:R-:W-:Y:S01]  /*0810*/  IMAD.HI.U32 R23, R23, R25, R22 ;  /* 0x0000001917177227 */ /* 0x000fe200078e0016 */
[----:B------:R-:W-:-:S05]  /*0820*/  LOP3.LUT R22, R69, c[0x0][0x1f0], RZ, 0x3c, !PT ;  /* 0x00007c0045167a12 */ /* 0x000fca00078e3cff */
[----:B------:R-:W-:-:S05]  /*0830*/  IMAD.HI.U32 R23, R23, R26, RZ ;  /* 0x0000001a17177227 */ /* 0x000fca00078e00ff */
[----:B------:R-:W-:-:S05]  /*0840*/  IADD3 R24, -R23, RZ, RZ ;  /* 0x000000ff17187210 */ /* 0x000fca0007ffe1ff */
[----:B------:R-:W-:-:S05]  /*0850*/  IMAD R24, R27, R24, R26 ;  /* 0x000000181b187224 */ /* 0x000fca00078e021a */
[----:B------:R-:W-:-:S13]  /*0860*/  ISETP.GT.U32.AND P0, PT, R27, R24, PT ;  /* 0x000000181b00720c */ /* 0x000fda0003f04070 */
[-C--:B------:R-:W-:Y:S02]  /*0870*/  @!P0 IADD3 R24, R24, -R27.reuse, RZ ;  /* 0x8000001b18188210 */ /* 0x080fe40007ffe0ff */
[----:B------:R-:W-:Y:S02]  /*0880*/  @!P0 IADD3 R23, R23, 0x1, RZ ;  /* 0x0000000117178810 */ /* 0x000fe40007ffe0ff */
[----:B------:R-:W-:Y:S02]  /*0890*/  IADD3 R25, R24, -R27, RZ ;  /* 0x8000001b18197210 */ /* 0x000fe40007ffe0ff */
[----:B------:R-:W-:-:S04]  /*08a0*/  ISETP.GT.U32.AND P0, PT, R27, R24, PT ;  /* 0x000000181b00720c */ /* 0x000fc80003f04070 */
[----:B------:R-:W-:Y:S02]  /*08b0*/  SEL R25, R25, R24, !P0 ;  /* 0x0000001819197207 */ /* 0x000fe40004000000 */
[----:B------:R-:W-:-:S13]  /*08c0*/  ISETP.GE.U32.AND P0, PT, R24, R27, PT ;  /* 0x0000001b1800720c */ /* 0x000fda0003f06070 */
[----:B------:R-:W-:Y:S02]  /*08d0*/  @P0 IADD3 R23, R23, 0x1, RZ ;  /* 0x0000000117170810 */ /* 0x000fe40007ffe0ff */
[----:B------:R-:W-:-:S13]  /*08e0*/  ISETP.GE.AND P0, PT, R69, RZ, PT ;  /* 0x000000ff4500720c */ /* 0x000fda0003f06270 */
[----:B------:R-:W-:Y:S02]  /*08f0*/  @!P0 IADD3 R25, -R25, RZ, RZ ;  /* 0x000000ff19198210 */ /* 0x000fe40007ffe1ff */
[----:B------:R-:W-:Y:S02]  /*0900*/  ISETP.GE.AND P0, PT, R22, RZ, PT ;  /* 0x000000ff1600720c */ /* 0x000fe40003f06270 */
[----:B------:R-:W-:-:S11]  /*0910*/  LOP3.LUT R22, RZ, c[0x0][0x1f0], RZ, 0x33, !PT ;  /* 0x00007c00ff167a12 */ /* 0x000fd600078e33ff */
[----:B------:R-:W-:Y:S02]  /*0920*/  @!P0 IADD3 R23, -R23, RZ, RZ ;  /* 0x000000ff17178210 */ /* 0x000fe40007ffe1ff */
[----:B------:R-:W-:-:S04]  /*0930*/  ISETP.NE.AND P0, PT, RZ, c[0x0][0x1f0], PT ;  /* 0x00007c00ff007a0c */ /* 0x000fc80003f05270 */
[C---:B------:R-:W-:Y:S02]  /*0940*/  SEL R116, R22.reuse, R25, !P0 ;  /* 0x0000001916747207 */ /* 0x040fe40004000000 */
[----:B------:R-:W-:Y:S02]  /*0950*/  SEL R25, R22, R23, !P0 ;  /* 0x0000001716197207 */ /* 0x000fe40004000000 */
[----:B------:R-:W-:Y:S01]  /*0960*/  SHF.R.S32.HI R22, RZ, 0x1f, R90 ;  /* 0x0000001fff167819 */ /* 0x000fe2000001145a */
[----:B------:R-:W-:-:S05]  /*0970*/  IMAD R57, R116, 0x3c, RZ ;  /* 0x0000003c74397824 */ /* 0x000fca00078e02ff */
[----:B------:R-:W-:-:S04]  /*0980*/  IADD3 R122, P0, R90, R57, RZ ;  /* 0x000000395a7a7210 */ /* 0x000fc80007f1e0ff */
[----:B------:R-:W-:Y:S01]  /*0990*/  LEA.HI.X.SX32 R123, R57, R22, 0x1, P0 ;  /* 0x00000016397b7211 */ /* 0x000fe200000f0eff */
[----:B------:R-:W-:-:S04]  /*09a0*/  IMAD.WIDE.U32 R22, R89, -0x77777777, RZ ;  /* 0x8888888959167825 */ /* 0x000fc800078e00ff */
[----:B------:R-:W-:Y:S01]  /*09b0*/  IMAD.WIDE.U32 R122, R25, c[0x0][0x1e8], R122 ;  /* 0x00007a00197a7a25 */ /* 0x000fe200078e007a */
[----:B------:R-:W-:-:S05]  /*09c0*/  SHF.R.U32.HI R22, RZ, 0x4, R23 ;  /* 0x00000004ff167819 */ /* 0x000fca0000011617 */
[----:B------:R-:W-:-:S05]  /*09d0*/  IMAD R31, R59, c[0x0][0x1fc], R22 ;  /* 0x00007f003b1f7a24 */ /* 0x000fca00078e0216 */
[----:B------:R-:W-:-:S04]  /*09e0*/  IADD3 R22, R31, 0xc0, RZ ;  /* 0x000000c01f167810 */ /* 0x000fc80007ffe0ff */
[----:B------:R-:W-:Y:S02]  /*09f0*/  SHF.R.S32.HI R23, RZ, 0x1f, R22 ;  /* 0x0000001fff177819 */ /* 0x000fe40000011416 */
[----:B------:R-:W-:Y:S02]  /*0a00*/  ISETP.GE.U32.AND P0, PT, R22, c[0x0][0x1e0], PT ;  /* 0x0000780016007a0c */ /* 0x000fe40003f06070 */
[----:B------:R-:W-:Y:S02]  /*0a10*/  SHF.R.S32.HI R22, RZ, 0x1f, R25 ;  /* 0x0000001fff167819 */ /* 0x000fe40000011419 */
[----:B------:R-:W-:-:S03]  /*0a20*/  ISETP.GE.AND.EX P0, PT, R23, c[0x0][0x1e4], PT, P0 ;  /* 0x0000790017007a0c */ /* 0x000fc60003f06300 */
[----:B------:R-:W-:Y:S01]  /*0a30*/  IMAD R22, R22, c[0x0][0x1e8], RZ ;  /* 0x00007a0016167a24 */ /* 0x000fe200078e02ff */
[----:B------:R-:W-:-:S03]  /*0a40*/  ISETP.LT.U32.AND P6, PT, R89, 0x1e0, !P0 ;  /* 0x000001e05900780c */ /* 0x000fc600047c1070 */
[----:B------:R-:W-:-:S05]  /*0a50*/  IMAD R121, R25, c[0x0][0x1ec], R22 ;  /* 0x00007b0019797a24 */ /* 0x000fca00078e0216 */
[----:B------:R-:W-:-:S05]  /*0a60*/  IADD3 R121, R123, R121, RZ ;  /* 0x000000797b797210 */ /* 0x000fca0007ffe0ff */
[----:B------:R-:W-:Y:S01]  /*0a70*/  @P6 IMAD R22, R6, c[0x0][0x1d8], RZ ;  /* 0x0000760006166a24 */ /* 0x000fe200078e02ff */
[----:B------:R-:W-:-:S03]  /*0a80*/  @P6 MOV R120, R122 ;  /* 0x0000007a00786202 */ /* 0x000fc60000000f00 */
[C---:B------:R-:W-:Y:S02]  /*0a90*/  @P6 IMAD R25, R75.reuse, c[0x0][0x1dc], R22 ;  /* 0x000077004b196a24 */ /* 0x040fe400078e0216 */
[----:B------:R-:W-:-:S05]  /*0aa0*/  @P6 IMAD.WIDE.U32 R22, R75, c[0x0][0x1d8], R120 ;  /* 0x000076004b166a25 */ /* 0x000fca00078e0078 */
[----:B------:R-:W-:Y:S02]  /*0ab0*/  @P6 IADD3 R23, R23, R25, RZ ;  /* 0x0000001917176210 */ /* 0x000fe40007ffe0ff */
[C---:B------:R-:W-:Y:S02]  /*0ac0*/  @P6 SHF.L.U32 R24, R22.reuse, 0x1, RZ ;  /* 0x0000000116186819 */ /* 0x040fe400000006ff */
[----:B------:R-:W-:Y:S02]  /*0ad0*/  @P6 SHF.L.U64.HI R22, R22, 0x1, R23 ;  /* 0x0000000116166819 */ /* 0x000fe40000010217 */
[----:B------:R-:W-:-:S04]  /*0ae0*/  @P6 IADD3 R26, P0, R24, c[0x0][0x180], RZ ;  /* 0x00006000181a6a10 */ /* 0x000fc80007f1e0ff */
[----:B------:R-:W-:Y:S02]  /*0af0*/  @P6 IADD3.X R27, R22, c[0x0][0x184], RZ, P0, !PT ;  /* 0x00006100161b6a10 */ /* 0x000fe400007fe4ff */
[----:B------:R-:W-:-:S03]  /*0b00*/  @P6 IADD3 R24, P0, R24, c[0x0][0x178], RZ ;  /* 0x00005e0018186a10 */ /* 0x000fc60007f1e0ff */
[----:B------:R0:W5:Y:S01]  /*0b10*/  @P6 LDG.E R67, [R26.64] ;  /* 0x000000061a436981 */ /* 0x000162000c1e1900 */
[----:B------:R-:W-:Y:S02]  /*0b20*/  @P6 IADD3.X R25, R22, c[0x0][0x17c], RZ, P0, !PT ;  /* 0x00005f0016196a10 */ /* 0x000fe400007fe4ff */
[----:B------:R-:W-:-:S03]  /*0b30*/  IADD3 R22, R31, 0xd0, RZ ;  /* 0x000000d01f167810 */ /* 0x000fc60007ffe0ff */
[----:B------:R1:W5:Y:S01]  /*0b40*/  @P6 LDG.E R66, [R24.64] ;  /* 0x0000000618426981 */ /* 0x000362000c1e1900 */
[----:B------:R-:W-:Y:S02]  /*0b50*/  SHF.R.S32.HI R23, RZ, 0x1f, R22 ;  /* 0x0000001fff177819 */ /* 0x000fe40000011416 */
[----:B------:R-:W-:-:S04]  /*0b60*/  ISETP.GE.U32.AND P0, PT, R22, c[0x0][0x1e0], PT ;  /* 0x0000780016007a0c */ /* 0x000fc80003f06070 */
        /* <DEDUP_REMOVED lines=10> */
[C---:B------:R-:W-:Y:S02]  /*0c10*/  @P0 IADD3 R22, P3, R32.reuse, c[0x0][0x180], RZ ;  /* 0x0000600020160a10 */ /* 0x040fe40007f7e0ff */
[----:B------:R-:W-:Y:S02]  /*0c20*/  @P0 IADD3 R32, P6, R32, c[0x0][0x178], RZ ;  /* 0x00005e0020200a10 */ /* 0x000fe40007fde0ff */
[----:B------:R-:W-:-:S02]  /*0c30*/  @P0 IADD3.X R23, R33, c[0x0][0x184], RZ, P3, !PT ;  /* 0x0000610021170a10 */ /* 0x000fc40001ffe4ff */
[----:B------:R-:W-:Y:S02]  /*0c40*/  @P0 IADD3.X R33, R33, c[0x0][0x17c], RZ, P6, !PT ;  /* 0x00005f0021210a10 */ /* 0x000fe400037fe4ff */
[----:B------:R-:W-:Y:S01]  /*0c50*/  IADD3 R34, R31, 0xe0, RZ ;  /* 0x000000e01f227810 */ /* 0x000fe20007ffe0ff */
[----:B------:R2:W5:Y:S01]  /*0c60*/  @P0 LDG.E R68, [R22.64] ;  /* 0x0000000616440981 */ /* 0x000562000c1e1900 */
[----:B------:R-:W-:Y:S02]  /*0c70*/  LOP3.LUT P3, RZ, R91, 0x80, RZ, 0xc0, !PT ;  /* 0x000000805bff7812 */ /* 0x000fe4000786c0ff */
[----:B------:R-:W-:Y:S01]  /*0c80*/  SHF.R.S32.HI R35, RZ, 0x1f, R34 ;  /* 0x0000001fff237819 */ /* 0x000fe20000011422 */
[----:B------:R3:W5:Y:S01]  /*0c90*/  @P0 LDG.E R61, [R32.64] ;  /* 0x00000006203d0981 */ /* 0x000762000c1e1900 */
[----:B------:R-:W-:-:S04]  /*0ca0*/  ISETP.GE.U32.AND P0, PT, R34, c[0x0][0x1e0], PT ;  /* 0x0000780022007a0c */ /* 0x000fc80003f06070 */
[----:B------:R-:W-:-:S04]  /*0cb0*/  ISETP.GE.AND.EX P0, PT, R35, c[0x0][0x1e4], PT, P0 ;  /* 0x0000790023007a0c */ /* 0x000fc80003f06300 */
[----:B------:R-:W-:-:S13]  /*0cc0*/  ISETP.LT.U32.AND P0, PT, R89, 0x1e0, !P0 ;  /* 0x000001e05900780c */ /* 0x000fda0004701070 */
[----:B-1----:R-:W-:Y:S01]  /*0cd0*/  @P0 IMAD R24, R3, c[0x0][0x1d8], RZ ;  /* 0x0000760003180a24 */ /* 0x002fe200078e02ff */
[----:B------:R-:W-:-:S03]  /*0ce0*/  @P0 MOV R25, R121 ;  /* 0x0000007900190202 */ /* 0x000fc60000000f00 */
[----:B0-----:R-:W-:Y:S01]  /*0cf0*/  @P0 IMAD R27, R73, c[0x0][0x1dc], R24 ;  /* 0x00007700491b0a24 */ /* 0x001fe200078e0218 */
[----:B------:R-:W-:-:S05]  /*0d00*/  @P0 MOV R24, R122 ;  /* 0x0000007a00180202 */ /* 0x000fca0000000f00 */
[----:B------:R-:W-:-:S05]  /*0d10*/  @P0 IMAD.WIDE.U32 R24, R73, c[0x0][0x1d8], R24 ;  /* 0x0000760049180a25 */ /* 0x000fca00078e0018 */
[----:B--2---:R-:W-:Y:S02]  /*0d20*/  @P0 IADD3 R23, R25, R27, RZ ;  /* 0x0000001b19170210 */ /* 0x004fe40007ffe0ff */
[C---:B------:R-:W-:Y:S02]  /*0d30*/  @P0 SHF.L.U32 R25, R24.reuse, 0x1, RZ ;  /* 0x0000000118190819 */ /* 0x040fe400000006ff */
[----:B------:R-:W-:Y:S02]  /*0d40*/  @P0 SHF.L.U64.HI R26, R24, 0x1, R23 ;  /* 0x00000001181a0819 */ /* 0x000fe40000010217 */
[----:B------:R-:W-:-:S04]  /*0d50*/  @P0 IADD3 R22, P6, R25, c[0x0][0x180], RZ ;  /* 0x0000600019160a10 */ /* 0x000fc80007fde0ff */
[C---:B------:R-:W-:Y:S02]  /*0d60*/  @P0 IADD3.X R23, R26.reuse, c[0x0][0x184], RZ, P6, !PT ;  /* 0x000061001a170a10 */ /* 0x040fe400037fe4ff */
[----:B------:R-:W-:Y:S02]  /*0d70*/  @P0 IADD3 R24, P6, R25, c[0x0][0x178], RZ ;  /* 0x00005e0019180a10 */ /* 0x000fe40007fde0ff */
[----:B------:R-:W-:Y:S01]  /*0d80*/  IADD3 R31, R31, 0xf0, RZ ;  /* 0x000000f01f1f7810 */ /* 0x000fe20007ffe0ff */
[----:B------:R0:W5:Y:S01]  /*0d90*/  @P0 LDG.E R62, [R22.64] ;  /* 0x00000006163e0981 */ /* 0x000162000c1e1900 */
[----:B------:R-:W-:Y:S02]  /*0da0*/  @P0 IADD3.X R25, R26, c[0x0][0x17c], RZ, P6, !PT ;  /* 0x00005f001a190a10 */ /* 0x000fe400037fe4ff */
[----:B------:R-:W-:-:S03]  /*0db0*/  SHF.R.S32.HI R26, RZ, 0x1f, R31 ;  /* 0x0000001fff1a7819 */ /* 0x000fc6000001141f */
[----:B------:R1:W5:Y:S01]  /*0dc0*/  @P0 LDG.E R63, [R24.64] ;  /* 0x00000006183f0981 */ /* 0x000362000c1e1900 */
        /* <DEDUP_REMOVED lines=8> */
[----:B0-----:R-:W-:Y:S02]  /*0e50*/  @P0 IADD3 R23, R27, R31, RZ ;  /* 0x0000001f1b170210 */ /* 0x001fe40007ffe0ff */
[C---:B------:R-:W-:Y:S02]  /*0e60*/  @P0 SHF.L.U32 R27, R26.reuse, 0x1, RZ ;  /* 0x000000011a1b0819 */ /* 0x040fe400000006ff */
[----:B------:R-:W-:Y:S02]  /*0e70*/  @P0 SHF.L.U64.HI R22, R26, 0x1, R23 ;  /* 0x000000011a160819 */ /* 0x000fe40000010217 */
[----:B-1----:R-:W-:-:S04]  /*0e80*/  @P0 IADD3 R24, P6, R27, c[0x0][0x180], RZ ;  /* 0x000060001b180a10 */ /* 0x002fc80007fde0ff */
[----:B------:R-:W-:Y:S02]  /*0e90*/  @P0 IADD3.X R25, R22, c[0x0][0x184], RZ, P6, !PT ;  /* 0x0000610016190a10 */ /* 0x000fe400037fe4ff */
[----:B------:R-:W-:-:S03]  /*0ea0*/  @P0 IADD3 R26, P6, R27, c[0x0][0x178], RZ ;  /* 0x00005e001b1a0a10 */ /* 0x000fc60007fde0ff */
[----:B------:R0:W5:Y:S01]  /*0eb0*/  @P0 LDG.E R64, [R24.64] ;  /* 0x0000000618400981 */ /* 0x000162000c1e1900 */
[----:B------:R-:W-:Y:S02]  /*0ec0*/  @P0 IADD3.X R27, R22, c[0x0][0x17c], RZ, P6, !PT ;  /* 0x00005f00161b0a10 */ /* 0x000fe400037fe4ff */
[----:B------:R-:W-:-:S03]  /*0ed0*/  MOV R22, 0x8 ;  /* 0x0000000800167802 */ /* 0x000fc60000000f00 */
[----:B------:R1:W5:Y:S02]  /*0ee0*/  @P0 LDG.E R65, [R26.64] ;  /* 0x000000061a410981 */ /* 0x000364000c1e1900 */
[----:B------:R-:W-:-:S06]  /*0ef0*/  IMAD.WIDE R22, R69, R22, c[0x0][0x198] ;  /* 0x0000660045167625 */ /* 0x000fcc00078e0216 */
[----:B------:R-:W2:Y:S01]  /*0f00*/  LDG.E.64 R22, [R22.64] ;  /* 0x0000000616167981 */ /* 0x000ea2000c1e1b00 */
[----:B0-----:R-:W-:Y:S01]  /*0f10*/  @P3 MOV R24, R122 ;  /* 0x0000007a00183202 */ /* 0x001fe20000000f00 */
[----:B---3--:R-:W-:Y:S01]  /*0f20*/  @P3 IMAD R33, R58, c[0x0][0x1d8], RZ ;  /* 0x000076003a213a24 */ /* 0x008fe200078e02ff */
[----:B------:R-:W-:-:S03]  /*0f30*/  @P3 MOV R25, R121 ;  /* 0x0000007900193202 */ /* 0x000fc60000000f00 */
[C---:B------:R-:W-:Y:S02]  /*0f40*/  @P3 IMAD R33, R88.reuse, c[0x0][0x1dc], R33 ;  /* 0x0000770058213a24 */ /* 0x040fe400078e0221 */
[----:B------:R-:W-:-:S05]  /*0f50*/  @P3 IMAD.WIDE.U32 R24, R88, c[0x0][0x1d8], R24 ;  /* 0x0000760058183a25 */ /* 0x000fca00078e0018 */
[----:B------:R-:W-:Y:S02]  /*0f60*/  @P3 IADD3 R25, R25, R33, RZ ;  /* 0x0000002119193210 */ /* 0x000fe40007ffe0ff */
[C---:B------:R-:W-:Y:S02]  /*0f70*/  @P3 SHF.L.U32 R104, R24.reuse, 0x1, RZ ;  /* 0x0000000118683819 */ /* 0x040fe400000006ff */
[----:B------:R-:W-:Y:S02]  /*0f80*/  @P3 SHF.L.U64.HI R24, R24, 0x1, R25 ;  /* 0x0000000118183819 */ /* 0x000fe40000010219 */
[----:B------:R-:W-:Y:S02]  /*0f90*/  @P2 MOV R25, R121 ;  /* 0x0000007900192202 */ /* 0x000fe40000000f00 */
[----:B------:R-:W-:Y:S01]  /*0fa0*/  LOP3.LUT P6, RZ, R91, 0x2, RZ, 0xc0, !PT ;  /* 0x000000025bff7812 */ /* 0x000fe200078cc0ff */
[----:B--2---:R-:W-:-:S05]  /*0fb0*/  FFMA.FTZ R31, -R22, R22, R23 ;  /* 0x00000016161f7223 */ /* 0x004fca0000010117 */
[----:B------:R-:W-:-:S13]  /*0fc0*/  FSETP.GTU.FTZ.AND P0, PT, R31, RZ, PT ;  /* 0x000000ff1f00720b */ /* 0x000fda0003f1c000 */
[----:B------:R-:W-:-:S04]  /*0fd0*/  @P0 FADD.FTZ R31, R31, c[0x0][0x1a0] ;  /* 0x000068001f1f0621 */ /* 0x000fc80000010000 */
[----:B------:R0:W2:Y:S01]  /*0fe0*/  @P0 MUFU.RSQ R115, R31 ;  /* 0x0000001f00730308 */ /* 0x0000a20000001400 */
[----:B------:R-:W-:-:S04]  /*0ff0*/  @P3 IADD3 R106, P0, R104, c[0x0][0x180], RZ ;  /* 0x00006000686a3a10 */ /* 0x000fc80007f1e0ff */
[----:B------:R-:W-:Y:S02]  /*1000*/  @P3 IADD3.X R107, R24, c[0x0][0x184], RZ, P0, !PT ;  /* 0x00006100186b3a10 */ /* 0x000fe400007fe4ff */
[----:B------:R-:W-:Y:S01]  /*1010*/  @P3 IADD3 R104, P0, R104, c[0x0][0x178], RZ ;  /* 0x00005e0068683a10 */ /* 0x000fe20007f1e0ff */
[----:B------:R-:W-:-:S03]  /*1020*/  @P2 IMAD R23, R21, c[0x0][0x1d8], RZ ;  /* 0x0000760015172a24 */ /* 0x000fc600078e02ff */
[----:B------:R-:W-:Y:S02]  /*1030*/  @P3 IADD3.X R105, R24, c[0x0][0x17c], RZ, P0, !PT ;  /* 0x00005f0018693a10 */ /* 0x000fe400007fe4ff */
[----:B------:R-:W-:Y:S01]  /*1040*/  @P2 MOV R24, R122 ;  /* 0x0000007a00182202 */ /* 0x000fe20000000f00 */
[----:B------:R-:W-:-:S04]  /*1050*/  @P2 IMAD R23, R86, c[0x0][0x1dc], R23 ;  /* 0x0000770056172a24 */ /* 0x000fc800078e0217 */
[----:B------:R-:W-:-:S05]  /*1060*/  @P2 IMAD.WIDE.U32 R24, R86, c[0x0][0x1d8], R24 ;  /* 0x0000760056182a25 */ /* 0x000fca00078e0018 */
[----:B------:R-:W-:Y:S02]  /*1070*/  @P2 IADD3 R23, R25, R23, RZ ;  /* 0x0000001719172210 */ /* 0x000fe40007ffe0ff */
[C---:B------:R-:W-:Y:S02]  /*1080*/  @P2 SHF.L.U32 R100, R24.reuse, 0x1, RZ ;  /* 0x0000000118642819 */ /* 0x040fe400000006ff */
[----:B------:R-:W-:Y:S02]  /*1090*/  @P2 SHF.L.U64.HI R24, R24, 0x1, R23 ;  /* 0x0000000118182819 */ /* 0x000fe40000010217 */
[----:B------:R-:W-:-:S04]  /*10a0*/  @P2 IADD3 R102, P0, R100, c[0x0][0x180], RZ ;  /* 0x0000600064662a10 */ /* 0x000fc80007f1e0ff */
[----:B------:R-:W-:Y:S02]  /*10b0*/  @P2 IADD3.X R103, R24, c[0x0][0x184], RZ, P0, !PT ;  /* 0x0000610018672a10 */ /* 0x000fe400007fe4ff */
[----:B------:R-:W-:-:S04]  /*10c0*/  @P2 IADD3 R100, P0, R100, c[0x0][0x178], RZ ;  /* 0x00005e0064642a10 */ /* 0x000fc80007f1e0ff */
[----:B------:R-:W-:Y:S01]  /*10d0*/  @P2 IADD3.X R101, R24, c[0x0][0x17c], RZ, P0, !PT ;  /* 0x00005f0018652a10 */ /* 0x000fe200007fe4ff */
[----:B------:R-:W-:Y:S01]  /*10e0*/  @P1 IMAD R24, R20, c[0x0][0x1d8], RZ ;  /* 0x0000760014181a24 */ /* 0x000fe200078e02ff */
[----:B------:R-:W-:-:S03]  /*10f0*/  @P1 MOV R25, R121 ;  /* 0x0000007900191202 */ /* 0x000fc60000000f00 */
[----:B------:R-:W-:Y:S01]  /*1100*/  @P1 IMAD R23, R85, c[0x0][0x1dc], R24 ;  /* 0x0000770055171a24 */ /* 0x000fe200078e0218 */
[----:B------:R-:W-:-:S05]  /*1110*/  @P1 MOV R24, R122 ;  /* 0x0000007a00181202 */ /* 0x000fca0000000f00 */
[----:B------:R-:W-:Y:S01]  /*1120*/  @P1 IMAD.WIDE.U32 R24, R85, c[0x0][0x1d8], R24 ;  /* 0x0000760055181a25 */ /* 0x000fe200078e0018 */
[----:B------:R-:W-:-:S04]  /*1130*/  LOP3.LUT P3, RZ, R91, 0x10, RZ, 0xc0, !PT ;  /* 0x000000105bff7812 */ /* 0x000fc8000786c0ff */
[----:B------:R-:W-:Y:S02]  /*1140*/  @P1 IADD3 R23, R25, R23, RZ ;  /* 0x0000001719171210 */ /* 0x000fe40007ffe0ff */
[C---:B------:R-:W-:Y:S02]  /*1150*/  @P1 SHF.L.U32 R96, R24.reuse, 0x1, RZ ;  /* 0x0000000118601819 */ /* 0x040fe400000006ff */
[----:B------:R-:W-:Y:S02]  /*1160*/  @P1 SHF.L.U64.HI R24, R24, 0x1, R23 ;  /* 0x0000000118181819 */ /* 0x000fe40000010217 */
[----:B------:R-:W-:-:S04]  /*1170*/  @P1 IADD3 R98, P0, R96, c[0x0][0x180], RZ ;  /* 0x0000600060621a10 */ /* 0x000fc80007f1e0ff */
[----:B------:R-:W-:Y:S02]  /*1180*/  @P1 IADD3.X R99, R24, c[0x0][0x184], RZ, P0, !PT ;  /* 0x0000610018631a10 */ /* 0x000fe400007fe4ff */
[----:B------:R-:W-:Y:S01]  /*1190*/  @P1 IADD3 R96, P0, R96, c[0x0][0x178], RZ ;  /* 0x00005e0060601a10 */ /* 0x000fe20007f1e0ff */
[----:B------:R-:W-:Y:S01]  /*11a0*/  @P3 IMAD R23, R19, c[0x0][0x1d8], RZ ;  /* 0x0000760013173a24 */ /* 0x000fe200078e02ff */
[----:B------:R-:W-:Y:S02]  /*11b0*/  @P3 MOV R25, R121 ;  /* 0x0000007900193202 */ /* 0x000fe40000000f00 */
[----:B------:R-:W-:Y:S02]  /*11c0*/  @P1 IADD3.X R97, R24, c[0x0][0x17c], RZ, P0, !PT ;  /* 0x00005f0018611a10 */ /* 0x000fe400007fe4ff */
[----:B------:R-:W-:Y:S01]  /*11d0*/  @P3 MOV R24, R122 ;  /* 0x0000007a00183202 */ /* 0x000fe20000000f00 */
[----:B------:R-:W-:-:S04]  /*11e0*/  @P3 IMAD R23, R84, c[0x0][0x1dc], R23 ;  /* 0x0000770054173a24 */ /* 0x000fc800078e0217 */
[----:B------:R-:W-:Y:S01]  /*11f0*/  @P3 IMAD.WIDE.U32 R24, R84, c[0x0][0x1d8], R24 ;  /* 0x0000760054183a25 */ /* 0x000fe200078e0018 */
[----:B------:R-:W-:-:S04]  /*1200*/  LOP3.LUT P2, RZ, R91, 0x8, RZ, 0xc0, !PT ;  /* 0x000000085bff7812 */ /* 0x000fc8000784c0ff */
        /* <DEDUP_REMOVED lines=40> */
[----:B------:R-:W-:Y:S01]  /*1490*/  @P6 IADD3 R46, P0, R44, c[0x0][0x180], RZ ;  /* 0x000060002c2e6a10 */ /* 0x000fe20007f1e0ff */
[----:B------:R-:W-:-:S03]  /*14a0*/  @P5 IMAD R25, R15, c[0x0][0x1d8], RZ ;  /* 0x000076000f195a24 */ /* 0x000fc600078e02ff */
[----:B------:R-:W-:Y:S02]  /*14b0*/  @P6 IADD3.X R47, R24, c[0x0][0x184], RZ, P0, !PT ;  /* 0x00006100182f6a10 */ /* 0x000fe400007fe4ff */
[----:B------:R-:W-:Y:S01]  /*14c0*/  @P6 IADD3 R44, P0, R44, c[0x0][0x178], RZ ;  /* 0x00005e002c2c6a10 */ /* 0x000fe20007f1e0ff */
[----:B-1----:R-:W-:Y:S01]  /*14d0*/  @P5 IMAD R27, R80, c[0x0][0x1dc], R25 ;  /* 0x00007700501b5a24 */ /* 0x002fe200078e0219 */
[----:B------:R-:W-:Y:S02]  /*14e0*/  @P5 MOV R25, R121 ;  /* 0x0000007900195202 */ /* 0x000fe40000000f00 */
[----:B------:R-:W-:Y:S02]  /*14f0*/  @P6 IADD3.X R45, R24, c[0x0][0x17c], RZ, P0, !PT ;  /* 0x00005f00182d6a10 */ /* 0x000fe400007fe4ff */
[----:B------:R-:W-:-:S05]  /*1500*/  @P5 MOV R24, R122 ;  /* 0x0000007a00185202 */ /* 0x000fca0000000f00 */
        /* <DEDUP_REMOVED lines=11> */
[----:B------:R-:W-:Y:S02]  /*15c0*/  @P4 MOV R24, R122 ;  /* 0x0000007a00184202 */ /* 0x000fe40000000f00 */
[----:B------:R-:W-:-:S03]  /*15d0*/  ISETP.NE.AND P3, PT, R30, RZ, PT ;  /* 0x000000ff1e00720c */ /* 0x000fc60003f65270 */
[----:B------:R-:W-:-:S05]  /*15e0*/  @P4 IMAD.WIDE.U32 R24, R79, c[0x0][0x1d8], R24 ;  /* 0x000076004f184a25 */ /* 0x000fca00078e0018 */
[----:B------:R-:W-:Y:S02]  /*15f0*/  @P4 IADD3 R27, R25, R27, RZ ;  /* 0x0000001b191b4210 */ /* 0x000fe40007ffe0ff */
[C---:B------:R-:W-:Y:S02]  /*1600*/  @P4 SHF.L.U32 R25, R24.reuse, 0x1, RZ ;  /* 0x0000000118194819 */ /* 0x040fe400000006ff */
[----:B------:R-:W-:Y:S02]  /*1610*/  @P4 SHF.L.U64.HI R26, R24, 0x1, R27 ;  /* 0x00000001181a4819 */ /* 0x000fe4000001021b */
[----:B------:R-:W-:Y:S01]  /*1620*/  @P4 IADD3 R38, P0, R25, c[0x0][0x180], RZ ;  /* 0x0000600019264a10 */ /* 0x000fe20007f1e0ff */
[----:B------:R-:W-:-:S03]  /*1630*/  @P3 IMAD R27, R13, c[0x0][0x1d8], RZ ;  /* 0x000076000d1b3a24 */ /* 0x000fc600078e02ff */
[----:B------:R-:W-:Y:S02]  /*1640*/  @P4 IADD3.X R39, R26, c[0x0][0x184], RZ, P0, !PT ;  /* 0x000061001a274a10 */ /* 0x000fe400007fe4ff */
[----:B------:R-:W-:Y:S02]  /*1650*/  @P4 IADD3 R24, P0, R25, c[0x0][0x178], RZ ;  /* 0x00005e0019184a10 */ /* 0x000fe40007f1e0ff */
[----:B------:R-:W-:Y:S01]  /*1660*/  ISETP.NE.AND P2, PT, R29, RZ, PT ;  /* 0x000000ff1d00720c */ /* 0x000fe20003f45270 */
[----:B------:R-:W-:Y:S01]  /*1670*/  @P3 IMAD R29, R78, c[0x0][0x1dc], R27 ;  /* 0x000077004e1d3a24 */ /* 0x000fe200078e021b */
[----:B------:R-:W-:Y:S02]  /*1680*/  @P4 IADD3.X R25, R26, c[0x0][0x17c], RZ, P0, !PT ;  /* 0x00005f001a194a10 */ /* 0x000fe400007fe4ff */
[----:B------:R-:W-:Y:S02]  /*1690*/  @P3 MOV R26, R122 ;  /* 0x0000007a001a3202 */ /* 0x000fe40000000f00 */
[----:B------:R-:W-:-:S05]  /*16a0*/  @P3 MOV R27, R121 ;  /* 0x00000079001b3202 */ /* 0x000fca0000000f00 */
[----:B------:R-:W-:Y:S01]  /*16b0*/  @P3 IMAD.WIDE.U32 R26, R78, c[0x0][0x1d8], R26 ;  /* 0x000076004e1a3a25 */ /* 0x000fe200078e001a */
[----:B------:R-:W-:-:S04]  /*16c0*/  ISETP.NE.AND P1, PT, R28, RZ, PT ;  /* 0x000000ff1c00720c */ /* 0x000fc80003f25270 */
        /* <DEDUP_REMOVED lines=9> */
[----:B0-----:R-:W-:Y:S01]  /*1760*/  @P2 IMAD R31, R77, c[0x0][0x1dc], R28 ;  /* 0x000077004d1f2a24 */ /* 0x001fe200078e021c */
[----:B------:R-:W-:Y:S02]  /*1770*/  @P2 MOV R28, R122 ;  /* 0x0000007a001c2202 */ /* 0x000fe40000000f00 */
[----:B------:R-:W-:-:S03]  /*1780*/  P2R R23, PR, RZ, 0x40 ;  /* 0x00000040ff177803 */ /* 0x000fc60000000000 */
[----:B------:R-:W-:Y:S01]  /*1790*/  @P2 IMAD.WIDE.U32 R28, R77, c[0x0][0x1d8], R28 ;  /* 0x000076004d1c2a25 */ /* 0x000fe200078e001c */
[----:B------:R-:W-:-:S04]  /*17a0*/  LOP3.LUT P6, RZ, R91, 0x8, RZ, 0xc0, !PT ;  /* 0x000000085bff7812 */ /* 0x000fc800078cc0ff */
[----:B------:R-:W-:Y:S02]  /*17b0*/  @P2 IADD3 R29, R29, R31, RZ ;  /* 0x0000001f1d1d2210 */ /* 0x000fe40007ffe0ff */
[C---:B------:R-:W-:Y:S02]  /*17c0*/  @P2 SHF.L.U32 R32, R28.reuse, 0x1, RZ ;  /* 0x000000011c202819 */ /* 0x040fe400000006ff */
[----:B------:R-:W-:Y:S02]  /*17d0*/  P2R R56, PR, RZ, 0x40 ;  /* 0x00000040ff387803 */ /* 0x000fe40000000000 */
[----:B------:R-:W-:Y:S02]  /*17e0*/  LOP3.LUT P6, RZ, R91, 0x10, RZ, 0xc0, !PT ;  /* 0x000000105bff7812 */ /* 0x000fe400078cc0ff */
[----:B------:R-:W-:Y:S02]  /*17f0*/  @P2 SHF.L.U64.HI R28, R28, 0x1, R29 ;  /* 0x000000011c1c2819 */ /* 0x000fe4000001021d */
[----:B------:R-:W-:-:S02]  /*1800*/  @P2 IADD3 R34, P0, R32, c[0x0][0x180], RZ ;  /* 0x0000600020222a10 */ /* 0x000fc40007f1e0ff */
[----:B------:R-:W-:Y:S01]  /*1810*/  P2R R117, PR, RZ, 0x40 ;  /* 0x00000040ff757803 */ /* 0x000fe20000000000 */
[----:B------:R-:W-:Y:S01]  /*1820*/  @P1 IMAD R29, R11, c[0x0][0x1d8], RZ ;  /* 0x000076000b1d1a24 */ /* 0x000fe200078e02ff */
[C---:B------:R-:W-:Y:S02]  /*1830*/  LOP3.LUT P6, RZ, R91.reuse, 0x20, RZ, 0xc0, !PT ;  /* 0x000000205bff7812 */ /* 0x040fe400078cc0ff */
[----:B------:R-:W-:Y:S02]  /*1840*/  @P2 IADD3.X R35, R28, c[0x0][0x184], RZ, P0, !PT ;  /* 0x000061001c232a10 */ /* 0x000fe400007fe4ff */
[----:B------:R-:W-:Y:S01]  /*1850*/  @P2 IADD3 R32, P0, R32, c[0x0][0x178], RZ ;  /* 0x00005e0020202a10 */ /* 0x000fe20007f1e0ff */
[----:B------:R-:W-:Y:S01]  /*1860*/  @P1 IMAD R31, R76, c[0x0][0x1dc], R29 ;  /* 0x000077004c1f1a24 */ /* 0x000fe200078e021d */
[----:B------:R-:W-:Y:S02]  /*1870*/  P2R R108, PR, RZ, 0x40 ;  /* 0x00000040ff6c7803 */ /* 0x000fe40000000000 */
[----:B------:R-:W-:-:S02]  /*1880*/  LOP3.LUT P6, RZ, R91, 0x40, RZ, 0xc0, !PT ;  /* 0x000000405bff7812 */ /* 0x000fc400078cc0ff */
[----:B------:R-:W-:Y:S02]  /*1890*/  @P2 IADD3.X R33, R28, c[0x0][0x17c], RZ, P0, !PT ;  /* 0x00005f001c212a10 */ /* 0x000fe400007fe4ff */
[----:B------:R-:W-:Y:S02]  /*18a0*/  @P1 MOV R28, R122 ;  /* 0x0000007a001c1202 */ /* 0x000fe40000000f00 */
[----:B------:R-:W-:Y:S02]  /*18b0*/  @P1 MOV R29, R121 ;  /* 0x00000079001d1202 */ /* 0x000fe40000000f00 */
[----:B------:R-:W-:Y:S02]  /*18c0*/  P2R R109, PR, RZ, 0x40 ;  /* 0x00000040ff6d7803 */ /* 0x000fe40000000000 */
[----:B------:R-:W-:Y:S01]  /*18d0*/  LOP3.LUT P6, RZ, R91, 0x80, RZ, 0xc0, !PT ;  /* 0x000000805bff7812 */ /* 0x000fe200078cc0ff */
[----:B------:R-:W-:Y:S01]  /*18e0*/  @P1 IMAD.WIDE.U32 R28, R76, c[0x0][0x1d8], R28 ;  /* 0x000076004c1c1a25 */ /* 0x000fe200078e001c */
[----:B------:R-:W-:-:S04]  /*18f0*/  CS2R R112, SRZ ;  /* 0x0000000000707805 */ /* 0x000fc8000001ff00 */
[----:B------:R-:W-:Y:S02]  /*1900*/  @P1 IADD3 R31, R29, R31, RZ ;  /* 0x0000001f1d1f1210 */ /* 0x000fe40007ffe0ff */
[C---:B------:R-:W-:Y:S02]  /*1910*/  @P1 SHF.L.U32 R29, R28.reuse, 0x1, RZ ;  /* 0x000000011c1d1819 */ /* 0x040fe400000006ff */
[----:B------:R-:W-:Y:S02]  /*1920*/  @P1 SHF.L.U64.HI R110, R28, 0x1, R31 ;  /* 0x000000011c6e1819 */ /* 0x000fe4000001021f */
[----:B------:R-:W-:Y:S01]  /*1930*/  @P1 IADD3 R30, P0, R29, c[0x0][0x180], RZ ;  /* 0x000060001d1e1a10 */ /* 0x000fe20007f1e0ff */
[----:B------:R0:W5:Y:S04]  /*1940*/  @P6 LDG.E R113, [R106.64] ;  /* 0x000000066a716981 */ /* 0x000168000c1e1900 */
[----:B------:R1:W5:Y:S01]  /*1950*/  @P6 LDG.E R112, [R104.64] ;  /* 0x0000000668706981 */ /* 0x000362000c1e1900 */
[----:B------:R-:W-:-:S02]  /*1960*/  ISETP.NE.AND P6, PT, R109, RZ, PT ;  /* 0x000000ff6d00720c */ /* 0x000fc40003fc5270 */
[C---:B------:R-:W-:Y:S02]  /*1970*/  @P1 IADD3.X R31, R110.reuse, c[0x0][0x184], RZ, P0, !PT ;  /* 0x000061006e1f1a10 */ /* 0x040fe400007fe4ff */
[----:B------:R-:W-:Y:S02]  /*1980*/  @P1 IADD3 R28, P0, R29, c[0x0][0x178], RZ ;  /* 0x00005e001d1c1a10 */ /* 0x000fe40007f1e0ff */
[----:B------:R-:W-:Y:S02]  /*1990*/  MOV R114, RZ ;  /* 0x000000ff00727202 */ /* 0x000fe40000000f00 */
[----:B------:R-:W-:Y:S02]  /*19a0*/  @P1 IADD3.X R29, R110, c[0x0][0x17c], RZ, P0, !PT ;  /* 0x00005f006e1d1a10 */ /* 0x000fe400007fe4ff */
[----:B------:R-:W-:-:S03]  /*19b0*/  CS2R R110, SRZ ;  /* 0x00000000006e7805 */ /* 0x000fc6000001ff00 */
[----:B------:R3:W5:Y:S04]  /*19c0*/  @P6 LDG.E R114, [R102.64] ;  /* 0x0000000666726981 */ /* 0x000768000c1e1900 */
[----:B------:R4:W5:Y:S01]  /*19d0*/  @P6 LDG.E R111, [R100.64] ;  /* 0x00000006646f6981 */ /* 0x000962000c1e1900 */
[----:B------:R-:W-:Y:S02]  /*19e0*/  ISETP.NE.AND P6, PT, R108, RZ, PT ;  /* 0x000000ff6c00720c */ /* 0x000fe40003fc5270 */
[----:B------:R-:W-:Y:S01]  /*19f0*/  CS2R R108, SRZ ;  /* 0x00000000006c7805 */ /* 0x000fe2000001ff00 */
[----:B0-----:R-:W-:-:S10]  /*1a00*/  CS2R R106, SRZ ;  /* 0x00000000006a7805 */ /* 0x001fd4000001ff00 */
[----:B------:R0:W5:Y:S04]  /*1a10*/  @P6 LDG.E R109, [R98.64] ;  /* 0x00000006626d6981 */ /* 0x000168000c1e1900 */
[----:B------:R0:W5:Y:S01]  /*1a20*/  @P6 LDG.E R108, [R96.64] ;  /* 0x00000006606c6981 */ /* 0x000162000c1e1900 */
[----:B------:R-:W-:Y:S01]  /*1a30*/  ISETP.NE.AND P6, PT, R117, RZ, PT ;  /* 0x000000ff7500720c */ /* 0x000fe20003fc5270 */
[----:B-1----:R-:W-:-:S12]  /*1a40*/  CS2R R104, SRZ ;  /* 0x0000000000687805 */ /* 0x002fd8000001ff00 */
[----:B------:R1:W5:Y:S04]  /*1a50*/  @P6 LDG.E R110, [R94.64] ;  /* 0x000000065e6e6981 */ /* 0x000368000c1e1900 */
[----:B------:R2:W5:Y:S01]  /*1a60*/  @P6 LDG.E R107, [R92.64] ;  /* 0x000000065c6b6981 */ /* 0x000562000c1e1900 */
[----:B------:R-:W-:Y:S01]  /*1a70*/  ISETP.NE.AND P6, PT, R56, RZ, PT ;  /* 0x000000ff3800720c */ /* 0x000fe20003fc5270 */
[----:B---3--:R-:W-:Y:S01]  /*1a80*/  CS2R R102, SRZ ;  /* 0x0000000000667805 */ /* 0x008fe2000001ff00 */
[----:B----4-:R-:W-:Y:S01]  /*1a90*/  CS2R R100, SRZ ;  /* 0x0000000000647805 */ /* 0x010fe2000001ff00 */
[----:B0-----:R-:W-:Y:S01]  /*1aa0*/  CS2R R98, SRZ ;  /* 0x0000000000627805 */ /* 0x001fe2000001ff00 */
[----:B------:R-:W-:Y:S01]  /*1ab0*/  CS2R R96, SRZ ;  /* 0x0000000000607805 */ /* 0x000fe2000001ff00 */
[----:B-1----:R-:W-:-:S02]  /*1ac0*/  CS2R R94, SRZ ;  /* 0x00000000005e7805 */ /* 0x002fc4000001ff00 */
[----:B------:R0:W5:Y:S01]  /*1ad0*/  @P5 LDG.E R102, [R42.64] ;  /* 0x000000062a665981 */ /* 0x000162000c1e1900 */
[----:B--2---:R-:W-:-:S03]  /*1ae0*/  CS2R R92, SRZ ;  /* 0x00000000005c7805 */ /* 0x004fc6000001ff00 */
[----:B------:R0:W5:Y:S04]  /*1af0*/  @P5 LDG.E R99, [R40.64] ;  /* 0x0000000628635981 */ /* 0x000168000c1e1900 */
[----:B------:R0:W5:Y:S04]  /*1b00*/  @P6 LDG.E R105, [R54.64] ;  /* 0x0000000636696981 */ /* 0x000168000c1e1900 */
[----:B------:R0:W5:Y:S01]  /*1b10*/  @P6 LDG.E R104, [R52.64] ;  /* 0x0000000634686981 */ /* 0x000162000c1e1900 */
[----:B------:R-:W-:Y:S02]  /*1b20*/  ISETP.NE.AND P6, PT, R23, RZ, PT ;  /* 0x000000ff1700720c */ /* 0x000fe40003fc5270 */
[----:B------:R-:W-:Y:S01]  /*1b30*/  MOV R23, RZ ;  /* 0x000000ff00177202 */ /* 0x000fe20000000f00 */
[----:B------:R0:W5:Y:S04]  /*1b40*/  @P4 LDG.E R97, [R38.64] ;  /* 0x0000000626614981 */ /* 0x000168000c1e1900 */
[----:B------:R0:W5:Y:S04]  /*1b50*/  @P3 LDG.E R95, [R36.64] ;  /* 0x00000006245f3981 */ /* 0x000168000c1e1900 */
[----:B------:R0:W5:Y:S04]  /*1b60*/  @P2 LDG.E R93, [R34.64] ;  /* 0x00000006225d2981 */ /* 0x000168000c1e1900 */
[----:B------:R0:W5:Y:S04]  /*1b70*/  @P6 LDG.E R101, [R46.64] ;  /* 0x000000062e656981 */ /* 0x000168000c1e1900 */
[----:B------:R0:W5:Y:S04]  /*1b80*/  @P6 LDG.E R100, [R44.64] ;  /* 0x000000062c646981 */ /* 0x000168000c1e1900 */
[----:B------:R0:W5:Y:S04]  /*1b90*/  @P2 LDG.E R92, [R32.64] ;  /* 0x00000006205c2981 */ /* 0x000168000c1e1900 */
[----:B------:R0:W5:Y:S04]  /*1ba0*/  @P1 LDG.E R94, [R30.64] ;  /* 0x000000061e5e1981 */ /* 0x000168000c1e1900 */
[----:B------:R0:W5:Y:S01]  /*1bb0*/  @P1 LDG.E R23, [R28.64] ;  /* 0x000000061c171981 */ /* 0x000162000c1e1900 */
[----:B------:R-:W-:Y:S01]  /*1bc0*/  LOP3.LUT P0, RZ, R91, 0x4, RZ, 0xc0, !PT ;  /* 0x000000045bff7812 */ /* 0x000fe2000780c0ff */
[----:B------:R-:W-:Y:S02]  /*1bd0*/  BSSY B0, `(.L_x_102) ;  /* 0x0000012000007945 */ /* 0x000fe40003800000 */
[----:B------:R1:W5:Y:S04]  /*1be0*/  @P4 LDG.E R96, [R24.64] ;  /* 0x0000000618604981 */ /* 0x000368000c1e1900 */
[----:B------:R2:W5:Y:S06]  /*1bf0*/  @P3 LDG.E R98, [R26.64] ;  /* 0x000000061a623981 */ /* 0x00056c000c1e1900 */
[----:B------:R0:W5:Y:S04]  /*1c00*/  @P0 LDG.E R106, [R50.64] ;  /* 0x00000006326a0981 */ /* 0x000168000c1e1900 */
[----:B------:R0:W5:Y:S01]  /*1c10*/  @P0 LDG.E R103, [R48.64] ;  /* 0x0000000630670981 */ /* 0x000162000c1e1900 */
[----:B------:R-:W-:Y:S01]  /*1c20*/  ISETP.GT.U32.AND P0, PT, R89, 0x1df, PT ;  /* 0x000001df5900780c */ /* 0x000fe20003f04070 */
[----:B-1----:R-:W-:Y:S01]  /*1c30*/  CS2R R24, SRZ ;  /* 0x0000000000187805 */ /* 0x002fe2000001ff00 */
[----:B--2---:R-:W-:-:S11]  /*1c40*/  CS2R R26, SRZ ;  /* 0x00000000001a7805 */ /* 0x004fd6000001ff00 */
[----:B------:R-:W-:Y:S05]  /*1c50*/  @P0 BRA `(.L_x_103) ;  /* 0x0000009000000947 */ /* 0x000fea0003800000 */
[----:B0-----:R-:W-:Y:S02]  /*1c60*/  ISETP.NE.AND P0, PT, RZ, UR9, PT ;  /* 0x00000009ff007c0c */ /* 0x001fe4000bf05270 */
        /* <DEDUP_REMOVED lines=8> */
.L_x_103:
[----:B0-----:R-:W-:Y:S05]  /*1cf0*/  BSYNC B0 ;  /* 0x0000000000007941 */ /* 0x001fea0003800000 */
.L_x_102:
[----:B------:R-:W-:Y:S02]  /*1d00*/  ISETP.NE.AND P0, PT, RZ, UR9, PT ;  /* 0x00000009ff007c0c */ /* 0x000fe4000bf05270 */
[--C-:B-----5:R-:W-:Y:S02]  /*1d10*/  PRMT R33, RZ, 0x5410, R113.reuse ;  /* 0x00005410ff217816 */ /* 0x120fe40000000071 */
[----:B------:R-:W-:Y:S02]  /*1d20*/  PRMT R35, RZ, 0x7610, R113 ;  /* 0x00007610ff237816 */ /* 0x000fe40000000071 */
[--C-:B------:R-:W-:Y:S01]  /*1d30*/  PRMT R37, RZ, 0x5410, R114.reuse ;  /* 0x00005410ff257816 */ /* 0x100fe20000000072 */
[C---:B------:R-:W-:Y:S01]  /*1d40*/  FADD.FTZ R32, -R22.reuse, R33 ;  /* 0x0000002116207221 */ /* 0x040fe20000010100 */
[----:B------:R-:W-:Y:S01]  /*1d50*/  PRMT R39, RZ, 0x7610, R114 ;  /* 0x00007610ff277816 */ /* 0x000fe20000000072 */
[----:B------:R-:W-:Y:S01]  /*1d60*/  FADD.FTZ R34, -R22, R35 ;  /* 0x0000002316227221 */ /* 0x000fe20000010100 */
[----:B------:R-:W-:Y:S01]  /*1d70*/  LOP3.LUT R91, R91, 0xfffffeff, RZ, 0xc0, !PT ;  /* 0xfffffeff5b5b7812 */ /* 0x000fe200078ec0ff */
[-C--:B------:R-:W-:Y:S01]  /*1d80*/  FMUL.FTZ R43, R32, R115.reuse ;  /* 0x00000073202b7220 */ /* 0x080fe20000410000 */
[--C-:B------:R-:W-:Y:S01]  /*1d90*/  PRMT R31, RZ, 0x5410, R112.reuse ;  /* 0x00005410ff1f7816 */ /* 0x100fe20000000070 */
[C---:B------:R-:W-:Y:S01]  /*1da0*/  FADD.FTZ R42, -R22.reuse, R37 ;  /* 0x00000025162a7221 */ /* 0x040fe20000010100 */
[----:B------:R-:W-:Y:S01]  /*1db0*/  PRMT R30, RZ, 0x7610, R112 ;  /* 0x00007610ff1e7816 */ /* 0x000fe20000000070 */
[----:B------:R-:W-:Y:S01]  /*1dc0*/  FADD.FTZ R44, -R22, R39 ;  /* 0x00000027162c7221 */ /* 0x000fe20000010100 */
[--C-:B------:R-:W-:Y:S01]  /*1dd0*/  PRMT R29, RZ, 0x5410, R111.reuse ;  /* 0x00005410ff1d7816 */ /* 0x100fe2000000006f */
[----:B------:R-:W-:Y:S01]  /*1de0*/  FMUL.FTZ R32, R34, R115 ;  /* 0x0000007322207220 */ /* 0x000fe20000410000 */
[----:B------:R-:W-:-:S02]  /*1df0*/  PRMT R28, RZ, 0x7610, R111 ;  /* 0x00007610ff1c7816 */ /* 0x000fc4000000006f */
[----:B------:R-:W-:Y:S01]  /*1e00*/  @P0 LOP3.LUT R91, R91, 0x100, RZ, 0xfc, !PT ;  /* 0x000001005b5b0812 */ /* 0x000fe200078efcff */
        /* <DEDUP_REMOVED lines=19> */
.L_x_104:
[----:B------:R-:W-:Y:S02]  /*1f40*/  FMUL.FTZ R33, R31, R24 ;  /* 0x000000181f217220 */ /* 0x000fe40000410000 */
[----:B------:R-:W-:Y:S02]  /*1f50*/  FMUL.FTZ R35, R42, R115 ;  /* 0x000000732a237220 */ /* 0x000fe40000410000 */
[C---:B------:R-:W-:Y:S02]  /*1f60*/  FFMA.FTZ R37, R43.reuse, R33, RZ ;  /* 0x000000212b257223 */ /* 0x040fe400000100ff */
        /* <DEDUP_REMOVED lines=23> */
.L_x_105:
[----:B------:R-:W-:Y:S02]  /*20e0*/  FADD.FTZ R38, RZ, R31 ;  /* 0x0000001fff267221 */ /* 0x000fe40000010000 */
[----:B------:R-:W-:Y:S02]  /*20f0*/  FFMA.FTZ R39, R32, R36, R37 ;  /* 0x0000002420277223 */ /* 0x000fe40000010025 */
[----:B------:R-:W-:Y:S02]  /*2100*/  FADD.FTZ R41, R36, R33 ;  /* 0x0000002124297221 */ /* 0x000fe40000010000 */
[----:B------:R-:W-:Y:S02]  /*2110*/  FFMA.FTZ R31, R35, R29, R48 ;  /* 0x0000001d231f7223 */ /* 0x000fe40000010030 */
[----:B------:R-:W-:-:S02]  /*2120*/  FMUL.FTZ R36, R29, R24 ;  /* 0x000000181d247220 */ /* 0x000fc40000410000 */
[----:B------:R-:W-:Y:S02]  /*2130*/  FADD.FTZ R33, R38, R29 ;  /* 0x0000001d26217221 */ /* 0x000fe40000010000 */
[----:B------:R-:W-:Y:S02]  /*2140*/  FFMA.FTZ R29, R32, R30, RZ ;  /* 0x0000001e201d7223 */ /* 0x000fe400000100ff */
[----:B------:R-:W-:Y:S02]  /*2150*/  FADD.FTZ R37, RZ, R30 ;  /* 0x0000001eff257221 */ /* 0x000fe40000010000 */
[----:B------:R-:W-:Y:S01]  /*2160*/  FFMA.FTZ R30, R35, R36, R39 ;  /* 0x00000024231e7223 */ /* 0x000fe20000010027 */
[----:B------:R-:W-:Y:S01]  /*2170*/  PRMT R39, RZ, 0x7610, R109 ;  /* 0x00007610ff277816 */ /* 0x000fe2000000006d */
[----:B------:R-:W-:Y:S02]  /*2180*/  FMUL.FTZ R35, R28, R25 ;  /* 0x000000191c237220 */ /* 0x000fe40000410000 */
[----:B------:R-:W-:-:S02]  /*2190*/  FFMA.FTZ R29, R34, R28, R29 ;  /* 0x0000001c221d7223 */ /* 0x000fc4000001001d */
[----:B------:R-:W-:Y:S01]  /*21a0*/  FADD.FTZ R28, R37, R28 ;  /* 0x0000001c251c7221 */ /* 0x000fe20000010000 */
[----:B------:R-:W-:Y:S01]  /*21b0*/  PRMT R37, RZ, 0x5410, R109 ;  /* 0x00005410ff257816 */ /* 0x000fe2000000006d */
[----:B------:R-:W-:Y:S01]  /*21c0*/  FFMA.FTZ R49, R34, R35, R30 ;  /* 0x0000002322317223 */ /* 0x000fe2000001001e */
[--C-:B------:R-:W-:Y:S01]  /*21d0*/  PRMT R34, RZ, 0x5410, R108.reuse ;  /* 0x00005410ff227816 */ /* 0x100fe2000000006c */
[C---:B------:R-:W-:Y:S02]  /*21e0*/  FADD.FTZ R32, -R22.reuse, R39 ;  /* 0x0000002716207221 */ /* 0x040fe40000010100 */
[----:B------:R-:W-:Y:S01]  /*21f0*/  FADD.FTZ R30, -R22, R37 ;  /* 0x00000025161e7221 */ /* 0x000fe20000010100 */
[----:B------:R-:W-:Y:S01]  /*2200*/  PRMT R37, RZ, 0x7610, R108 ;  /* 0x00007610ff257816 */ /* 0x000fe2000000006c */
[----:B------:R-:W-:Y:S02]  /*2210*/  FADD.FTZ R36, R41, R36 ;  /* 0x0000002429247221 */ /* 0x000fe40000010000 */
[----:B------:R-:W-:-:S02]  /*2220*/  FMUL.FTZ R51, R30, R115 ;  /* 0x000000731e337220 */ /* 0x000fc40000410000 */
        /* <DEDUP_REMOVED lines=20> */
.L_x_106:
[----:B------:R-:W-:Y:S02]  /*2370*/  FMUL.FTZ R38, R34, R24 ;  /* 0x0000001822267220 */ /* 0x000fe40000410000 */
[----:B------:R-:W-:Y:S01]  /*2380*/  FADD.FTZ R39, R35, R36 ;  /* 0x0000002423277221 */ /* 0x000fe20000010000 */
[----:B------:R-:W-:Y:S01]  /*2390*/  PRMT R36, RZ, 0x5410, R107 ;  /* 0x00005410ff247816 */ /* 0x000fe2000000006b */
[----:B------:R-:W-:Y:S02]  /*23a0*/  FFMA.FTZ R35, R51, R38, R49 ;  /* 0x0000002633237223 */ /* 0x000fe40000010031 */
[----:B------:R-:W-:Y:S02]  /*23b0*/  FMUL.FTZ R30, R37, R25 ;  /* 0x00000019251e7220 */ /* 0x000fe40000410000 */
[----:B------:R-:W-:-:S02]  /*23c0*/  FADD.FTZ R28, R28, R37 ;  /* 0x000000251c1c7221 */ /* 0x000fc40000010000 */
[C---:B------:R-:W-:Y:S02]  /*23d0*/  FFMA.FTZ R29, R32.reuse, R37, R29 ;  /* 0x00000025201d7223 */ /* 0x040fe4000001001d */
[----:B------:R-:W-:Y:S01]  /*23e0*/  FFMA.FTZ R49, R32, R30, R35 ;  /* 0x0000001e20317223 */ /* 0x000fe20000010023 */
[----:B------:R-:W-:Y:S01]  /*23f0*/  PRMT R35, RZ, 0x5410, R110 ;  /* 0x00005410ff237816 */ /* 0x000fe2000000006e */
[----:B------:R-:W-:Y:S01]  /*2400*/  FADD.FTZ R37, R39, R38 ;  /* 0x0000002627257221 */ /* 0x000fe20000010000 */
[----:B------:R-:W-:Y:S01]  /*2410*/  PRMT R39, RZ, 0x7610, R110 ;  /* 0x00007610ff277816 */ /* 0x000fe2000000006e */
[----:B------:R-:W-:Y:S02]  /*2420*/  FADD.FTZ R33, R33, R34 ;  /* 0x0000002221217221 */ /* 0x000fe40000010000 */
[----:B------:R-:W-:Y:S02]  /*2430*/  FFMA.FTZ R31, R51, R34, R31 ;  /* 0x00000022331f7223 */ /* 0x000fe4000001001f */
[C---:B------:R-:W-:Y:S01]  /*2440*/  FADD.FTZ R32, -R22.reuse, R35 ;  /* 0x0000002316207221 */ /* 0x040fe20000010100 */
[----:B------:R-:W-:Y:S01]  /*2450*/  PRMT R35, RZ, 0x7610, R107 ;  /* 0x00007610ff237816 */ /* 0x000fe2000000006b */
[----:B------:R-:W-:-:S02]  /*2460*/  FADD.FTZ R34, -R22, R39 ;  /* 0x0000002716227221 */ /* 0x000fc40000010100 */
[-C--:B------:R-:W-:Y:S02]  /*2470*/  FMUL.FTZ R51, R32, R115.reuse ;  /* 0x0000007320337220 */ /* 0x080fe40000410000 */
        /* <DEDUP_REMOVED lines=20> */
.L_x_107:
[----:B------:R-:W-:Y:S01]  /*25c0*/  FMUL.FTZ R34, R36, R24 ;  /* 0x0000001824227220 */ /* 0x000fe20000410000 */
[----:B------:R-:W-:Y:S01]  /*25d0*/  PRMT R38, RZ, 0x5410, R104 ;  /* 0x00005410ff267816 */ /* 0x000fe20000000068 */
[----:B------:R-:W-:Y:S02]  /*25e0*/  FADD.FTZ R39, R30, R37 ;  /* 0x000000251e277221 */ /* 0x000fe40000010000 */
[----:B------:R-:W-:Y:S02]  /*25f0*/  FFMA.FTZ R37, R51, R34, R49 ;  /* 0x0000002233257223 */ /* 0x000fe40000010031 */
[----:B------:R-:W-:Y:S02]  /*2600*/  FMUL.FTZ R30, R35, R25 ;  /* 0x00000019231e7220 */ /* 0x000fe40000410000 */
[----:B------:R-:W-:-:S02]  /*2610*/  FADD.FTZ R28, R28, R35 ;  /* 0x000000231c1c7221 */ /* 0x000fc40000010000 */
[C---:B------:R-:W-:Y:S02]  /*2620*/  FFMA.FTZ R29, R32.reuse, R35, R29 ;  /* 0x00000023201d7223 */ /* 0x040fe4000001001d */
[----:B------:R-:W-:Y:S01]  /*2630*/  FFMA.FTZ R47, R32, R30, R37 ;  /* 0x0000001e202f7223 */ /* 0x000fe20000010025 */
[--C-:B------:R-:W-:Y:S01]  /*2640*/  PRMT R37, RZ, 0x5410, R105.reuse ;  /* 0x00005410ff257816 */ /* 0x100fe20000000069 */
[----:B------:R-:W-:Y:S01]  /*2650*/  FADD.FTZ R35, R39, R34 ;  /* 0x0000002227237221 */ /* 0x000fe20000010000 */
[----:B------:R-:W-:Y:S01]  /*2660*/  PRMT R39, RZ, 0x7610, R105 ;  /* 0x00007610ff277816 */ /* 0x000fe20000000069 */
[----:B------:R-:W-:Y:S01]  /*2670*/  FADD.FTZ R33, R33, R36 ;  /* 0x0000002421217221 */ /* 0x000fe20000010000 */
[----:B------:R-:W-:Y:S01]  /*2680*/  PRMT R32, RZ, 0x7610, R104 ;  /* 0x00007610ff207816 */ /* 0x000fe20000000068 */
[----:B------:R-:W-:Y:S02]  /*2690*/  FFMA.FTZ R31, R51, R36, R31 ;  /* 0x00000024331f7223 */ /* 0x000fe4000001001f */
[----:B------:R-:W-:-:S02]  /*26a0*/  FADD.FTZ R34, -R22, R37 ;  /* 0x0000002516227221 */ /* 0x000fc40000010100 */
[----:B------:R-:W-:Y:S02]  /*26b0*/  FADD.FTZ R36, -R22, R39 ;  /* 0x0000002716247221 */ /* 0x000fe40000010100 */
        /* <DEDUP_REMOVED lines=20> */
[----:B------:R-:W-:-:S04]  /*2800*/  FMUL.FTZ R38, R38, R45 ;  /* 0x0000002d26267220 */ /* 0x000fc80000410000 */
.L_x_108:
[----:B------:R-:W-:Y:S01]  /*2810*/  FMUL.FTZ R36, R38, R24 ;  /* 0x0000001826247220 */ /* 0x000fe20000410000 */
[----:B------:R-:W-:Y:S01]  /*2820*/  PRMT R41, RZ, 0x7610, R106 ;  /* 0x00007610ff297816 */ /* 0x000fe2000000006a */
[----:B------:R-:W-:Y:S01]  /*2830*/  FADD.FTZ R35, R30, R35 ;  /* 0x000000231e237221 */ /* 0x000fe20000010000 */
[----:B------:R-:W-:Y:S01]  /*2840*/  PRMT R40, RZ, 0x5410, R103 ;  /* 0x00005410ff287816 */ /* 0x000fe20000000067 */
[----:B------:R-:W-:Y:S02]  /*2850*/  FADD.FTZ R33, R33, R38 ;  /* 0x0000002621217221 */ /* 0x000fe40000010000 */
[----:B------:R-:W-:Y:S01]  /*2860*/  FADD.FTZ R39, R35, R36 ;  /* 0x0000002423277221 */ /* 0x000fe20000010000 */
[----:B------:R-:W-:Y:S01]  /*2870*/  PRMT R35, RZ, 0x5410, R106 ;  /* 0x00005410ff237816 */ /* 0x000fe2000000006a */
[----:B------:R-:W-:-:S02]  /*2880*/  FFMA.FTZ R31, R49, R38, R31 ;  /* 0x00000026311f7223 */ /* 0x000fc4000001001f */
[C---:B------:R-:W-:Y:S02]  /*2890*/  FADD.FTZ R38, -R22.reuse, R41 ;  /* 0x0000002916267221 */ /* 0x040fe40000010100 */
[----:B------:R-:W-:Y:S02]  /*28a0*/  FADD.FTZ R30, -R22, R35 ;  /* 0x00000023161e7221 */ /* 0x000fe40000010100 */
[----:B------:R-:W-:Y:S01]  /*28b0*/  FFMA.FTZ R37, R49, R36, R47 ;  /* 0x0000002431257223 */ /* 0x000fe2000001002f */
[----:B------:R-:W-:Y:S01]  /*28c0*/  PRMT R36, RZ, 0x7610, R103 ;  /* 0x00007610ff247816 */ /* 0x000fe20000000067 */
[----:B------:R-:W-:Y:S02]  /*28d0*/  FMUL.FTZ R35, R30, R115 ;  /* 0x000000731e237220 */ /* 0x000fe40000410000 */
[----:B------:R-:W-:Y:S02]  /*28e0*/  FMUL.FTZ R30, R32, R25 ;  /* 0x00000019201e7220 */ /* 0x000fe40000410000 */
[----:B------:R-:W-:Y:S01]  /*28f0*/  FMUL.FTZ R38, R38, R115 ;  /* 0x0000007326267220 */ /* 0x000fe20000410000 */
        /* <DEDUP_REMOVED lines=19> */
.L_x_109:
[----:B------:R-:W-:Y:S02]  /*2a30*/  FFMA.FTZ R37, R34, R30, R37 ;  /* 0x0000001e22257223 */ /* 0x000fe40000010025 */
[----:B------:R-:W-:Y:S02]  /*2a40*/  FMUL.FTZ R42, R40, R24 ;  /* 0x00000018282a7220 */ /* 0x000fe40000410000 */
[----:B------:R-:W-:Y:S01]  /*2a50*/  FADD.FTZ R45, R30, R39 ;  /* 0x000000271e2d7221 */ /* 0x000fe20000010000 */
[----:B------:R-:W-:Y:S01]  /*2a60*/  PRMT R30, RZ, 0x7610, R100 ;  /* 0x00007610ff1e7816 */ /* 0x000fe20000000064 */
[----:B------:R-:W-:Y:S01]  /*2a70*/  FFMA.FTZ R39, R34, R32, R29 ;  /* 0x0000002022277223 */ /* 0x000fe2000001001d */
[----:B------:R-:W-:Y:S01]  /*2a80*/  PRMT R29, RZ, 0x5410, R101 ;  /* 0x00005410ff1d7816 */ /* 0x000fe20000000065 */
[----:B------:R-:W-:Y:S01]  /*2a90*/  FFMA.FTZ R41, R35, R42, R37 ;  /* 0x0000002a23297223 */ /* 0x000fe20000010025 */
[----:B------:R-:W-:Y:S01]  /*2aa0*/  PRMT R37, RZ, 0x7610, R101 ;  /* 0x00007610ff257816 */ /* 0x000fe20000000065 */
[----:B------:R-:W-:-:S02]  /*2ab0*/  FADD.FTZ R43, R28, R32 ;  /* 0x000000201c2b7221 */ /* 0x000fc40000010000 */
[C---:B------:R-:W-:Y:S01]  /*2ac0*/  FADD.FTZ R32, -R22.reuse, R29 ;  /* 0x0000001d16207221 */ /* 0x040fe20000010100 */
[----:B------:R-:W-:Y:S01]  /*2ad0*/  PRMT R29, RZ, 0x5410, R100 ;  /* 0x00005410ff1d7816 */ /* 0x000fe20000000064 */
[----:B------:R-:W-:Y:S02]  /*2ae0*/  FADD.FTZ R34, -R22, R37 ;  /* 0x0000002516227221 */ /* 0x000fe40000010100 */
[----:B------:R-:W-:Y:S02]  /*2af0*/  FADD.FTZ R28, R45, R42 ;  /* 0x0000002a2d1c7221 */ /* 0x000fe40000010000 */
        /* <DEDUP_REMOVED lines=22> */
.L_x_110:
[----:B------:R-:W-:Y:S02]  /*2c60*/  FFMA.FTZ R41, R38, R45, R41 ;  /* 0x0000002d26297223 */ /* 0x000fe40000010029 */
[----:B------:R-:W-:Y:S02]  /*2c70*/  FMUL.FTZ R34, R29, R24 ;  /* 0x000000181d227220 */ /* 0x000fe40000410000 */
[----:B------:R-:W-:Y:S02]  /*2c80*/  FADD.FTZ R45, R45, R28 ;  /* 0x0000001c2d2d7221 */ /* 0x000fe40000010000 */
[----:B------:R-:W-:Y:S01]  /*2c90*/  FFMA.FTZ R28, R35, R40, R31 ;  /* 0x00000028231c7223 */ /* 0x000fe2000001001f */
[--C-:B------:R-:W-:Y:S01]  /*2ca0*/  PRMT R35, RZ, 0x5410, R102.reuse ;  /* 0x00005410ff237816 */ /* 0x100fe20000000066 */
[----:B------:R-:W-:Y:S01]  /*2cb0*/  FFMA.FTZ R31, R37, R34, R41 ;  /* 0x00000022251f7223 */ /* 0x000fe20000010029 */
[----:B------:R-:W-:Y:S01]  /*2cc0*/  PRMT R41, RZ, 0x7610, R102 ;  /* 0x00007610ff297816 */ /* 0x000fe20000000066 */
[----:B------:R-:W-:-:S02]  /*2cd0*/  FADD.FTZ R42, R33, R40 ;  /* 0x00000028212a7221 */ /* 0x000fc40000010000 */
[C---:B------:R-:W-:Y:S02]  /*2ce0*/  FADD.FTZ R40, -R22.reuse, R35 ;  /* 0x0000002316287221 */ /* 0x040fe40000010100 */
[----:B------:R-:W-:Y:S01]  /*2cf0*/  FADD.FTZ R46, -R22, R41 ;  /* 0x00000029162e7221 */ /* 0x000fe20000010100 */
[--C-:B------:R-:W-:Y:S01]  /*2d00*/  PRMT R41, RZ, 0x7610, R99.reuse ;  /* 0x00007610ff297816 */ /* 0x100fe20000000063 */
[----:B------:R-:W-:Y:S01]  /*2d10*/  FADD.FTZ R33, R45, R34 ;  /* 0x000000222d217221 */ /* 0x000fe20000010000 */
        /* <DEDUP_REMOVED lines=23> */
.L_x_111:
[----:B------:R-:W-:Y:S02]  /*2e90*/  FMUL.FTZ R46, R34, R24 ;  /* 0x00000018222e7220 */ /* 0x000fe40000410000 */
[----:B------:R-:W-:Y:S02]  /*2ea0*/  FADD.FTZ R47, R44, R33 ;  /* 0x000000212c2f7221 */ /* 0x000fe40000010000 */
[----:B------:R-:W-:Y:S02]  /*2eb0*/  FFMA.FTZ R45, R32, R44, R31 ;  /* 0x0000002c202d7223 */ /* 0x000fe4000001001f */
[----:B------:R-:W-:Y:S02]  /*2ec0*/  FFMA.FTZ R31, R38, R36, R39 ;  /* 0x00000024261f7223 */ /* 0x000fe40000010027 */
[----:B------:R-:W-:Y:S01]  /*2ed0*/  FADD.FTZ R33, R43, R36 ;  /* 0x000000242b217221 */ /* 0x000fe20000010000 */
[--C-:B------:R-:W-:Y:S01]  /*2ee0*/  PRMT R43, RZ, 0x5410, R97.reuse ;  /* 0x00005410ff2b7816 */ /* 0x100fe20000000061 */
[----:B------:R-:W-:Y:S01]  /*2ef0*/  FADD.FTZ R36, R47, R46 ;  /* 0x0000002e2f247221 */ /* 0x000fe20000010000 */
[----:B------:R-:W-:Y:S01]  /*2f00*/  PRMT R47, RZ, 0x7610, R97 ;  /* 0x00007610ff2f7816 */ /* 0x000fe20000000061 */
[----:B------:R-:W-:Y:S01]  /*2f10*/  FFMA.FTZ R39, R35, R46, R45 ;  /* 0x0000002e23277223 */ /* 0x000fe2000001002d */
[--C-:B------:R-:W-:Y:S01]  /*2f20*/  PRMT R45, RZ, 0x5410, R96.reuse ;  /* 0x00005410ff2d7816 */ /* 0x100fe20000000060 */
[C---:B------:R-:W-:Y:S01]  /*2f30*/  FADD.FTZ R38, -R22.reuse, R43 ;  /* 0x0000002b16267221 */ /* 0x040fe20000010100 */
[----:B------:R-:W-:Y:S01]  /*2f40*/  PRMT R46, RZ, 0x7610, R96 ;  /* 0x00007610ff2e7816 */ /* 0x000fe20000000060 */
[----:B------:R-:W-:-:S02]  /*2f50*/  FADD.FTZ R48, -R22, R47 ;  /* 0x0000002f16307221 */ /* 0x000fc40000010100 */
[----:B------:R-:W-:Y:S02]  /*2f60*/  FMUL.FTZ R43, R38, R115 ;  /* 0x00000073262b7220 */ /* 0x000fe40000410000 */
[----:B------:R-:W-:Y:S02]  /*2f70*/  FMUL.FTZ R47, R41, R25 ;  /* 0x00000019292f7220 */ /* 0x000fe40000410000 */
        /* <DEDUP_REMOVED lines=20> */
.L_x_112:
[----:B------:R-:W-:Y:S02]  /*30c0*/  FFMA.FTZ R39, R40, R47, R39 ;  /* 0x0000002f28277223 */ /* 0x000fe40000010027 */
[----:B------:R-:W-:Y:S02]  /*30d0*/  FMUL.FTZ R38, R45, R24 ;  /* 0x000000182d267220 */ /* 0x000fe40000410000 */
[----:B------:R-:W-:Y:S02]  /*30e0*/  FADD.FTZ R51, R47, R36 ;  /* 0x000000242f337221 */ /* 0x000fe40000010000 */
[----:B------:R-:W-:Y:S01]  /*30f0*/  FFMA.FTZ R37, R37, R29, R28 ;  /* 0x0000001d25257223 */ /* 0x000fe2000001001c */
[----:B------:R-:W-:Y:S01]  /*3100*/  PRMT R28, RZ, 0x7610, R95 ;  /* 0x00007610ff1c7816 */ /* 0x000fe2000000005f */
[----:B------:R-:W-:Y:S01]  /*3110*/  FADD.FTZ R47, R42, R29 ;  /* 0x0000001d2a2f7221 */ /* 0x000fe20000010000 */
[--C-:B------:R-:W-:Y:S01]  /*3120*/  PRMT R29, RZ, 0x5410, R98.reuse ;  /* 0x00005410ff1d7816 */ /* 0x100fe20000000062 */
[----:B------:R-:W-:Y:S01]  /*3130*/  FFMA.FTZ R49, R43, R38, R39 ;  /* 0x000000262b317223 */ /* 0x000fe20000010027 */
[----:B------:R-:W-:Y:S01]  /*3140*/  PRMT R39, RZ, 0x7610, R98 ;  /* 0x00007610ff277816 */ /* 0x000fe20000000062 */
[----:B------:R-:W-:-:S02]  /*3150*/  FADD.FTZ R36, R51, R38 ;  /* 0x0000002633247221 */ /* 0x000fc40000010000 */
[C---:B------:R-:W-:Y:S01]  /*3160*/  FADD.FTZ R38, -R22.reuse, R29 ;  /* 0x0000001d16267221 */ /* 0x040fe20000010100 */
[----:B------:R-:W-:Y:S01]  /*3170*/  PRMT R29, RZ, 0x5410, R95 ;  /* 0x00005410ff1d7816 */ /* 0x000fe2000000005f */
[----:B------:R-:W-:Y:S02]  /*3180*/  FADD.FTZ R42, -R22, R39 ;  /* 0x00000027162a7221 */ /* 0x000fe40000010100 */
        /* <DEDUP_REMOVED lines=22> */
.L_x_113:
[----:B------:R-:W-:Y:S01]  /*32f0*/  FFMA.FTZ R42, R32, R30, R31 ;  /* 0x0000001e202a7223 */ /* 0x000fe2000001001f */
[----:B------:R-:W-:Y:S01]  /*3300*/  PRMT R31, RZ, 0x5410, R93 ;  /* 0x00005410ff1f7816 */ /* 0x000fe2000000005d */
[----:B------:R-:W-:Y:S02]  /*3310*/  FFMA.FTZ R49, R48, R51, R49 ;  /* 0x0000003330317223 */ /* 0x000fe40000010031 */
[----:B------:R-:W-:Y:S01]  /*3320*/  FADD.FTZ R44, R33, R30 ;  /* 0x0000001e212c7221 */ /* 0x000fe20000010000 */
[----:B------:R-:W-:Y:S01]  /*3330*/  PRMT R33, RZ, 0x7610, R93 ;  /* 0x00007610ff217816 */ /* 0x000fe2000000005d */
[----:B------:R-:W-:Y:S01]  /*3340*/  FMUL.FTZ R50, R29, R24 ;  /* 0x000000181d327220 */ /* 0x000fe20000410000 */
[----:B------:R-:W-:Y:S01]  /*3350*/  PRMT R30, RZ, 0x7610, R92 ;  /* 0x00007610ff1e7816 */ /* 0x000fe2000000005c */
[----:B------:R-:W-:-:S02]  /*3360*/  FADD.FTZ R51, R51, R36 ;  /* 0x0000002433337221 */ /* 0x000fc40000010000 */
[----:B------:R-:W-:Y:S02]  /*3370*/  FFMA.FTZ R49, R39, R50, R49 ;  /* 0x0000003227317223 */ /* 0x000fe40000010031 */
[----:B------:R-:W-:Y:S02]  /*3380*/  FADD.FTZ R36, R51, R50 ;  /* 0x0000003233247221 */ /* 0x000fe40000010000 */
[C---:B------:R-:W-:Y:S01]  /*3390*/  FADD.FTZ R32, -R22.reuse, R31 ;  /* 0x0000001f16207221 */ /* 0x040fe20000010100 */
[----:B------:R-:W-:Y:S01]  /*33a0*/  PRMT R31, RZ, 0x5410, R92 ;  /* 0x00005410ff1f7816 */ /* 0x000fe2000000005c */
[----:B------:R-:W-:Y:S02]  /*33b0*/  FADD.FTZ R50, -R22, R33 ;  /* 0x0000002116327221 */ /* 0x000fe40000010100 */
[----:B------:R-:W-:Y:S02]  /*33c0*/  FMUL.FTZ R33, R32, R115 ;  /* 0x0000007320217220 */ /* 0x000fe40000410000 */
        /* <DEDUP_REMOVED lines=21> */
.L_x_114:
[----:B------:R-:W-:Y:S02]  /*3520*/  FFMA.FTZ R49, R38, R51, R49 ;  /* 0x0000003326317223 */ /* 0x000fe40000010031 */
[----:B------:R-:W-:Y:S02]  /*3530*/  FMUL.FTZ R54, R31, R24 ;  /* 0x000000181f367220 */ /* 0x000fe40000410000 */
[----:B------:R-:W-:Y:S01]  /*3540*/  FADD.FTZ R51, R51, R36 ;  /* 0x0000002433337221 */ /* 0x000fe20000010000 */
[----:B------:R-:W-:Y:S01]  /*3550*/  PRMT R36, RZ, 0x7610, R23 ;  /* 0x00007610ff247816 */ /* 0x000fe20000000017 */
[----:B------:R-:W-:Y:S02]  /*3560*/  FADD.FTZ R50, R47, R34 ;  /* 0x000000222f327221 */ /* 0x000fe40000010000 */
[----:B------:R-:W-:Y:S01]  /*3570*/  FFMA.FTZ R52, R35, R34, R37 ;  /* 0x0000002223347223 */ /* 0x000fe20000010025 */
[----:B------:R-:W-:Y:S01]  /*3580*/  PRMT R35, RZ, 0x5410, R94 ;  /* 0x00005410ff237816 */ /* 0x000fe2000000005e */
[----:B------:R-:W-:Y:S01]  /*3590*/  FFMA.FTZ R47, R33, R54, R49 ;  /* 0x00000036212f7223 */ /* 0x000fe20000010031 */
[----:B------:R-:W-:Y:S01]  /*35a0*/  PRMT R37, RZ, 0x5410, R23 ;  /* 0x00005410ff257816 */ /* 0x000fe20000000017 */
[----:B------:R-:W-:Y:S01]  /*35b0*/  FADD.FTZ R49, R51, R54 ;  /* 0x0000003633317221 */ /* 0x000fe20000010000 */
[----:B------:R-:W-:Y:S01]  /*35c0*/  PRMT R51, RZ, 0x7610, R94 ;  /* 0x00007610ff337816 */ /* 0x000fe2000000005e */
[----:B------:R-:W-:-:S02]  /*35d0*/  FADD.FTZ R34, -R22, R35 ;  /* 0x0000002316227221 */ /* 0x000fc40000010100 */
[----:B------:R-:W-:Y:S02]  /*35e0*/  FMUL.FTZ R54, R30, R25 ;  /* 0x000000191e367220 */ /* 0x000fe40000410000 */
[----:B------:R-:W-:Y:S02]  /*35f0*/  FADD.FTZ R56, -R22, R51 ;  /* 0x0000003316387221 */ /* 0x000fe40000010100 */
[-C--:B------:R-:W-:Y:S02]  /*3600*/  FMUL.FTZ R35, R34, R115.reuse ;  /* 0x0000007322237220 */ /* 0x080fe40000410000 */
[----:B------:R-:W-:Y:S01]  /*3610*/  FMUL.FTZ R34, R56, R115 ;  /* 0x0000007338227220 */ /* 0x000fe20000410000 */
        /* <DEDUP_REMOVED lines=19> */
.L_x_115:
[----:B------:R-:W-:Y:S02]  /*3750*/  FMUL.FTZ R56, R37, R24 ;  /* 0x0000001825387220 */ /* 0x000fe40000410000 */
[----:B------:R-:W-:Y:S02]  /*3760*/  FADD.FTZ R49, R54, R49 ;  /* 0x0000003136317221 */ /* 0x000fe40000010000 */
[----:B------:R-:W-:Y:S02]  /*3770*/  FFMA.FTZ R51, R32, R54, R47 ;  /* 0x0000003620337223 */ /* 0x000fe4000001002f */
[----:B------:R-:W-:Y:S01]  /*3780*/  FFMA.FTZ R47, R40, R41, R42 ;  /* 0x00000029282f7223 */ /* 0x000fe2000001002a */
[----:B------:R-:W-:Y:S01]  /*3790*/  PRMT R42, RZ, 0x7610, R66 ;  /* 0x00007610ff2a7816 */ /* 0x000fe20000000042 */
[----:B------:R-:W-:-:S02]  /*37a0*/  FADD.FTZ R53, R49, R56 ;  /* 0x0000003831357221 */ /* 0x000fc40000010000 */
[----:B------:R-:W-:Y:S02]  /*37b0*/  FMUL.FTZ R40, R36, R25 ;  /* 0x0000001924287220 */ /* 0x000fe40000410000 */
[----:B------:R-:W-:Y:S02]  /*37c0*/  FFMA.FTZ R51, R35, R56, R51 ;  /* 0x0000003823337223 */ /* 0x000fe40000010033 */
[----:B------:R-:W-:Y:S01]  /*37d0*/  FADD.FTZ R49, R44, R41 ;  /* 0x000000292c317221 */ /* 0x000fe20000010000 */
[--C-:B------:R-:W-:Y:S01]  /*37e0*/  PRMT R41, RZ, 0x5410, R67.reuse ;  /* 0x00005410ff297816 */ /* 0x100fe20000000043 */
[----:B------:R-:W-:Y:S01]  /*37f0*/  FFMA.FTZ R52, R43, R45, R52 ;  /* 0x0000002d2b347223 */ /* 0x000fe20000010034 */
[----:B------:R-:W-:Y:S01]  /*3800*/  PRMT R43, RZ, 0x7610, R67 ;  /* 0x00007610ff2b7816 */ /* 0x000fe20000000043 */
[----:B------:R-:W-:Y:S02]  /*3810*/  FFMA.FTZ R54, R34, R40, R51 ;  /* 0x0000002822367223 */ /* 0x000fe40000010033 */
[----:B------:R-:W-:-:S02]  /*3820*/  FADD.FTZ R51, R40, R53 ;  /* 0x0000003528337221 */ /* 0x000fc40000010000 */
[C---:B------:R-:W-:Y:S02]  /*3830*/  FADD.FTZ R40, -R22.reuse, R41 ;  /* 0x0000002916287221 */ /* 0x040fe40000010100 */
[----:B------:R-:W-:Y:S01]  /*3840*/  FADD.FTZ R44, -R22, R43 ;  /* 0x0000002b162c7221 */ /* 0x000fe20000010100 */
[----:B------:R-:W-:Y:S01]  /*3850*/  PRMT R43, RZ, 0x5410, R66 ;  /* 0x00005410ff2b7816 */ /* 0x000fe20000000042 */
        /* <DEDUP_REMOVED lines=21> */
.L_x_116:
[----:B------:R-:W-:Y:S02]  /*39b0*/  FMUL.FTZ R56, R43, R24 ;  /* 0x000000182b387220 */ /* 0x000fe40000410000 */
[----:B------:R-:W-:Y:S02]  /*39c0*/  FADD.FTZ R44, R50, R45 ;  /* 0x0000002d322c7221 */ /* 0x000fe40000010000 */
[----:B------:R-:W-:Y:S02]  /*39d0*/  FMUL.FTZ R53, R42, R25 ;  /* 0x000000192a357220 */ /* 0x000fe40000410000 */
[----:B------:R-:W-:Y:S02]  /*39e0*/  FFMA.FTZ R45, R41, R56, R54 ;  /* 0x00000038292d7223 */ /* 0x000fe40000010036 */
[----:B------:R-:W-:-:S02]  /*39f0*/  FADD.FTZ R56, R51, R56 ;  /* 0x0000003833387221 */ /* 0x000fc40000010000 */
[----:B------:R-:W-:Y:S01]  /*3a00*/  FFMA.FTZ R54, R40, R53, R45 ;  /* 0x0000003528367223 */ /* 0x000fe2000001002d */
[--C-:B------:R-:W-:Y:S01]  /*3a10*/  PRMT R45, RZ, 0x5410, R68.reuse ;  /* 0x00005410ff2d7816 */ /* 0x100fe20000000044 */
[----:B------:R-:W-:Y:S01]  /*3a20*/  FFMA.FTZ R51, R48, R46, R47 ;  /* 0x0000002e30337223 */ /* 0x000fe2000001002f */
[----:B------:R-:W-:Y:S01]  /*3a30*/  PRMT R47, RZ, 0x7610, R68 ;  /* 0x00007610ff2f7816 */ /* 0x000fe20000000044 */
[----:B------:R-:W-:Y:S01]  /*3a40*/  FADD.FTZ R49, R49, R46 ;  /* 0x0000002e31317221 */ /* 0x000fe20000010000 */
[----:B------:R-:W-:Y:S01]  /*3a50*/  PRMT R48, RZ, 0x5410, R61 ;  /* 0x00005410ff307816 */ /* 0x000fe2000000003d */
[C---:B------:R-:W-:Y:S02]  /*3a60*/  FADD.FTZ R46, -R22.reuse, R45 ;  /* 0x0000002d162e7221 */ /* 0x040fe40000010100 */
[----:B------:R-:W-:Y:S01]  /*3a70*/  FADD.FTZ R50, -R22, R47 ;  /* 0x0000002f16327221 */ /* 0x000fe20000010100 */
[----:B------:R-:W-:Y:S01]  /*3a80*/  PRMT R47, RZ, 0x7610, R61 ;  /* 0x00007610ff2f7816 */ /* 0x000fe2000000003d */
[----:B------:R-:W-:-:S02]  /*3a90*/  FMUL.FTZ R45, R46, R115 ;  /* 0x000000732e2d7220 */ /* 0x000fc40000410000 */
[----:B------:R-:W-:Y:S02]  /*3aa0*/  FADD.FTZ R53, R53, R56 ;  /* 0x0000003835357221 */ /* 0x000fe40000010000 */
        /* <DEDUP_REMOVED lines=20> */
.L_x_117:
[----:B------:R-:W-:Y:S01]  /*3bf0*/  FMUL.FTZ R56, R48, R24 ;  /* 0x0000001830387220 */ /* 0x000fe20000410000 */
[----:B------:R-:W-:Y:S01]  /*3c00*/  PRMT R55, RZ, 0x5410, R62 ;  /* 0x00005410ff377816 */ /* 0x000fe2000000003e */
[----:B------:R-:W-:Y:S02]  /*3c10*/  FFMA.FTZ R50, R39, R29, R52 ;  /* 0x0000001d27327223 */ /* 0x000fe40000010034 */
[----:B------:R-:W-:Y:S02]  /*3c20*/  FFMA.FTZ R39, R45, R56, R54 ;  /* 0x000000382d277223 */ /* 0x000fe40000010036 */
[----:B------:R-:W-:Y:S01]  /*3c30*/  FADD.FTZ R54, -R22, R55 ;  /* 0x0000003716367221 */ /* 0x000fe20000010100 */
[----:B------:R-:W-:Y:S01]  /*3c40*/  PRMT R55, RZ, 0x7610, R62 ;  /* 0x00007610ff377816 */ /* 0x000fe2000000003e */
[----:B------:R-:W-:-:S02]  /*3c50*/  FMUL.FTZ R52, R47, R25 ;  /* 0x000000192f347220 */ /* 0x000fc40000410000 */
[----:B------:R-:W-:Y:S02]  /*3c60*/  FADD.FTZ R53, R53, R56 ;  /* 0x0000003835357221 */ /* 0x000fe40000010000 */
[----:B------:R-:W-:Y:S02]  /*3c70*/  FFMA.FTZ R51, R38, R28, R51 ;  /* 0x0000001c26337223 */ /* 0x000fe40000010033 */
[----:B------:R-:W-:Y:S01]  /*3c80*/  FADD.FTZ R56, -R22, R55 ;  /* 0x0000003716387221 */ /* 0x000fe20000010100 */
[----:B------:R-:W-:Y:S01]  /*3c90*/  PRMT R55, RZ, 0x7610, R63 ;  /* 0x00007610ff377816 */ /* 0x000fe2000000003f */
[----:B------:R-:W-:Y:S02]  /*3ca0*/  FFMA.FTZ R38, R46, R52, R39 ;  /* 0x000000342e267223 */ /* 0x000fe40000010027 */
[----:B------:R-:W-:Y:S02]  /*3cb0*/  FADD.FTZ R39, R52, R53 ;  /* 0x0000003534277221 */ /* 0x000fe40000010000 */
[-C--:B------:R-:W-:Y:S01]  /*3cc0*/  FMUL.FTZ R53, R54, R115.reuse ;  /* 0x0000007336357220 */ /* 0x080fe20000410000 */
[----:B------:R-:W-:Y:S01]  /*3cd0*/  PRMT R54, RZ, 0x5410, R63 ;  /* 0x00005410ff367816 */ /* 0x000fe2000000003f */
        /* <DEDUP_REMOVED lines=20> */
.L_x_118:
[----:B------:R-:W-:-:S04]  /*3e20*/  FMUL.FTZ R56, R54, R24 ;  /* 0x0000001836387220 */ /* 0x000fc80000410000 */
[----:B------:R-:W-:Y:S02]  /*3e30*/  FFMA.FTZ R57, R53, R56, R38 ;  /* 0x0000003835397223 */ /* 0x000fe40000010026 */
[----:B------:R-:W-:Y:S02]  /*3e40*/  FMUL.FTZ R38, R55, R25 ;  /* 0x0000001937267220 */ /* 0x000fe40000410000 */
[----:B------:R-:W-:Y:S02]  /*3e50*/  FADD.FTZ R39, R39, R56 ;  /* 0x0000003827277221 */ /* 0x000fe40000010000 */
[----:B------:R-:W-:Y:S02]  /*3e60*/  FFMA.FTZ R56, R52, R38, R57 ;  /* 0x0000002634387223 */ /* 0x000fe40000010039 */
[----:B------:R-:W-:Y:S01]  /*3e70*/  FADD.FTZ R57, R38, R39 ;  /* 0x0000002726397221 */ /* 0x000fe20000010000 */
[----:B------:R-:W-:-:S05]  /*3e80*/  PRMT R39, RZ, 0x5410, R64 ;  /* 0x00005410ff277816 */ /* 0x000fca0000000040 */
[----:B------:R-:W-:Y:S01]  /*3e90*/  FADD.FTZ R38, -R22, R39 ;  /* 0x0000002716267221 */ /* 0x000fe20000010100 */
[----:B------:R-:W-:-:S03]  /*3ea0*/  PRMT R39, RZ, 0x7610, R64 ;  /* 0x00007610ff277816 */ /* 0x000fc60000000040 */
[----:B------:R-:W-:Y:S01]  /*3eb0*/  FMUL.FTZ R117, R38, R115 ;  /* 0x0000007326757220 */ /* 0x000fe20000410000 */
[----:B------:R-:W-:Y:S01]  /*3ec0*/  PRMT R38, RZ, 0x7610, R65 ;  /* 0x00007610ff267816 */ /* 0x000fe20000000041 */
[----:B------:R-:W-:Y:S01]  /*3ed0*/  FADD.FTZ R118, -R22, R39 ;  /* 0x0000002716767221 */ /* 0x000fe20000010100 */
[----:B------:R-:W-:-:S03]  /*3ee0*/  PRMT R39, RZ, 0x5410, R65 ;  /* 0x00005410ff277816 */ /* 0x000fc60000000041 */
[----:B------:R-:W-:Y:S01]  /*3ef0*/  FMUL.FTZ R118, R118, R115 ;  /* 0x0000007376767220 */ /* 0x000fe20000410000 */
        /* <DEDUP_REMOVED lines=19> */
.L_x_119:
[----:B------:R-:W-:Y:S01]  /*4030*/  FMUL.FTZ R124, R39, R24 ;  /* 0x00000018277c7220 */ /* 0x000fe20000410000 */
[----:B------:R-:W-:Y:S01]  /*4040*/  ISETP.GT.AND P0, PT, R10, 0x1e, PT ;  /* 0x0000001e0a00780c */ /* 0x000fe20003f04270 */
[----:B------:R-:W-:Y:S01]  /*4050*/  FADD.FTZ R44, R44, R29 ;  /* 0x0000001d2c2c7221 */ /* 0x000fe20000010000 */
[----:B------:R-:W-:Y:S01]  /*4060*/  BSSY B0, `(.L_x_120) ;  /* 0x0000064000007945 */ /* 0x000fe20003800000 */
[----:B------:R-:W-:Y:S02]  /*4070*/  FFMA.FTZ R119, R117, R124, R56 ;  /* 0x0000007c75777223 */ /* 0x000fe40000010038 */
[----:B------:R-:W-:Y:S02]  /*4080*/  FADD.FTZ R124, R57, R124 ;  /* 0x0000007c397c7221 */ /* 0x000fe40000010000 */
[----:B------:R-:W-:Y:S02]  /*4090*/  FMUL.FTZ R57, R38, R25 ;  /* 0x0000001926397220 */ /* 0x000fe40000410000 */
[----:B------:R-:W-:-:S02]  /*40a0*/  FADD.FTZ R49, R49, R28 ;  /* 0x0000001c31317221 */ /* 0x000fc40000010000 */
[----:B------:R-:W-:Y:S02]  /*40b0*/  FFMA.FTZ R56, R118, R57, R119 ;  /* 0x0000003976387223 */ /* 0x000fe40000010077 */
[----:B------:R-:W-:Y:S02]  /*40c0*/  FADD.FTZ R57, R57, R124 ;  /* 0x0000007c39397221 */ /* 0x000fe40000010000 */
[----:B------:R-:W-:Y:S01]  /*40d0*/  FFMA.FTZ R50, R33, R31, R50 ;  /* 0x0000001f21327223 */ /* 0x000fe20000010032 */
[----:B------:R-:W0:Y:S01]  /*40e0*/  SHFL.DOWN PT, R119, R56, 0x1, 0x1f ;  /* 0x08201f0038777f89 */ /* 0x000e2200000e0000 */
[----:B------:R-:W-:Y:S02]  /*40f0*/  FFMA.FTZ R51, R32, R30, R51 ;  /* 0x0000001e20337223 */ /* 0x000fe40000010033 */
[----:B------:R-:W-:Y:S01]  /*4100*/  FADD.FTZ R44, R44, R31 ;  /* 0x0000001f2c2c7221 */ /* 0x000fe20000010000 */
[----:B------:R-:W1:Y:S01]  /*4110*/  SHFL.DOWN PT, R124, R57, 0x1, 0x1f ;  /* 0x08201f00397c7f89 */ /* 0x000e6200000e0000 */
[----:B------:R-:W-:-:S02]  /*4120*/  FADD.FTZ R49, R49, R30 ;  /* 0x0000001e31317221 */ /* 0x000fc40000010000 */
[----:B------:R-:W-:Y:S02]  /*4130*/  FFMA.FTZ R50, R35, R37, R50 ;  /* 0x0000002523327223 */ /* 0x000fe40000010032 */
[----:B------:R-:W-:Y:S02]  /*4140*/  FFMA.FTZ R51, R34, R36, R51 ;  /* 0x0000002422337223 */ /* 0x000fe40000010033 */
[----:B------:R-:W-:Y:S02]  /*4150*/  FADD.FTZ R44, R44, R37 ;  /* 0x000000252c2c7221 */ /* 0x000fe40000010000 */
[----:B------:R-:W-:Y:S02]  /*4160*/  FADD.FTZ R49, R49, R36 ;  /* 0x0000002431317221 */ /* 0x000fe40000010000 */
[----:B------:R-:W-:Y:S02]  /*4170*/  FFMA.FTZ R50, R41, R43, R50 ;  /* 0x0000002b29327223 */ /* 0x000fe40000010032 */
[----:B------:R-:W-:-:S02]  /*4180*/  FFMA.FTZ R51, R40, R42, R51 ;  /* 0x0000002a28337223 */ /* 0x000fc40000010033 */
[----:B------:R-:W-:Y:S02]  /*4190*/  FADD.FTZ R43, R44, R43 ;  /* 0x0000002b2c2b7221 */ /* 0x000fe40000010000 */
[----:B------:R-:W-:Y:S02]  /*41a0*/  FADD.FTZ R42, R49, R42 ;  /* 0x0000002a312a7221 */ /* 0x000fe40000010000 */
[----:B------:R-:W-:Y:S02]  /*41b0*/  FFMA.FTZ R50, R45, R48, R50 ;  /* 0x000000302d327223 */ /* 0x000fe40000010032 */
[----:B0-----:R-:W-:Y:S02]  /*41c0*/  @!P0 FADD.FTZ R56, R56, R119 ;  /* 0x0000007738388221 */ /* 0x001fe40000010000 */
[----:B------:R-:W-:Y:S02]  /*41d0*/  FFMA.FTZ R51, R46, R47, R51 ;  /* 0x0000002f2e337223 */ /* 0x000fe40000010033 */
[----:B-1----:R-:W-:Y:S01]  /*41e0*/  @!P0 FADD.FTZ R57, R57, R124 ;  /* 0x0000007c39398221 */ /* 0x002fe20000010000 */
[----:B------:R-:W0:Y:S01]  /*41f0*/  SHFL.DOWN PT, R119, R56, 0x2, 0x1f ;  /* 0x08401f0038777f89 */ /* 0x000e2200000e0000 */
[----:B------:R-:W-:Y:S01]  /*4200*/  ISETP.GT.AND P0, PT, R10, 0x1d, PT ;  /* 0x0000001d0a00780c */ /* 0x000fe20003f04270 */
[----:B------:R-:W-:-:S02]  /*4210*/  FADD.FTZ R43, R43, R48 ;  /* 0x000000302b2b7221 */ /* 0x000fc40000010000 */
[----:B------:R-:W1:Y:S01]  /*4220*/  SHFL.DOWN PT, R124, R57, 0x2, 0x1f ;  /* 0x08401f00397c7f89 */ /* 0x000e6200000e0000 */
[----:B------:R-:W-:Y:S02]  /*4230*/  FADD.FTZ R42, R42, R47 ;  /* 0x0000002f2a2a7221 */ /* 0x000fe40000010000 */
[----:B------:R-:W-:Y:S02]  /*4240*/  FFMA.FTZ R50, R53, R54, R50 ;  /* 0x0000003635327223 */ /* 0x000fe40000010032 */
[----:B------:R-:W-:Y:S02]  /*4250*/  FFMA.FTZ R51, R52, R55, R51 ;  /* 0x0000003734337223 */ /* 0x000fe40000010033 */
[----:B------:R-:W-:Y:S02]  /*4260*/  FADD.FTZ R54, R43, R54 ;  /* 0x000000362b367221 */ /* 0x000fe40000010000 */
[----:B------:R-:W-:Y:S02]  /*4270*/  FADD.FTZ R55, R42, R55 ;  /* 0x000000372a377221 */ /* 0x000fe40000010000 */
[----:B------:R-:W-:Y:S01]  /*4280*/  FFMA.FTZ R52, R117, R39, R50 ;  /* 0x0000002775347223 */ /* 0x000fe20000010032 */
[----:B------:R-:W-:Y:S01]  /*4290*/  MOV R117, 0x4 ;  /* 0x0000000400757802 */ /* 0x000fe20000000f00 */
[----:B------:R-:W-:Y:S01]  /*42a0*/  FFMA.FTZ R53, R118, R38, R51 ;  /* 0x0000002676357223 */ /* 0x000fe20000010033 */
[----:B------:R-:W-:Y:S01]  /*42b0*/  MOV R118, c[0x0][0xc] ;  /* 0x0000030000767a02 */ /* 0x000fe20000000f00 */
[----:B------:R-:W-:-:S02]  /*42c0*/  FADD.FTZ R54, R54, R39 ;  /* 0x0000002736367221 */ /* 0x000fc40000010000 */
[----:B------:R-:W-:Y:S02]  /*42d0*/  FADD.FTZ R55, R55, R38 ;  /* 0x0000002637377221 */ /* 0x000fe40000010000 */
[----:B0-----:R-:W-:-:S03]  /*42e0*/  @!P0 FADD.FTZ R56, R56, R119 ;  /* 0x0000007738388221 */ /* 0x001fc60000010000 */
[----:B------:R-:W-:Y:S01]  /*42f0*/  STS.128 [R89.X16+0xa0], R52 ;  /* 0x0000a03459007388 */ /* 0x000fe2000000cc00 */
[----:B-1----:R-:W-:Y:S01]  /*4300*/  @!P0 FADD.FTZ R57, R57, R124 ;  /* 0x0000007c39398221 */ /* 0x002fe20000010000 */
[----:B------:R-:W-:Y:S02]  /*4310*/  ISETP.GT.AND P0, PT, R10, 0x1b, PT ;  /* 0x0000001b0a00780c */ /* 0x000fe40003f04270 */
[----:B------:R-:W0:Y:S04]  /*4320*/  SHFL.DOWN PT, R119, R56, 0x4, 0x1f ;  /* 0x08801f0038777f89 */ /* 0x000e2800000e0000 */
[----:B------:R-:W1:Y:S07]  /*4330*/  SHFL.DOWN PT, R124, R57, 0x4, 0x1f ;  /* 0x08801f00397c7f89 */ /* 0x000e6e00000e0000 */
        /* <DEDUP_REMOVED lines=10> */
[----:B0-----:R-:W-:Y:S01]  /*43e0*/  @!P0 FADD.FTZ R56, R56, R119 ;  /* 0x0000007738388221 */ /* 0x001fe20000010000 */
[----:B------:R-:W-:Y:S01]  /*43f0*/  SHF.L.U32 R119, R89, 0x4, RZ ;  /* 0x0000000459777819 */ /* 0x000fe200000006ff */
[----:B-1----:R-:W-:Y:S01]  /*4400*/  @!P0 FADD.FTZ R57, R57, R124 ;  /* 0x0000007c39398221 */ /* 0x002fe20000010000 */
[----:B------:R-:W-:-:S13]  /*4410*/  ISETP.NE.AND P0, PT, R10, RZ, PT ;  /* 0x000000ff0a00720c */ /* 0x000fda0003f05270 */
[----:B------:R0:W-:Y:S04]  /*4420*/  @!P0 STS.64 [R9.X8+0x10], R56 ;  /* 0x0000103809008388 */ /* 0x0001e80000008a00 */
[----:B------:R-:W-:Y:S01]  /*4430*/  BAR.SYNC.DEFER_BLOCKING 0x0 ;  /* 0x0000000000007b1d */ /* 0x000fe20000010000 */
[----:B------:R-:W-:-:S13]  /*4440*/  ISETP.NE.AND P0, PT, R89, RZ, PT ;  /* 0x000000ff5900720c */ /* 0x000fda0003f05270 */
[----:B------:R-:W-:Y:S05]  /*4450*/  @P0 BRA `(.L_x_121) ;  /* 0x0000024000000947 */ /* 0x000fea0003800000 */
[----:B0-----:R-:W0:Y:S04]  /*4460*/  LDS.64 R44, [0x18] ;  /* 0x00001800ff2c7984 */ /* 0x001e280000000a00 */
[----:B------:R-:W1:Y:S04]  /*4470*/  LDS.128 R28, [0x20] ;  /* 0x00002000ff1c7984 */ /* 0x000e680000000c00 */
[----:B------:R-:W2:Y:S04]  /*4480*/  LDS.128 R36, [0x30] ;  /* 0x00003000ff247984 */ /* 0x000ea80000000c00 */
[----:B------:R-:W3:Y:S04]  /*4490*/  LDS.128 R32, [0x40] ;  /* 0x00004000ff207984 */ /* 0x000ee80000000c00 */
[----:B------:R-:W4:Y:S01]  /*44a0*/  LDS.128 R40, [0x50] ;  /* 0x00005000ff287984 */ /* 0x000f220000000c00 */
[----:B0-----:R-:W-:-:S02]  /*44b0*/  FADD.FTZ R47, R56, R44 ;  /* 0x0000002c382f7221 */ /* 0x001fc40000010000 */
[----:B------:R-:W-:Y:S02]  /*44c0*/  FADD.FTZ R44, R57, R45 ;  /* 0x0000002d392c7221 */ /* 0x000fe40000010000 */
[----:B-1----:R-:W-:Y:S01]  /*44d0*/  FADD.FTZ R49, R47, R28 ;  /* 0x0000001c2f317221 */ /* 0x002fe20000010000 */
[----:B------:R-:W-:Y:S01]  /*44e0*/  LDS.64 R56, [0x80] ;  /* 0x00008000ff387984 */ /* 0x000fe20000000a00 */
[----:B------:R-:W-:Y:S02]  /*44f0*/  FADD.FTZ R28, R44, R29 ;  /* 0x0000001d2c1c7221 */ /* 0x000fe40000010000 */
[----:B------:R-:W-:Y:S01]  /*4500*/  FADD.FTZ R49, R49, R30 ;  /* 0x0000001e31317221 */ /* 0x000fe20000010000 */
[----:B------:R-:W0:Y:S01]  /*4510*/  LDS.128 R44, [0x60] ;  /* 0x00006000ff2c7984 */ /* 0x000e220000000c00 */
[----:B------:R-:W-:Y:S02]  /*4520*/  FADD.FTZ R48, R28, R31 ;  /* 0x0000001f1c307221 */ /* 0x000fe40000010000 */
[----:B--2---:R-:W-:Y:S01]  /*4530*/  FADD.FTZ R49, R49, R36 ;  /* 0x0000002431317221 */ /* 0x004fe20000010000 */
[----:B------:R-:W1:Y:S01]  /*4540*/  LDS.128 R28, [0x70] ;  /* 0x00007000ff1c7984 */ /* 0x000e620000000c00 */
[----:B------:R-:W-:-:S02]  /*4550*/  FADD.FTZ R48, R48, R37 ;  /* 0x0000002530307221 */ /* 0x000fc40000010000 */
[----:B------:R-:W-:Y:S02]  /*4560*/  FADD.FTZ R49, R49, R38 ;  /* 0x0000002631317221 */ /* 0x000fe40000010000 */
[----:B------:R-:W-:Y:S02]  /*4570*/  FADD.FTZ R48, R48, R39 ;  /* 0x0000002730307221 */ /* 0x000fe40000010000 */
[----:B---3--:R-:W-:Y:S02]  /*4580*/  FADD.FTZ R49, R49, R32 ;  /* 0x0000002031317221 */ /* 0x008fe40000010000 */
[----:B------:R-:W-:Y:S02]  /*4590*/  FADD.FTZ R48, R48, R33 ;  /* 0x0000002130307221 */ /* 0x000fe40000010000 */
[----:B------:R-:W-:Y:S02]  /*45a0*/  FADD.FTZ R49, R49, R34 ;  /* 0x0000002231317221 */ /* 0x000fe40000010000 */
[----:B------:R-:W-:-:S02]  /*45b0*/  FADD.FTZ R48, R48, R35 ;  /* 0x0000002330307221 */ /* 0x000fc40000010000 */
[----:B----4-:R-:W-:Y:S02]  /*45c0*/  FADD.FTZ R49, R49, R40 ;  /* 0x0000002831317221 */ /* 0x010fe40000010000 */
        /* <DEDUP_REMOVED lines=9> */
[----:B------:R-:W-:Y:S02]  /*4660*/  FADD.FTZ R49, R49, R30 ;  /* 0x0000001e31317221 */ /* 0x000fe40000010000 */
[----:B------:R-:W-:-:S02]  /*4670*/  FADD.FTZ R48, R48, R31 ;  /* 0x0000001f30307221 */ /* 0x000fc40000010000 */
[----:B------:R-:W-:Y:S02]  /*4680*/  FADD.FTZ R56, R49, R56 ;  /* 0x0000003831387221 */ /* 0x000fe40000010000 */
[----:B------:R-:W-:Y:S02]  /*4690*/  FADD.FTZ R57, R48, R57 ;  /* 0x0000003930397221 */ /* 0x000fe40000010000 */
.L_x_121:
[----:B0-----:R-:W-:Y:S05]  /*46a0*/  BSYNC B0 ;  /* 0x0000000000007941 */ /* 0x001fea0003800000 */
.L_x_120:
[----:B------:R-:W-:Y:S01]  /*46b0*/  BAR.SYNC.DEFER_BLOCKING 0x0 ;  /* 0x0000000000007b1d */ /* 0x000fe20000010000 */
[----:B------:R-:W-:Y:S02]  /*46c0*/  ISETP.GT.U32.AND P6, PT, R89, 0x1d, PT ;  /* 0x0000001d5900780c */ /* 0x000fe40003fc4070 */
[----:B------:R-:W-:-:S03]  /*46d0*/  LOP3.LUT R91, R91, 0xfffffffe, RZ, 0xc0, !PT ;  /* 0xfffffffe5b5b7812 */ /* 0x000fc600078ec0ff */
[----:B------:R-:W-:Y:S08]  /*46e0*/  BSSY B0, `(.L_x_122) ;  /* 0x000004e000007945 */ /* 0x000ff00003800000 */
[----:B------:R-:W-:Y:S01]  /*46f0*/  @P6 LOP3.LUT R91, R91, 0x1, RZ, 0xfc, !PT ;  /* 0x000000015b5b6812 */ /* 0x000fe200078efcff */
[----:B------:R-:W-:Y:S05]  /*4700*/  @P6 BRA `(.L_x_123) ;  /* 0x000004b000006947 */ /* 0x000fea0003800000 */
[----:B------:R-:W0:Y:S04]  /*4710*/  LDS.128 R32, [R119+0x280] ;  /* 0x0002800077207984 */ /* 0x000e280000000c00 */
[----:B------:R-:W1:Y:S04]  /*4720*/  LDS.128 R28, [R119+0x460] ;  /* 0x00046000771c7984 */ /* 0x000e680000000c00 */
[----:B------:R-:W2:Y:S04]  /*4730*/  LDS.128 R40, [R119+0x640] ;  /* 0x0006400077287984 */ /* 0x000ea80000000c00 */
[----:B------:R-:W3:Y:S04]  /*4740*/  LDS.128 R44, [R119+0x820] ;  /* 0x00082000772c7984 */ /* 0x000ee80000000c00 */
[----:B------:R-:W4:Y:S01]  /*4750*/  LDS.128 R48, [R119+0xa00] ;  /* 0x000a000077307984 */ /* 0x000f220000000c00 */
        /* <DEDUP_REMOVED lines=9> */
[----:B------:R-:W1:Y:S01]  /*47f0*/  LDS.128 R28, [R119+0xdc0] ;  /* 0x000dc000771c7984 */ /* 0x000e620000000c00 */
[----:B--2---:R-:W-:Y:S02]  /*4800*/  FADD.FTZ R125, R37, R40 ;  /* 0x00000028257d7221 */ /* 0x004fe40000010000 */
[----:B------:R-:W-:Y:S01]  /*4810*/  FADD.FTZ R40, R32, R41 ;  /* 0x0000002920287221 */ /* 0x000fe20000010000 */
[----:B------:R-:W2:Y:S01]  /*4820*/  LDS.128 R36, [R119+0xfa0] ;  /* 0x000fa00077247984 */ /* 0x000ea20000000c00 */
[----:B------:R-:W-:Y:S02]  /*4830*/  FADD.FTZ R41, R33, R42 ;  /* 0x0000002a21297221 */ /* 0x000fe40000010000 */
[----:B---3--:R-:W-:Y:S01]  /*4840*/  FADD.FTZ R125, R125, R44 ;  /* 0x0000002c7d7d7221 */ /* 0x008fe20000010000 */
[----:B------:R-:W3:Y:S01]  /*4850*/  LDS.128 R32, [R119+0x1180] ;  /* 0x0011800077207984 */ /* 0x000ee20000000c00 */
[----:B------:R-:W-:-:S02]  /*4860*/  FADD.FTZ R40, R40, R45 ;  /* 0x0000002d28287221 */ /* 0x000fc40000010000 */
[----:B------:R-:W-:Y:S02]  /*4870*/  FADD.FTZ R41, R41, R46 ;  /* 0x0000002e29297221 */ /* 0x000fe40000010000 */
[----:B------:R-:W-:Y:S02]  /*4880*/  FADD.FTZ R124, R124, R43 ;  /* 0x0000002b7c7c7221 */ /* 0x000fe40000010000 */
[----:B----4-:R-:W-:Y:S02]  /*4890*/  FADD.FTZ R125, R125, R48 ;  /* 0x000000307d7d7221 */ /* 0x010fe40000010000 */
[----:B------:R-:W-:Y:S02]  /*48a0*/  FADD.FTZ R40, R40, R49 ;  /* 0x0000003128287221 */ /* 0x000fe40000010000 */
[----:B------:R-:W-:Y:S02]  /*48b0*/  FADD.FTZ R41, R41, R50 ;  /* 0x0000003229297221 */ /* 0x000fe40000010000 */
[----:B------:R-:W-:-:S04]  /*48c0*/  FADD.FTZ R124, R124, R47 ;  /* 0x0000002f7c7c7221 */ /* 0x000fc80000010000 */
[----:B------:R-:W-:Y:S02]  /*48d0*/  FADD.FTZ R124, R124, R51 ;  /* 0x000000337c7c7221 */ /* 0x000fe40000010000 */
[----:B0-----:R-:W-:Y:S02]  /*48e0*/  FADD.FTZ R125, R125, R52 ;  /* 0x000000347d7d7221 */ /* 0x001fe40000010000 */
[----:B------:R-:W-:Y:S02]  /*48f0*/  FADD.FTZ R44, R40, R53 ;  /* 0x00000035282c7221 */ /* 0x000fe40000010000 */
[----:B------:R-:W-:Y:S02]  /*4900*/  FADD.FTZ R45, R41, R54 ;  /* 0x00000036292d7221 */ /* 0x000fe40000010000 */
[----:B------:R-:W0:Y:S01]  /*4910*/  LDS.128 R40, [R119+0x1360] ;  /* 0x0013600077287984 */ /* 0x000e220000000c00 */
[----:B------:R-:W-:Y:S02]  /*4920*/  FADD.FTZ R124, R124, R55 ;  /* 0x000000377c7c7221 */ /* 0x000fe40000010000 */
[----:B-1----:R-:W-:Y:S01]  /*4930*/  FADD.FTZ R125, R125, R28 ;  /* 0x0000001c7d7d7221 */ /* 0x002fe20000010000 */
[----:B------:R-:W-:Y:S01]  /*4940*/  LDS.128 R52, [R119+0x1cc0] ;  /* 0x001cc00077347984 */ /* 0x000fe20000000c00 */
[----:B------:R-:W-:-:S02]  /*4950*/  FADD.FTZ R28, R44, R29 ;  /* 0x0000001d2c1c7221 */ /* 0x000fc40000010000 */
[----:B------:R-:W-:Y:S02]  /*4960*/  FADD.FTZ R29, R45, R30 ;  /* 0x0000001e2d1d7221 */ /* 0x000fe40000010000 */
[----:B------:R-:W1:Y:S01]  /*4970*/  LDS.128 R44, [R119+0x1540] ;  /* 0x00154000772c7984 */ /* 0x000e620000000c00 */
[----:B--2---:R-:W-:Y:S02]  /*4980*/  FADD.FTZ R49, R125, R36 ;  /* 0x000000247d317221 */ /* 0x004fe40000010000 */
[----:B------:R-:W-:Y:S02]  /*4990*/  FADD.FTZ R36, R28, R37 ;  /* 0x000000251c247221 */ /* 0x000fe40000010000 */
[----:B------:R-:W-:Y:S02]  /*49a0*/  FADD.FTZ R124, R124, R31 ;  /* 0x0000001f7c7c7221 */ /* 0x000fe40000010000 */
[----:B------:R-:W-:Y:S02]  /*49b0*/  FADD.FTZ R125, R29, R38 ;  /* 0x000000261d7d7221 */ /* 0x000fe40000010000 */
[----:B------:R-:W2:Y:S01]  /*49c0*/  LDS.128 R28, [R119+0x1720] ;  /* 0x00172000771c7984 */ /* 0x000ea20000000c00 */
[----:B------:R-:W-:-:S02]  /*49d0*/  FADD.FTZ R124, R124, R39 ;  /* 0x000000277c7c7221 */ /* 0x000fc40000010000 */
[----:B---3--:R-:W-:Y:S02]  /*49e0*/  FADD.FTZ R33, R36, R33 ;  /* 0x0000002124217221 */ /* 0x008fe40000010000 */
[----:B------:R-:W3:Y:S01]  /*49f0*/  LDS.128 R36, [R119+0x1900] ;  /* 0x0019000077247984 */ /* 0x000ee20000000c00 */
[----:B------:R-:W-:Y:S02]  /*4a00*/  FADD.FTZ R32, R49, R32 ;  /* 0x0000002031207221 */ /* 0x000fe40000010000 */
[----:B------:R-:W-:Y:S01]  /*4a10*/  FADD.FTZ R125, R125, R34 ;  /* 0x000000227d7d7221 */ /* 0x000fe20000010000 */
[----:B------:R-:W4:Y:S01]  /*4a20*/  LDS.128 R48, [R119+0x1ae0] ;  /* 0x001ae00077307984 */ /* 0x000f220000000c00 */
        /* <DEDUP_REMOVED lines=9> */
[----:B--2---:R-:W-:Y:S02]  /*4ac0*/  FADD.FTZ R35, R35, R28 ;  /* 0x0000001c23237221 */ /* 0x004fe40000010000 */
[----:B------:R-:W-:Y:S02]  /*4ad0*/  FADD.FTZ R32, R32, R29 ;  /* 0x0000001d20207221 */ /* 0x000fe40000010000 */
[----:B------:R-:W-:Y:S02]  /*4ae0*/  FADD.FTZ R125, R125, R30 ;  /* 0x0000001e7d7d7221 */ /* 0x000fe40000010000 */
[----:B------:R-:W-:Y:S02]  /*4af0*/  FADD.FTZ R124, R124, R31 ;  /* 0x0000001f7c7c7221 */ /* 0x000fe40000010000 */
[----:B---3--:R-:W-:Y:S02]  /*4b00*/  FADD.FTZ R35, R35, R36 ;  /* 0x0000002423237221 */ /* 0x008fe40000010000 */
[----:B------:R-:W-:-:S02]  /*4b10*/  FADD.FTZ R32, R32, R37 ;  /* 0x0000002520207221 */ /* 0x000fc40000010000 */
[----:B------:R-:W-:Y:S02]  /*4b20*/  FADD.FTZ R125, R125, R38 ;  /* 0x000000267d7d7221 */ /* 0x000fe40000010000 */
[----:B------:R-:W-:Y:S02]  /*4b30*/  FADD.FTZ R124, R124, R39 ;  /* 0x000000277c7c7221 */ /* 0x000fe40000010000 */
[----:B----4-:R-:W-:Y:S02]  /*4b40*/  FADD.FTZ R35, R35, R48 ;  /* 0x0000003023237221 */ /* 0x010fe40000010000 */
[----:B------:R-:W-:Y:S02]  /*4b50*/  FADD.FTZ R32, R32, R49 ;  /* 0x0000003120207221 */ /* 0x000fe40000010000 */
[----:B------:R-:W-:Y:S02]  /*4b60*/  FADD.FTZ R125, R125, R50 ;  /* 0x000000327d7d7221 */ /* 0x000fe40000010000 */
[----:B------:R-:W-:-:S02]  /*4b70*/  FADD.FTZ R124, R124, R51 ;  /* 0x000000337c7c7221 */ /* 0x000fc40000010000 */
[----:B------:R-:W-:Y:S02]  /*4b80*/  FADD.FTZ R52, R35, R52 ;  /* 0x0000003423347221 */ /* 0x000fe40000010000 */
[----:B------:R-:W-:Y:S02]  /*4b90*/  FADD.FTZ R53, R32, R53 ;  /* 0x0000003520357221 */ /* 0x000fe40000010000 */
[----:B------:R-:W-:Y:S02]  /*4ba0*/  FADD.FTZ R54, R125, R54 ;  /* 0x000000367d367221 */ /* 0x000fe40000010000 */
[----:B------:R-:W-:Y:S02]  /*4bb0*/  FADD.FTZ R55, R124, R55 ;  /* 0x000000377c377221 */ /* 0x000fe40000010000 */
.L_x_123:
[----:B------:R-:W-:Y:S05]  /*4bc0*/  BSYNC B0 ;  /* 0x0000000000007941 */ /* 0x000fea0003800000 */
.L_x_122:
[----:B------:R-:W-:Y:S01]  /*4bd0*/  BSSY B0, `(.L_x_124) ;  /* 0x0000010000007945 */ /* 0x000fe20003800000 */
[----:B------:R-:W-:Y:S05]  /*4be0*/  @P6 BRA `(.L_x_125) ;  /* 0x000000e000006947 */ /* 0x000fea0003800000 */
[----:B------:R-:W-:Y:S01]  /*4bf0*/  IMAD R28, R116, 0x1e, R89 ;  /* 0x0000001e741c7824 */ /* 0x000fe200078e0259 */
[----:B------:R-:W-:Y:S02]  /*4c00*/  MOV R31, c[0x0][0x1d8] ;  /* 0x00007600001f7a02 */ /* 0x000fe40000000f00 */
[----:B------:R-:W-:Y:S01]  /*4c10*/  MOV R30, c[0x0][0x1dc] ;  /* 0x00007700001e7a02 */ /* 0x000fe20000000f00 */
[----:B------:R-:W-:-:S05]  /*4c20*/  IMAD.WIDE R28, R28, R117, c[0x0][0x1b8] ;  /* 0x00006e001c1c7625 */ /* 0x000fca00078e0275 */
[CC--:B------:R-:W-:Y:S01]  /*4c30*/  LEA R32, P6, R31.reuse, R28.reuse, 0x2 ;  /* 0x0000001c1f207211 */ /* 0x0c0fe200078c10ff */
[----:B------:R0:W-:Y:S03]  /*4c40*/  RED.E.ADD.F32.FTZ.RN.STRONG.GPU [R28.64], R52 ;  /* 0x000000341c00798e */ /* 0x0001e6000c10e786 */
[----:B------:R-:W-:Y:S02]  /*4c50*/  LEA.HI.X R33, R31, R29, R30, 0x2, P6 ;  /* 0x0000001d1f217211 */ /* 0x000fe400030f141e */
[----:B------:R-:W-:-:S04]  /*4c60*/  LEA R34, P6, R8, R28, 0x2 ;  /* 0x0000001c08227211 */ /* 0x000fc800078c10ff */
[----:B------:R-:W-:Y:S02]  /*4c70*/  IADD3.X R35, R29, R7, RZ, P6, !PT ;  /* 0x000000071d237210 */ /* 0x000fe400037fe4ff */
[----:B------:R-:W-:-:S03]  /*4c80*/  LEA R30, P6, R5, R28, 0x2 ;  /* 0x0000001c051e7211 */ /* 0x000fc600078c10ff */
[----:B------:R0:W-:Y:S01]  /*4c90*/  RED.E.ADD.F32.FTZ.RN.STRONG.GPU [R34.64], R53 ;  /* 0x000000352200798e */ /* 0x0001e2000c10e786 */
[----:B------:R-:W-:-:S03]  /*4ca0*/  IADD3.X R31, R29, R0, RZ, P6, !PT ;  /* 0x000000001d1f7210 */ /* 0x000fc600037fe4ff */
[----:B------:R0:W-:Y:S04]  /*4cb0*/  RED.E.ADD.F32.FTZ.RN.STRONG.GPU [R32.64], R54 ;  /* 0x000000362000798e */ /* 0x0001e8000c10e786 */
[----:B------:R0:W-:Y:S02]  /*4cc0*/  RED.E.ADD.F32.FTZ.RN.STRONG.GPU [R30.64], R55 ;  /* 0x000000371e00798e */ /* 0x0001e4000c10e786 */
.L_x_125:
[----:B------:R-:W-:Y:S05]  /*4cd0*/  BSYNC B0 ;  /* 0x0000000000007941 */ /* 0x000fea0003800000 */
.L_x_124:
[----:B------:R-:W-:-:S13]  /*4ce0*/  ISETP.GE.U32.AND P6, PT, R118, 0x2, PT ;  /* 0x000000027600780c */ /* 0x000fda0003fc6070 */
[----:B------:R-:W-:Y:S05]  /*4cf0*/  @!P6 BRA `(.L_x_126) ;  /* 0x000012700000e947 */ /* 0x000fea0003800000 */
[----:B0-----:R-:W-:-:S05]  /*4d00*/  LOP3.LUT R28, R70, 0x1, RZ, 0xc0, !PT ;  /* 0x00000001461c7812 */ /* 0x001fca00078ec0ff */
        /* <DEDUP_REMOVED lines=8> */
[----:B------:R-:W0:Y:S03]  /*4d90*/  S2R R10, SR_LANEID ;  /* 0x00000000000a7919 */ /* 0x000e260000000000 */
[----:B------:R-:W-:-:S05]  /*4da0*/  LEA.HI.X R31, R87, R33, RZ, 0x3, P6 ;  /* 0x00000021571f7211 */ /* 0x000fca00030f1cff */
[----:B------:R1:W-:Y:S01]  /*4db0*/  STG.E.64 [R30.64], R56 ;  /* 0x000000381e007986 */ /* 0x0003e2000c101b06 */
[----:B------:R-:W-:Y:S06]  /*4dc0*/  MEMBAR.ALL.GPU ;  /* 0x0000000000007992 */ /* 0x000fec000000a000 */
[----:B-1----:R-:W-:Y:S01]  /*4dd0*/  HFMA2.MMA R30, -RZ, RZ, 0, 5.9604644775390625e-08 ;  /* 0x00000001ff1e7435 */ /* 0x002fe200000001ff */
[----:B------:R-:W-:Y:S01]  /*4de0*/  VOTEU.ANY UR5, UPT, PT ;  /* 0x0000000000057886 */ /* 0x000fe200038e0100 */
[----:B------:R-:W-:Y:S01]  /*4df0*/  LOP3.LUT P6, RZ, R70, 0x2, RZ, 0xc0, !PT ;  /* 0x0000000246ff7812 */ /* 0x000fe200078cc0ff */
[----:B------:R-:W-:Y:S01]  /*4e00*/  UPOPC UR8, UR5 ;  /* 0x00000005000872bf */ /* 0x000fe20008000000 */
[----:B------:R-:W-:Y:S01]  /*4e10*/  P2R R34, PR, RZ, 0x1 ;  /* 0x00000001ff227803 */ /* 0x000fe20000000000 */
[----:B------:R-:W-:Y:S01]  /*4e20*/  UFLO.U32 UR5, UR5 ;  /* 0x00000005000572bd */ /* 0x000fe200080e0000 */
[----:B------:R-:W-:Y:S01]  /*4e30*/  SEL R35, RZ, c[0x0][0xc], P6 ;  /* 0x00000300ff237a07 */ /* 0x000fe20003000000 */
[----:B------:R-:W-:-:S00]  /*4e40*/  ERRBAR ;  /* 0x00000000000079ab */ /* 0x000fc00000000000 */
[----:B------:R-:W-:Y:S02]  /*4e50*/  SEL R30, R30, 0xffffffff, !P6 ;  /* 0xffffffff1e1e7807 */ /* 0x000fe40007000000 */
[----:B0-----:R-:W-:Y:S02]  /*4e60*/  ISETP.EQ.U32.AND P0, PT, R10, UR5, PT ;  /* 0x000000050a007c0c */ /* 0x001fe4000bf02070 */
[----:B------:R-:W-:Y:S01]  /*4e70*/  ISETP.NE.AND P6, PT, R35, -0x1, PT ;  /* 0xffffffff2300780c */ /* 0x000fe20003fc5270 */
[----:B------:R-:W-:-:S10]  /*4e80*/  IMAD R31, R30, UR8, RZ ;  /* 0x000000081e1f7c24 */ /* 0x000fd4000f8e02ff */
[----:B------:R0:W-:Y:S01]  /*4e90*/  @P0 RED.E.ADD.S32.STRONG.GPU [R28.64], R31 ;  /* 0x0000001f1c00098e */ /* 0x0001e2000c10e386 */
[----:B------:R-:W-:Y:S01]  /*4ea0*/  ISETP.NE.AND P0, PT, R34, RZ, PT ;  /* 0x000000ff2200720c */ /* 0x000fe20003f05270 */
[----:B------:R-:W-:Y:S05]  /*4eb0*/  @!P6 BRA `(.L_x_127) ;  /* 0x000000500000e947 */ /* 0x000fea0003800000 */
.L_x_128:
[----:B------:R-:W2:Y:S01]  /*4ec0*/  LDG.E.STRONG.GPU R30, [R28.64] ;  /* 0x000000061c1e7981 */ /* 0x000ea2000c1ef900 */
[----:B------:R-:W-:Y:S01]  /*4ed0*/  YIELD ;  /* 0x0000000000007946 */ /* 0x000fe20003800000 */
[----:B--2---:R-:W-:Y:S01]  /*4ee0*/  ISETP.NE.AND P6, PT, R30, R35, PT ;  /* 0x000000231e00720c */ /* 0x004fe20003fc5270 */
[----:B------:R-:W-:-:S12]  /*4ef0*/  CCTL.IVALL ;  /* 0x00000000ff00798f */ /* 0x000fd80002000000 */
[----:B------:R-:W-:Y:S05]  /*4f00*/  @P6 BRA `(.L_x_128) ;  /* 0xffffffb000006947 */ /* 0x000fea000383ffff */
.L_x_127:
[----:B------:R-:W-:Y:S01]  /*4f10*/  ISETP.NE.AND P6, PT, RZ, c[0x0][0xc], PT ;  /* 0x00000300ff007a0c */ /* 0x000fe20003fc5270 */
[----:B------:R-:W-:Y:S01]  /*4f20*/  WARPSYNC 0xffffffff ;  /* 0xffffffff00007948 */ /* 0x000fe20003800000 */
[----:B------:R-:W-:Y:S11]  /*4f30*/  BAR.SYNC.DEFER_BLOCKING 0x0 ;  /* 0x0000000000007b1d */ /* 0x000ff60000010000 */
[----:B------:R-:W-:Y:S05]  /*4f40*/  @!P6 BRA `(.L_x_126) ;  /* 0x000010200000e947 */ /* 0x000fea0003800000 */
[----:B------:R-:W-:Y:S02]  /*4f50*/  IADD3 R118, R118, -0x1, RZ ;  /* 0xffffffff76767810 */ /* 0x000fe40007ffe0ff */
[----:B0-----:R-:W-:-:S02]  /*4f60*/  MOV R31, RZ ;  /* 0x000000ff001f7202 */ /* 0x001fc40000000f00 */
[----:B------:R-:W-:-:S13]  /*4f70*/  ISETP.GE.U32.AND P6, PT, R118, 0x3, PT ;  /* 0x000000037600780c */ /* 0x000fda0003fc6070 */
[----:B------:R-:W-:Y:S05]  /*4f80*/  @!P6 BRA `(.L_x_129) ;  /* 0x00000e200000e947 */ /* 0x000fea0003800000 */
[----:B------:R-:W-:Y:S01]  /*4f90*/  IADD3 R30, -R71, c[0x0][0xc], RZ ;  /* 0x00000300471e7a10 */ /* 0x000fe20007ffe1ff */
[----:B------:R-:W-:-:S03]  /*4fa0*/  HFMA2.MMA R31, -RZ, RZ, 0, 0 ;  /* 0x00000000ff1f7435 */ /* 0x000fc600000001ff */
[----:B------:R-:W-:-:S13]  /*4fb0*/  ISETP.GT.AND P6, PT, R30, RZ, PT ;  /* 0x000000ff1e00720c */ /* 0x000fda0003fc4270 */
[----:B------:R-:W-:Y:S05]  /*4fc0*/  @!P6 BRA `(.L_x_130) ;  /* 0x00000bf00000e947 */ /* 0x000fea0003800000 */
[----:B------:R-:W-:Y:S02]  /*4fd0*/  P2R R28, PR, RZ, 0x1 ;  /* 0x00000001ff1c7803 */ /* 0x000fe40000000000 */
[----:B------:R-:W-:Y:S02]  /*4fe0*/  ISETP.GT.AND P6, PT, R30, 0xc, PT ;  /* 0x0000000c1e00780c */ /* 0x000fe40003fc4270 */
[----:B------:R-:W-:Y:S02]  /*4ff0*/  PLOP3.LUT P0, PT, PT, PT, PT, 0x80, 0x0 ;  /* 0x000000000000781c */ /* 0x000fe40003f0f070 */
[----:B------:R-:W-:-:S11]  /*5000*/  LOP3.LUT R91, R91, 0xfffffffe, RZ, 0xc0, !PT ;  /* 0xfffffffe5b5b7812 */ /* 0x000fd600078ec0ff */
[----:B------:R-:W-:Y:S02]  /*5010*/  @P0 LOP3.LUT R91, R91, 0x1, RZ, 0xfc, !PT ;  /* 0x000000015b5b0812 */ /* 0x000fe400078efcff */
[----:B------:R-:W-:Y:S01]  /*5020*/  ISETP.NE.AND P0, PT, R28, RZ, PT ;  /* 0x000000ff1c00720c */ /* 0x000fe20003f05270 */
[----:B------:R-:W-:Y:S05]  /*5030*/  @!P6 BRA `(.L_x_131) ;  /* 0x000007600000e947 */ /* 0x000fea0003800000 */
[----:B------:R-:W-:Y:S02]  /*5040*/  PLOP3.LUT P6, PT, PT, PT, PT, 0x8, 0x0 ;  /* 0x000000000000781c */ /* 0x000fe40003fce170 */
[----:B------:R-:W-:-:S11]  /*5050*/  LOP3.LUT R91, R91, 0xfffffffe, RZ, 0xc0, !PT ;  /* 0xfffffffe5b5b7812 */ /* 0x000fd600078ec0ff */
[----:B------:R-:W-:Y:S02]  /*5060*/  @P6 LOP3.LUT R91, R91, 0x1, RZ, 0xfc, !PT ;  /* 0x000000015b5b6812 */ /* 0x000fe400078efcff */
.L_x_132:
[----:B------:R-:W-:-:S13]  /*5070*/  ISETP.EQ.OR P6, PT, R31, R59, P0 ;  /* 0x0000003b1f00720c */ /* 0x000fda00007c2670 */
[----:B------:R-:W-:-:S04]  /*5080*/  @!P6 IMAD R35, R31, c[0x0][0x10], R60 ;  /* 0x000004001f23ea24 */ /* 0x000fc800078e023c */
[----:B------:R-:W-:-:S05]  /*5090*/  @!P6 IMAD.WIDE.U32 R34, R35, 0x8, R32 ;  /* 0x000000082322e825 */ /* 0x000fca00078e0020 */
[----:B------:R-:W2:Y:S01]  /*50a0*/  @!P6 LDG.E.64 R28, [R34.64] ;  /* 0x00000006221ce981 */ /* 0x000ea2000c1e1b00 */
[----:B------:R-:W-:Y:S01]  /*50b0*/  IADD3 R37, R31, 0x1, RZ ;  /* 0x000000011f257810 */ /* 0x000fe20007ffe0ff */
[----:B--2---:R-:W-:Y:S02]  /*50c0*/  @!P6 FADD.FTZ R56, R56, R28 ;  /* 0x0000001c3838e221 */ /* 0x004fe40000010000 */
[----:B------:R-:W-:Y:S01]  /*50d0*/  @!P6 FADD.FTZ R57, R57, R29 ;  /* 0x0000001d3939e221 */ /* 0x000fe20000010000 */
[----:B------:R-:W-:-:S13]  /*50e0*/  ISETP.EQ.OR P6, PT, R37, R59, P0 ;  /* 0x0000003b2500720c */ /* 0x000fda00007c2670 */
[----:B------:R-:W-:-:S04]  /*50f0*/  @!P6 IMAD R37, R37, c[0x0][0x10], R60 ;  /* 0x000004002525ea24 */ /* 0x000fc800078e023c */
[----:B------:R-:W-:-:S05]  /*5100*/  @!P6 IMAD.WIDE.U32 R36, R37, 0x8, R32 ;  /* 0x000000082524e825 */ /* 0x000fca00078e0020 */
[----:B------:R-:W2:Y:S02]  /*5110*/  @!P6 LDG.E.64 R28, [R36.64] ;  /* 0x00000006241ce981 */ /* 0x000ea4000c1e1b00 */
[----:B--2---:R-:W-:Y:S01]  /*5120*/  @!P6 FADD.FTZ R56, R56, R28 ;  /* 0x0000001c3838e221 */ /* 0x004fe20000010000 */
[----:B------:R-:W-:Y:S01]  /*5130*/  IADD3 R28, R31, 0x2, RZ ;  /* 0x000000021f1c7810 */ /* 0x000fe20007ffe0ff */
[----:B------:R-:W-:-:S03]  /*5140*/  @!P6 FADD.FTZ R57, R57, R29 ;  /* 0x0000001d3939e221 */ /* 0x000fc60000010000 */
        /* <DEDUP_REMOVED lines=95> */
[----:B------:R-:W-:Y:S02]  /*5740*/  IADD3 R30, R30, -0x10, RZ ;  /* 0xfffffff01e1e7810 */ /* 0x000fe40007ffe0ff */
[----:B------:R-:W-:Y:S01]  /*5750*/  IADD3 R31, R31, 0x10, RZ ;  /* 0x000000101f1f7810 */ /* 0x000fe20007ffe0ff */
[----:B--2---:R-:W-:Y:S02]  /*5760*/  @!P6 FADD.FTZ R56, R56, R28 ;  /* 0x0000001c3838e221 */ /* 0x004fe40000010000 */
[----:B------:R-:W-:Y:S01]  /*5770*/  @!P6 FADD.FTZ R57, R57, R29 ;  /* 0x0000001d3939e221 */ /* 0x000fe20000010000 */
[----:B------:R-:W-:-:S13]  /*5780*/  ISETP.GT.AND P6, PT, R30, 0xc, PT ;  /* 0x0000000c1e00780c */ /* 0x000fda0003fc4270 */
[----:B------:R-:W-:Y:S05]  /*5790*/  @P6 BRA `(.L_x_132) ;  /* 0xfffff8d000006947 */ /* 0x000fea000383ffff */
.L_x_131:
[----:B------:R-:W-:-:S13]  /*57a0*/  ISETP.GT.AND P6, PT, R30, 0x4, PT ;  /* 0x000000041e00780c */ /* 0x000fda0003fc4270 */
[----:B------:R-:W-:Y:S05]  /*57b0*/  @!P6 BRA `(.L_x_133) ;  /* 0x000003d00000e947 */ /* 0x000fea0003800000 */
        /* <DEDUP_REMOVED lines=54> */
[----:B------:R-:W-:Y:S02]  /*5b20*/  LOP3.LUT R91, R91, 0xfffffffe, RZ, 0xc0, !PT ;  /* 0xfffffffe5b5b7812 */ /* 0x000fe400078ec0ff */
[----:B------:R-:W-:Y:S02]  /*5b30*/  IADD3 R30, R30, -0x4, RZ ;  /* 0xfffffffc1e1e7810 */ /* 0x000fe40007ffe0ff */
[----:B------:R-:W-:Y:S01]  /*5b40*/  IADD3 R31, R31, 0x4, RZ ;  /* 0x000000041f1f7810 */ /* 0x000fe20007ffe0ff */
[----:B--2---:R-:W-:Y:S02]  /*5b50*/  @!P6 FADD.FTZ R56, R56, R28 ;  /* 0x0000001c3838e221 */ /* 0x004fe40000010000 */
[----:B------:R-:W-:Y:S01]  /*5b60*/  @!P6 FADD.FTZ R57, R57, R29 ;  /* 0x0000001d3939e221 */ /* 0x000fe20000010000 */
[----:B------:R-:W-:-:S13]  /*5b70*/  PLOP3.LUT P6, PT, PT, PT, PT, 0x8, 0x0 ;  /* 0x000000000000781c */ /* 0x000fda0003fce170 */
[----:B------:R-:W-:-:S04]  /*5b80*/  @P6 LOP3.LUT R91, R91, 0x1, RZ, 0xfc, !PT ;  /* 0x000000015b5b6812 */ /* 0x000fc800078efcff */
.L_x_133:
[----:B------:R-:W-:-:S04]  /*5b90*/  LOP3.LUT P6, RZ, R91, 0x1, RZ, 0xc0, !PT ;  /* 0x000000015bff7812 */ /* 0x000fc800078cc0ff */
[----:B------:R-:W-:-:S13]  /*5ba0*/  ISETP.NE.OR P6, PT, R30, RZ, P6 ;  /* 0x000000ff1e00720c */ /* 0x000fda00037c5670 */
[----:B------:R-:W-:Y:S05]  /*5bb0*/  @!P6 BRA `(.L_x_129) ;  /* 0x000001f00000e947 */ /* 0x000fea0003800000 */
.L_x_130:
        /* <DEDUP_REMOVED lines=29> */
[----:B------:R-:W-:-:S13]  /*5d90*/  ISETP.NE.AND P6, PT, R30, RZ, PT ;  /* 0x000000ff1e00720c */ /* 0x000fda0003fc5270 */
[----:B------:R-:W-:Y:S05]  /*5da0*/  @P6 BRA `(.L_x_130) ;  /* 0xfffffe1000006947 */ /* 0x000fea000383ffff */
.L_x_129:
[----:B------:R-:W-:-:S13]  /*5db0*/  ISETP.NE.AND P6, PT, R71, RZ, PT ;  /* 0x000000ff4700720c */ /* 0x000fda0003fc5270 */
        /* <DEDUP_REMOVED lines=9> */
.L_x_135:
[----:B------:R-:W-:Y:S05]  /*5e50*/  BSYNC B0 ;  /* 0x0000000000007941 */ /* 0x000fea0003800000 */
.L_x_134:
[----:B------:R-:W-:-:S13]  /*5e60*/  ISETP.NE.AND P6, PT, R71, 0x1, PT ;  /* 0x000000014700780c */ /* 0x000fda0003fc5270 */
[----:B------:R-:W-:Y:S05]  /*5e70*/  @!P6 BRA `(.L_x_126) ;  /* 0x000000f00000e947 */ /* 0x000fea0003800000 */
[----:B------:R-:W-:-:S04]  /*5e80*/  IADD3 R35, R31, 0x1, RZ ;  /* 0x000000011f237810 */ /* 0x000fc80007ffe0ff */
[----:B------:R-:W-:-:S13]  /*5e90*/  ISETP.EQ.OR P6, PT, R35, R59, P0 ;  /* 0x0000003b2300720c */ /* 0x000fda00007c2670 */
[----:B------:R-:W-:-:S04]  /*5ea0*/  @!P6 IMAD R35, R35, c[0x0][0x10], R60 ;  /* 0x000004002323ea24 */ /* 0x000fc800078e023c */
[----:B------:R-:W-:-:S05]  /*5eb0*/  @!P6 IMAD.WIDE.U32 R34, R35, 0x8, R32 ;  /* 0x000000082322e825 */ /* 0x000fca00078e0020 */
[----:B------:R-:W2:Y:S02]  /*5ec0*/  @!P6 LDG.E.64 R28, [R34.64] ;  /* 0x00000006221ce981 */ /* 0x000ea4000c1e1b00 */
[----:B--2---:R-:W-:Y:S01]  /*5ed0*/  @!P6 FADD.FTZ R57, R57, R29 ;  /* 0x0000001d3939e221 */ /* 0x004fe20000010000 */
[----:B------:R-:W-:Y:S01]  /*5ee0*/  IADD3 R29, R31, 0x2, RZ ;  /* 0x000000021f1d7810 */ /* 0x000fe20007ffe0ff */
[----:B------:R-:W-:-:S03]  /*5ef0*/  @!P6 FADD.FTZ R56, R56, R28 ;  /* 0x0000001c3838e221 */ /* 0x000fc60000010000 */
[----:B------:R-:W-:-:S04]  /*5f00*/  ISETP.EQ.OR P6, PT, R29, R59, P0 ;  /* 0x0000003b1d00720c */ /* 0x000fc800007c2670 */
[----:B------:R-:W-:-:S13]  /*5f10*/  ISETP.EQ.OR P6, PT, R71, 0x2, P6 ;  /* 0x000000024700780c */ /* 0x000fda00037c2670 */
[----:B------:R-:W-:-:S04]  /*5f20*/  @!P6 IMAD R29, R29, c[0x0][0x10], R60 ;  /* 0x000004001d1dea24 */ /* 0x000fc800078e023c */
[----:B------:R-:W-:-:S06]  /*5f30*/  @!P6 IMAD.WIDE.U32 R28, R29, 0x8, R32 ;  /* 0x000000081d1ce825 */ /* 0x000fcc00078e0020 */
[----:B------:R-:W2:Y:S02]  /*5f40*/  @!P6 LDG.E.64 R28, [R28.64] ;  /* 0x000000061c1ce981 */ /* 0x000ea4000c1e1b00 */
[----:B--2---:R-:W-:Y:S02]  /*5f50*/  @!P6 FADD.FTZ R56, R56, R28 ;  /* 0x0000001c3838e221 */ /* 0x004fe40000010000 */
[----:B------:R-:W-:-:S05]  /*5f60*/  @!P6 FADD.FTZ R57, R57, R29 ;  /* 0x0000001d3939e221 */ /* 0x000fca0000010000 */
.L_x_126:
        /* <DEDUP_REMOVED lines=13> */
[C---:B------:R-:W-:Y:S02]  /*6040*/  FADD.FTZ R28, -R22.reuse, R29 ;  /* 0x0000001d161c7221 */ /* 0x040fe40000010100 */
        /* <DEDUP_REMOVED lines=22> */
.L_x_136:
[----:B------:R-:W-:Y:S01]  /*61b0*/  LOP3.LUT P0, RZ, R91, 0x80, RZ, 0xc0, !PT ;  /* 0x000000805bff7812 */ /* 0x000fe2000780c0ff */
[----:B------:R-:W-:-:S12]  /*61c0*/  BSSY B0, `(.L_x_137) ;  /* 0x0000012000007945 */ /* 0x000fd80003800000 */
[----:B------:R-:W-:Y:S05]  /*61d0*/  @!P0 BRA `(.L_x_138) ;  /* 0x0000010000008947 */ /* 0x000fea0003800000 */
[----:B------:R-:W-:Y:S01]  /*61e0*/  MOV R28, R122 ;  /* 0x0000007a001c7202 */ /* 0x000fe20000000f00 */
[----:B------:R-:W-:Y:S01]  /*61f0*/  IMAD R31, R58, c[0x0][0x1d8], RZ ;  /* 0x000076003a1f7a24 */ /* 0x000fe200078e02ff */
[----:B------:R-:W-:-:S03]  /*6200*/  MOV R29, R121 ;  /* 0x00000079001d7202 */ /* 0x000fc60000000f00 */
[C---:B------:R-:W-:Y:S02]  /*6210*/  IMAD R31, R88.reuse, c[0x0][0x1dc], R31 ;  /* 0x00007700581f7a24 */ /* 0x040fe400078e021f */
[----:B------:R-:W-:-:S05]  /*6220*/  IMAD.WIDE.U32 R28, R88, c[0x0][0x1d8], R28 ;  /* 0x00007600581c7a25 */ /* 0x000fca00078e001c */
[----:B------:R-:W-:Y:S01]  /*6230*/  IADD3 R31, R29, R31, RZ ;  /* 0x0000001f1d1f7210 */ /* 0x000fe20007ffe0ff */
[----:B------:R-:W-:Y:S01]  /*6240*/  FFMA.FTZ R29, R33, R42, R34 ;  /* 0x0000002a211d7223 */ /* 0x000fe20000010022 */
[----:B------:R-:W-:-:S03]  /*6250*/  LEA R30, P0, R28, c[0x0][0x160], 0x1 ;  /* 0x000058001c1e7a11 */ /* 0x000fc600078008ff */
[----:B------:R-:W-:Y:S01]  /*6260*/  FFMA.FTZ R112, R112, R25, -R29 ;  /* 0x0000001970707223 */ /* 0x000fe2000001081d */
[----:B------:R-:W-:Y:S01]  /*6270*/  LEA.HI.X R31, R28, c[0x0][0x164], R31, 0x1, P0 ;  /* 0x000059001c1f7a11 */ /* 0x000fe200000f0c1f */
[----:B------:R-:W-:-:S04]  /*6280*/  FFMA.FTZ R28, R33, R43, R34 ;  /* 0x0000002b211c7223 */ /* 0x000fc80000010022 */
[----:B------:R-:W-:-:S04]  /*6290*/  FFMA.FTZ R28, R37, R24, -R28 ;  /* 0x00000018251c7223 */ /* 0x000fc8000001081c */
[-C--:B------:R-:W-:Y:S02]  /*62a0*/  FMUL.FTZ R29, R28, R115.reuse ;  /* 0x000000731c1d7220 */ /* 0x080fe40000410000 */
[----:B------:R-:W-:-:S05]  /*62b0*/  FMUL.FTZ R28, R112, R115 ;  /* 0x00000073701c7220 */ /* 0x000fca0000410000 */
[----:B------:R-:W-:-:S05]  /*62c0*/  F2FP.BF16.PACK_AB R29, R28, R29 ;  /* 0x0000001d1c1d723e */ /* 0x000fca00000010ff */
[----:B------:R0:W-:Y:S02]  /*62d0*/  STG.E [R30.64], R29 ;  /* 0x0000001d1e007986 */ /* 0x0001e4000c101906 */
.L_x_138:
[----:B------:R-:W-:Y:S05]  /*62e0*/  BSYNC B0 ;  /* 0x0000000000007941 */ /* 0x000fea0003800000 */
.L_x_137:
[----:B------:R-:W-:Y:S01]  /*62f0*/  ISETP.NE.AND P0, PT, RZ, UR9, PT ;  /* 0x00000009ff007c0c */ /* 0x000fe2000bf05270 */
[----:B------:R-:W-:Y:S01]  /*6300*/  FADD.FTZ R28, -R22, R35 ;  /* 0x00000023161c7221 */ /* 0x000fe20000010100 */
[----:B0-----:R-:W-:Y:S02]  /*6310*/  PRMT R29, RZ, 0x7610, R114 ;  /* 0x00007610ff1d7816 */ /* 0x001fe40000000072 */
[--C-:B------:R-:W-:Y:S01]  /*6320*/  PRMT R37, RZ, 0x5410, R111.reuse ;  /* 0x00005410ff257816 */ /* 0x100fe2000000006f */
[----:B------:R-:W-:Y:S01]  /*6330*/  FMUL.FTZ R45, R28, R115 ;  /* 0x000000731c2d7220 */ /* 0x000fe20000410000 */
[----:B------:R-:W-:Y:S01]  /*6340*/  PRMT R36, RZ, 0x7610, R111 ;  /* 0x00007610ff247816 */ /* 0x000fe2000000006f */
[----:B------:R-:W-:Y:S01]  /*6350*/  FADD.FTZ R30, -R22, R29 ;  /* 0x0000001d161e7221 */ /* 0x000fe20000010100 */
[----:B------:R-:W-:-:S03]  /*6360*/  PRMT R35, RZ, 0x5410, R109 ;  /* 0x00005410ff237816 */ /* 0x000fc6000000006d */
[----:B------:R-:W-:Y:S02]  /*6370*/  FMUL.FTZ R44, R30, R115 ;  /* 0x000000731e2c7220 */ /* 0x000fe40000410000 */
        /* <DEDUP_REMOVED lines=19> */
.L_x_139:
        /* <DEDUP_REMOVED lines=19> */
.L_x_141:
[----:B------:R-:W-:Y:S05]  /*65e0*/  BSYNC B0 ;  /* 0x0000000000007941 */ /* 0x000fea0003800000 */
.L_x_140:
[----:B------:R-:W-:Y:S01]  /*65f0*/  ISETP.NE.AND P0, PT, RZ, UR9, PT ;  /* 0x00000009ff007c0c */ /* 0x000fe2000bf05270 */
[----:B------:R-:W-:Y:S01]  /*6600*/  FADD.FTZ R28, -R22, R35 ;  /* 0x00000023161c7221 */ /* 0x000fe20000010100 */
[----:B------:R-:W-:Y:S02]  /*6610*/  PRMT R109, RZ, 0x7610, R109 ;  /* 0x00007610ff6d7816 */ /* 0x000fe4000000006d */
[--C-:B------:R-:W-:Y:S01]  /*6620*/  PRMT R37, RZ, 0x5410, R108.reuse ;  /* 0x00005410ff257816 */ /* 0x100fe2000000006c */
[----:B------:R-:W-:Y:S01]  /*6630*/  FMUL.FTZ R43, R28, R115 ;  /* 0x000000731c2b7220 */ /* 0x000fe20000410000 */
[----:B------:R-:W-:Y:S01]  /*6640*/  PRMT R108, RZ, 0x7610, R108 ;  /* 0x00007610ff6c7816 */ /* 0x000fe2000000006c */
[----:B0-----:R-:W-:Y:S01]  /*6650*/  FADD.FTZ R30, -R22, R109 ;  /* 0x0000006d161e7221 */ /* 0x001fe20000010100 */
        /* <DEDUP_REMOVED lines=21> */
.L_x_142:
        /* <DEDUP_REMOVED lines=19> */
.L_x_144:
[----:B------:R-:W-:Y:S05]  /*68e0*/  BSYNC B0 ;  /* 0x0000000000007941 */ /* 0x000fea0003800000 */
.L_x_143:
        /* <DEDUP_REMOVED lines=28> */
.L_x_145:
        /* <DEDUP_REMOVED lines=19> */
.L_x_147:
[----:B------:R-:W-:Y:S05]  /*6be0*/  BSYNC B0 ;  /* 0x0000000000007941 */ /* 0x000fea0003800000 */
.L_x_146:
        /* <DEDUP_REMOVED lines=28> */
.L_x_148:
        /* <DEDUP_REMOVED lines=19> */
.L_x_150:
[----:B------:R-:W-:Y:S05]  /*6ee0*/  BSYNC B0 ;  /* 0x0000000000007941 */ /* 0x000fea0003800000 */
.L_x_149:
        /* <DEDUP_REMOVED lines=28> */
.L_x_151:
        /* <DEDUP_REMOVED lines=19> */
.L_x_153:
[----:B------:R-:W-:Y:S05]  /*71e0*/  BSYNC B0 ;  /* 0x0000000000007941 */ /* 0x000fea0003800000 */
.L_x_152:
        /* <DEDUP_REMOVED lines=28> */
.L_x_154:
        /* <DEDUP_REMOVED lines=19> */
.L_x_156:
[----:B------:R-:W-:Y:S05]  /*74e0*/  BSYNC B0 ;  /* 0x0000000000007941 */ /* 0x000fea0003800000 */
.L_x_155:
        /* <DEDUP_REMOVED lines=28> */
.L_x_157:
[----:B------:R-:W-:Y:S01]  /*76b0*/  BSSY B0, `(.L_x_158) ;  /* 0x0000012000007945 */ /* 0x000fe20003800000 */
        /* <DEDUP_REMOVED lines=17> */
.L_x_159:
[----:B------:R-:W-:Y:S05]  /*77d0*/  BSYNC B0 ;  /* 0x0000000000007941 */ /* 0x000fea0003800000 */
.L_x_158:
[----:B------:R-:W-:Y:S01]  /*77e0*/  PRMT R97, RZ, 0x7610, R97 ;  /* 0x00007610ff617816 */ /* 0x000fe20000000061 */
[C---:B------:R-:W-:Y:S01]  /*77f0*/  FADD.FTZ R28, -R22.reuse, R45 ;  /* 0x0000002d161c7221 */ /* 0x040fe20000010100 */
[--C-:B------:R-:W-:Y:S02]  /*7800*/  PRMT R35, RZ, 0x5410, R96.reuse ;  /* 0x00005410ff237816 */ /* 0x100fe40000000060 */
[----:B------:R-:W-:Y:S01]  /*7810*/  PRMT R96, RZ, 0x7610, R96 ;  /* 0x00007610ff607816 */ /* 0x000fe20000000060 */
[----:B0-----:R-:W-:Y:S01]  /*7820*/  FADD.FTZ R30, -R22, R97 ;  /* 0x00000061161e7221 */ /* 0x001fe20000010100 */
[----:B------:R-:W-:Y:S01]  /*7830*/  PRMT R45, RZ, 0x5410, R98 ;  /* 0x00005410ff2d7816 */ /* 0x000fe20000000062 */
[-C--:B------:R-:W-:Y:S02]  /*7840*/  FMUL.FTZ R43, R28, R115.reuse ;  /* 0x000000731c2b7220 */ /* 0x080fe40000410000 */
        /* <DEDUP_REMOVED lines=20> */
.L_x_160:
        /* <DEDUP_REMOVED lines=18> */
.L_x_162:
[----:B------:R-:W-:Y:S05]  /*7ab0*/  BSYNC B0 ;  /* 0x0000000000007941 */ /* 0x000fea0003800000 */
.L_x_161:
[----:B0-----:R-:W-:Y:S01]  /*7ac0*/  PRMT R29, RZ, 0x7610, R98 ;  /* 0x00007610ff1d7816 */ /* 0x001fe20000000062 */
[C---:B------:R-:W-:Y:S01]  /*7ad0*/  FADD.FTZ R28, -R22.reuse, R45 ;  /* 0x0000002d161c7221 */ /* 0x040fe20000010100 */
[--C-:B------:R-:W-:Y:S02]  /*7ae0*/  PRMT R35, RZ, 0x5410, R95.reuse ;  /* 0x00005410ff237816 */ /* 0x100fe4000000005f */
[----:B------:R-:W-:Y:S01]  /*7af0*/  PRMT R36, RZ, 0x7610, R95 ;  /* 0x00007610ff247816 */ /* 0x000fe2000000005f */
[----:B------:R-:W-:Y:S01]  /*7b00*/  FADD.FTZ R30, -R22, R29 ;  /* 0x0000001d161e7221 */ /* 0x000fe20000010100 */
        /* <DEDUP_REMOVED lines=22> */
.L_x_163:
        /* <DEDUP_REMOVED lines=18> */
.L_x_165:
[----:B------:R-:W-:Y:S05]  /*7d90*/  BSYNC B0 ;  /* 0x0000000000007941 */ /* 0x000fea0003800000 */
.L_x_164:
        /* <DEDUP_REMOVED lines=27> */
.L_x_166:
        /* <DEDUP_REMOVED lines=18> */
.L_x_168:
[----:B------:R-:W-:Y:S05]  /*8070*/  BSYNC B0 ;  /* 0x0000000000007941 */ /* 0x000fea0003800000 */
.L_x_167:
[----:B0-----:R-:W-:Y:S01]  /*8080*/  PRMT R29, RZ, 0x7610, R94 ;  /* 0x00007610ff1d7816 */ /* 0x001fe2000000005e */
[C---:B------:R-:W-:Y:S01]  /*8090*/  FADD.FTZ R28, -R22.reuse, R45 ;  /* 0x0000002d161c7221 */ /* 0x040fe20000010100 */
[--C-:B------:R-:W-:Y:S01]  /*80a0*/  PRMT R35, RZ, 0x5410, R23.reuse ;  /* 0x00005410ff237816 */ /* 0x100fe20000000017 */
[----:B------:R-:W-:Y:S01]  /*80b0*/  IMAD R32, R59, c[0x0][0x1fc], R32 ;  /* 0x00007f003b207a24 */ /* 0x000fe200078e0220 */
        /* <DEDUP_REMOVED lines=24> */
.L_x_169:
        /* <DEDUP_REMOVED lines=13> */
[----:B------:R-:W-:Y:S02]  /*8310*/  FFMA.FTZ R28, R35, R24, -R23 ;  /* 0x00000018231c7223 */ /* 0x000fe40000010817 */
[-C--:B------:R-:W-:Y:S02]  /*8320*/  FMUL.FTZ R23, R36, R115.reuse ;  /* 0x0000007324177220 */ /* 0x080fe40000410000 */
[----:B------:R-:W-:-:S05]  /*8330*/  FMUL.FTZ R28, R28, R115 ;  /* 0x000000731c1c7220 */ /* 0x000fca0000410000 */
[----:B------:R-:W-:-:S05]  /*8340*/  F2FP.BF16.PACK_AB R23, R23, R28 ;  /* 0x0000001c1717723e */ /* 0x000fca00000010ff */
[----:B------:R0:W-:Y:S02]  /*8350*/  STG.E [R30.64], R23 ;  /* 0x000000171e007986 */ /* 0x0001e4000c101906 */
.L_x_171:
[----:B------:R-:W-:Y:S05]  /*8360*/  BSYNC B0 ;  /* 0x0000000000007941 */ /* 0x000fea0003800000 */
.L_x_170:
[----:B------:R-:W-:Y:S01]  /*8370*/  PRMT R67, RZ, 0x7610, R67 ;  /* 0x00007610ff437816 */ /* 0x000fe20000000043 */
[----:B------:R-:W-:Y:S01]  /*8380*/  FADD.FTZ R28, -R22, R43 ;  /* 0x0000002b161c7221 */ /* 0x000fe20000010100 */
[----:B------:R-:W-:Y:S02]  /*8390*/  IADD3 R42, R32, 0xc0, RZ ;  /* 0x000000c0202a7810 */ /* 0x000fe40007ffe0ff */
[--C-:B0-----:R-:W-:Y:S01]  /*83a0*/  PRMT R23, RZ, 0x5410, R66.reuse ;  /* 0x00005410ff177816 */ /* 0x101fe20000000042 */
[----:B------:R-:W-:Y:S01]  /*83b0*/  FADD.FTZ R30, -R22, R67 ;  /* 0x00000043161e7221 */ /* 0x000fe20000010100 */
[----:B------:R-:W-:Y:S01]  /*83c0*/  PRMT R66, RZ, 0x7610, R66 ;  /* 0x00007610ff427816 */ /* 0x000fe20000000042 */
[-C--:B------:R-:W-:Y:S01]  /*83d0*/  FMUL.FTZ R41, R28, R115.reuse ;  /* 0x000000731c297220 */ /* 0x080fe20000410000 */
[----:B------:R-:W-:Y:S01]  /*83e0*/  SHF.R.S32.HI R43, RZ, 0x1f, R42 ;  /* 0x0000001fff2b7819 */ /* 0x000fe2000001142a */
        /* <DEDUP_REMOVED lines=20> */
.L_x_172:
[----:B------:R-:W-:Y:S01]  /*8530*/  ISETP.GE.U32.AND P0, PT, R42, c[0x0][0x1e0], PT ;  /* 0x000078002a007a0c */ /* 0x000fe20003f06070 */
[----:B------:R-:W-:Y:S01]  /*8540*/  BSSY B0, `(.L_x_173) ;  /* 0x0000016000007945 */ /* 0x000fe20003800000 */
[--C-:B------:R-:W-:Y:S02]  /*8550*/  PRMT R35, RZ, 0x5410, R68.reuse ;  /* 0x00005410ff237816 */ /* 0x100fe40000000044 */
[----:B------:R-:W-:Y:S02]  /*8560*/  ISETP.GE.AND.EX P0, PT, R43, c[0x0][0x1e4], PT, P0 ;  /* 0x000079002b007a0c */ /* 0x000fe40003f06300 */
[----:B------:R-:W-:Y:S02]  /*8570*/  PRMT R37, RZ, 0x7610, R68 ;  /* 0x00007610ff257816 */ /* 0x000fe40000000044 */
[----:B------:R-:W-:-:S13]  /*8580*/  ISETP.LT.U32.AND P0, PT, R89, 0x1e0, !P0 ;  /* 0x000001e05900780c */ /* 0x000fda0004701070 */
        /* <DEDUP_REMOVED lines=17> */
.L_x_174:
[----:B------:R-:W-:Y:S05]  /*86a0*/  BSYNC B0 ;  /* 0x0000000000007941 */ /* 0x000fea0003800000 */
.L_x_173:
[----:B------:R-:W-:Y:S01]  /*86b0*/  FADD.FTZ R28, -R22, R35 ;  /* 0x00000023161c7221 */ /* 0x000fe20000010100 */
[----:B------:R-:W-:Y:S01]  /*86c0*/  IADD3 R43, R32, 0xd0, RZ ;  /* 0x000000d0202b7810 */ /* 0x000fe20007ffe0ff */
[----:B0-----:R-:W-:Y:S01]  /*86d0*/  FADD.FTZ R30, -R22, R37 ;  /* 0x00000025161e7221 */ /* 0x001fe20000010100 */
[--C-:B------:R-:W-:Y:S01]  /*86e0*/  PRMT R23, RZ, 0x5410, R61.reuse ;  /* 0x00005410ff177816 */ /* 0x100fe2000000003d */
[-C--:B------:R-:W-:Y:S01]  /*86f0*/  FMUL.FTZ R41, R28, R115.reuse ;  /* 0x000000731c297220 */ /* 0x080fe20000410000 */
[----:B------:R-:W-:Y:S01]  /*8700*/  PRMT R36, RZ, 0x7610, R61 ;  /* 0x00007610ff247816 */ /* 0x000fe2000000003d */
[----:B------:R-:W-:Y:S01]  /*8710*/  FMUL.FTZ R42, R30, R115 ;  /* 0x000000731e2a7220 */ /* 0x000fe20000410000 */
[----:B------:R-:W-:Y:S01]  /*8720*/  SHF.R.S32.HI R44, RZ, 0x1f, R43 ;  /* 0x0000001fff2c7819 */ /* 0x000fe2000001142b */
        /* <DEDUP_REMOVED lines=19> */
.L_x_175:
        /* <DEDUP_REMOVED lines=23> */
.L_x_177:
[----:B------:R-:W-:Y:S05]  /*89d0*/  BSYNC B0 ;  /* 0x0000000000007941 */ /* 0x000fea0003800000 */
.L_x_176:
[----:B------:R-:W-:Y:S01]  /*89e0*/  FADD.FTZ R28, -R22, R35 ;  /* 0x00000023161c7221 */ /* 0x000fe20000010100 */
[----:B------:R-:W-:Y:S01]  /*89f0*/  IADD3 R44, R32, 0xe0, RZ ;  /* 0x000000e0202c7810 */ /* 0x000fe20007ffe0ff */
[----:B------:R-:W-:Y:S01]  /*8a00*/  FADD.FTZ R36, -R22, R37 ;  /* 0x0000002516247221 */ /* 0x000fe20000010100 */
[--C-:B0-----:R-:W-:Y:S01]  /*8a10*/  PRMT R31, RZ, 0x5410, R63.reuse ;  /* 0x00005410ff1f7816 */ /* 0x101fe2000000003f */
        /* <DEDUP_REMOVED lines=23> */
.L_x_178:
[----:B------:R-:W-:Y:S01]  /*8b90*/  ISETP.GE.U32.AND P0, PT, R44, c[0x0][0x1e0], PT ;  /* 0x000078002c007a0c */ /* 0x000fe20003f06070 */
[----:B------:R-:W-:Y:S01]  /*8ba0*/  BSSY B0, `(.L_x_179) ;  /* 0x0000018000007945 */ /* 0x000fe20003800000 */
[--C-:B------:R-:W-:Y:S02]  /*8bb0*/  PRMT R23, RZ, 0x5410, R64.reuse ;  /* 0x00005410ff177816 */ /* 0x100fe40000000040 */
[----:B------:R-:W-:Y:S02]  /*8bc0*/  ISETP.GE.AND.EX P0, PT, R45, c[0x0][0x1e4], PT, P0 ;  /* 0x000079002d007a0c */ /* 0x000fe40003f06300 */
[----:B------:R-:W-:Y:S01]  /*8bd0*/  PRMT R29, RZ, 0x7610, R64 ;  /* 0x00007610ff1d7816 */ /* 0x000fe20000000040 */
[----:B------:R-:W-:Y:S01]  /*8be0*/  FADD.FTZ R36, -R22, R23 ;  /* 0x0000001716247221 */ /* 0x000fe20000010100 */
[----:B------:R-:W-:-:S03]  /*8bf0*/  ISETP.LT.U32.AND P0, PT, R89, 0x1e0, !P0 ;  /* 0x000001e05900780c */ /* 0x000fc60004701070 */
[----:B------:R-:W-:-:S10]  /*8c00*/  FADD.FTZ R38, -R22, R29 ;  /* 0x0000001d16267221 */ /* 0x000fd40000010100 */
        /* <DEDUP_REMOVED lines=17> */
.L_x_180:
[----:B------:R-:W-:Y:S05]  /*8d20*/  BSYNC B0 ;  /* 0x0000000000007941 */ /* 0x000fea0003800000 */
.L_x_179:
[----:B------:R-:W-:Y:S01]  /*8d30*/  IADD3 R40, R32, 0xf0, RZ ;  /* 0x000000f020287810 */ /* 0x000fe20007ffe0ff */
[-C--:B------:R-:W-:Y:S01]  /*8d40*/  FMUL.FTZ R39, R36, R115.reuse ;  /* 0x0000007324277220 */ /* 0x080fe20000410000 */
[--C-:B0-----:R-:W-:Y:S01]  /*8d50*/  PRMT R29, RZ, 0x5410, R65.reuse ;  /* 0x00005410ff1d7816 */ /* 0x101fe20000000041 */
[----:B------:R-:W-:Y:S01]  /*8d60*/  FMUL.FTZ R38, R38, R115 ;  /* 0x0000007326267220 */ /* 0x000fe20000410000 */
[----:B------:R-:W-:Y:S02]  /*8d70*/  PRMT R28, RZ, 0x7610, R65 ;  /* 0x00007610ff1c7816 */ /* 0x000fe40000000041 */
[----:B------:R-:W-:Y:S01]  /*8d80*/  SHF.R.S32.HI R41, RZ, 0x1f, R40 ;  /* 0x0000001fff297819 */ /* 0x000fe20000011428 */
        /* <DEDUP_REMOVED lines=19> */
.L_x_181:
[----:B------:R-:W-:Y:S01]  /*8ec0*/  ISETP.GE.U32.AND P0, PT, R40, c[0x0][0x1e0], PT ;  /* 0x0000780028007a0c */ /* 0x000fe20003f06070 */
[----:B------:R-:W-:Y:S03]  /*8ed0*/  BSSY B0, `(.L_x_182) ;  /* 0x0000013000007945 */ /* 0x000fe60003800000 */
[----:B------:R-:W-:-:S04]  /*8ee0*/  ISETP.GE.AND.EX P0, PT, R41, c[0x0][0x1e4], PT, P0 ;  /* 0x0000790029007a0c */ /* 0x000fc80003f06300 */
[----:B------:R-:W-:-:S13]  /*8ef0*/  ISETP.LT.U32.AND P0, PT, R89, 0x1e0, !P0 ;  /* 0x000001e05900780c */ /* 0x000fda0004701070 */
[----:B------:R-:W-:Y:S05]  /*8f00*/  @!P0 BRA `(.L_x_183) ;  /* 0x000000f000008947 */ /* 0x000fea0003800000 */
[----:B------:R-:W-:Y:S01]  /*8f10*/  MOV R120, R122 ;  /* 0x0000007a00787202 */ /* 0x000fe20000000f00 */
[C-C-:B------:R-:W-:Y:S02]  /*8f20*/  FFMA.FTZ R26, R33.reuse, R39, R34.reuse ;  /* 0x00000027211a7223 */ /* 0x140fe40000010022 */
[----:B------:R-:W-:Y:S02]  /*8f30*/  IMAD R23, R2, c[0x0][0x1d8], RZ ;  /* 0x0000760002177a24 */ /* 0x000fe400078e02ff */
[----:B------:R-:W-:Y:S02]  /*8f40*/  FFMA.FTZ R33, R33, R38, R34 ;  /* 0x0000002621217223 */ /* 0x000fe40000010022 */
[----:B------:R-:W-:-:S04]  /*8f50*/  IMAD.WIDE.U32 R120, R72, c[0x0][0x1d8], R120 ;  /* 0x0000760048787a25 */ /* 0x000fc800078e0078 */
[----:B------:R-:W-:Y:S01]  /*8f60*/  IMAD R23, R72, c[0x0][0x1dc], R23 ;  /* 0x0000770048177a24 */ /* 0x000fe200078e0217 */
[----:B------:R-:W-:Y:S01]  /*8f70*/  LEA R22, P0, R120, c[0x0][0x160], 0x1 ;  /* 0x0000580078167a11 */ /* 0x000fe200078008ff */
[----:B------:R-:W-:Y:S02]  /*8f80*/  FFMA.FTZ R26, R29, R24, -R26 ;  /* 0x000000181d1a7223 */ /* 0x000fe4000001081a */
[----:B------:R-:W-:Y:S01]  /*8f90*/  FFMA.FTZ R28, R28, R25, -R33 ;  /* 0x000000191c1c7223 */ /* 0x000fe20000010821 */
[----:B------:R-:W-:Y:S01]  /*8fa0*/  IADD3 R23, R121, R23, RZ ;  /* 0x0000001779177210 */ /* 0x000fe20007ffe0ff */
[-C--:B------:R-:W-:Y:S02]  /*8fb0*/  FMUL.FTZ R25, R26, R115.reuse ;  /* 0x000000731a197220 */ /* 0x080fe40000410000 */
[----:B------:R-:W-:Y:S01]  /*8fc0*/  FMUL.FTZ R28, R28, R115 ;  /* 0x000000731c1c7220 */ /* 0x000fe20000410000 */
[----:B------:R-:W-:-:S04]  /*8fd0*/  LEA.HI.X R23, R120, c[0x0][0x164], R23, 0x1, P0 ;  /* 0x0000590078177a11 */ /* 0x000fc800000f0c17 */
[----:B------:R-:W-:-:S05]  /*8fe0*/  F2FP.BF16.PACK_AB R25, R28, R25 ;  /* 0x000000191c19723e */ /* 0x000fca00000010ff */
[----:B------:R0:W-:Y:S02]  /*8ff0*/  STG.E [R22.64], R25 ;  /* 0x0000001916007986 */ /* 0x0001e4000c101906 */
.L_x_183:
[----:B------:R-:W-:Y:S05]  /*9000*/  BSYNC B0 ;  /* 0x0000000000007941 */ /* 0x000fea0003800000 */
.L_x_182:
[----:B------:R-:W-:Y:S02]  /*9010*/  IADD3 R69, R69, c[0x0][0x10], RZ ;  /* 0x0000040045457a10 */ /* 0x000fe40007ffe0ff */
[----:B------:R-:W-:Y:S02]  /*9020*/  IADD3 R70, R70, 0x1, RZ ;  /* 0x0000000146467810 */ /* 0x000fe40007ffe0ff */
[----:B------:R-:W-:-:S13]  /*9030*/  ISETP.GE.AND P0, PT, R69, UR4, PT ;  /* 0x0000000445007c0c */ /* 0x000fda000bf06270 */
[----:B------:R-:W-:Y:S01]  /*9040*/  @P0 CALL.REL.NOINC `(.L_x_101) ;  /* 0x0000001000000944 */ /* 0x000fe20003c00000 */
[----:B------:R-:W-:Y:S05]  /*9050*/  BRA `(.L_x_184) ;  /* 0xffff767000007947 */ /* 0x000fea000383ffff */
.L_x_101:
[----:B-12---:R-:W-:Y:S01]  /*9060*/  ISETP.NE.AND P2, PT, R89, RZ, PT ;  /* 0x000000ff5900720c */ /* 0x006fe20003f45270 */
[----:B0-----:R-:W-:Y:S01]  /*9070*/  HFMA2.MMA R25, -RZ, RZ, 0, 2.384185791015625e-07 ;  /* 0x00000004ff197435 */ /* 0x001fe200000001ff */
        /* <DEDUP_REMOVED lines=20> */
.L_x_186:
[----:B------:R-:W-:Y:S05]  /*91c0*/  BSYNC B0 ;  /* 0x0000000000007941 */ /* 0x000fea0003800000 */
.L_x_185:
[----:B------:R-:W-:Y:S05]  /*91d0*/  @P0 EXIT ;  /* 0x000000000000094d */ /* 0x000fea0003800000 */
[----:B------:R-:W-:Y:S05]  /*91e0*/  @P2 BRA `(.L_x_187) ;  /* 0x0000008000002947 */ /* 0x000fea0003800000 */
[----:B------:R-:W-:-:S05]  /*91f0*/  IMAD R0, R4, c[0x0][0x10], RZ ;  /* 0x0000040004007a24 */ /* 0x000fca00078e02ff */
[----:B------:R-:W-:-:S13]  /*9200*/  ISETP.NE.AND P0, PT, R0, -0x1, PT ;  /* 0xffffffff0000780c */ /* 0x000fda0003f05270 */
[----:B------:R-:W-:Y:S05]  /*9210*/  @!P0 BRA `(.L_x_187) ;  /* 0x0000005000008947 */ /* 0x000fea0003800000 */
.L_x_188:
[----:B0-----:R-:W2:Y:S01]  /*9220*/  LDG.E.STRONG.GPU R5, [R2.64] ;  /* 0x0000000602057981 */ /* 0x001ea2000c1ef900 */
[----:B------:R-:W-:Y:S01]  /*9230*/  YIELD ;  /* 0x0000000000007946 */ /* 0x000fe20003800000 */
[----:B--2---:R-:W-:Y:S01]  /*9240*/  ISETP.NE.AND P0, PT, R5, R0, PT ;  /* 0x000000000500720c */ /* 0x004fe20003f05270 */
[----:B------:R-:W-:-:S12]  /*9250*/  CCTL.IVALL ;  /* 0x00000000ff00798f */ /* 0x000fd80002000000 */
[----:B------:R-:W-:Y:S05]  /*9260*/  @P0 BRA `(.L_x_188) ;  /* 0xffffffb000000947 */ /* 0x000fea000383ffff */
.L_x_187:
[----:B------:R-:W-:Y:S02]  /*9270*/  WARPSYNC 0xffffffff ;  /* 0xffffffff00007948 */ /* 0x000fe40003800000 */
[----:B------:R-:W-:Y:S01]  /*9280*/  MOV R19, c[0x0][0x1dc] ;  /* 0x0000770000137a02 */ /* 0x000fe20000000f00 */
[----:B------:R-:W-:Y:S03]  /*9290*/  BAR.SYNC.DEFER_BLOCKING 0x0 ;  /* 0x0000000000007b1d */ /* 0x000fe60000010000 */
[----:B------:R-:W-:-:S04]  /*92a0*/  LEA.HI R0, P0, R19, c[0x0][0x1d8], RZ, 0x1 ;  /* 0x0000760013007a11 */ /* 0x000fc800078108ff */
[----:B0-----:R-:W-:-:S04]  /*92b0*/  IADD3.X R3, RZ, c[0x0][0x1dc], RZ, P0, !PT ;  /* 0x00007700ff037a10 */ /* 0x001fc800007fe4ff */
        /* <DEDUP_REMOVED lines=20> */
.L_x_189:
        /* <DEDUP_REMOVED lines=23> */
.L_x_190:
        /* <DEDUP_REMOVED lines=9> */
.L_x_5179:


//--------------------- .text._Z35group_norm_nhwc_bwd_one_pass_kernelI11Bf16IOFp32WLi512ELi60ELi480EEv26Group_norm_nhwc_bwd_params --------------------------
	.section	.text._Z35group_norm_nhwc_bwd_one_pass_kernelI11Bf16IOFp32WLi512ELi60ELi480EEv26Group_norm_nhwc_bwd_params,"ax",@progbits
	.sectioninfo	@"SHI_REGISTERS=128"
	.align	128
        .global         _Z35group_norm_nhwc_bwd_one_pass_kernelI11Bf16IOFp32WLi512ELi60ELi480EEv26Group_norm_nhwc_bwd_params
        .type           _Z35group_norm_nhwc_bwd_one_pass_kernelI11Bf16IOFp32WLi512ELi60ELi480EEv26Group_norm_nhwc_bwd_params,@function
        .size           _Z35group_norm_nhwc_bwd_one_pass_kernelI11Bf16IOFp32WLi512ELi60ELi480EEv26Group_norm_nhwc_bwd_params,(.L_x_5180 - _Z35group_norm_nhwc_bwd_one_pass_kernelI11Bf16IOFp32WLi512ELi60ELi480EEv26Group_norm_nhwc_bwd_params)
        .other          _Z35group_norm_nhwc_bwd_one_pass_kernelI11Bf16IOFp32WLi512ELi60ELi480EEv26Group_norm_nhwc_bwd_params,@"STO_CUDA_ENTRY STV_DEFAULT"
_Z35group_norm_nhwc_bwd_one_pass_kernelI11Bf16IOFp32WLi512ELi60ELi480EEv26Group_norm_nhwc_bwd_params:
.text._Z35group_norm_nhwc_bwd_one_pass_kernelI11Bf16IOFp32WLi512ELi60ELi480EEv26Group_norm_nhwc_bwd_params:
        /* <DEDUP_REMOVED lines=10> */
[----:B-1----:R-:W0:Y:S01]  /*00a0*/  S2UR UR20, SR_CTAID.X ;  /* 0x00000000001479c3 */ /* 0x002e220000002500 */
[C---:B------:R-:W-:Y:S01]  /*00b0*/  IMAD.WIDE.U32 R2, R10.reuse, -0x77777777, RZ ;  /* 0x888888890a027825 */ /* 0x040fe200078e00ff */
[----:B------:R-:W-:Y:S01]  /*00c0*/  ISETP.GE.U32.AND P1, PT, R10, 0x1e0, PT ;  /* 0x000001e00a00780c */ /* 0x000fe20003f26070 */
[----:B------:R-:W-:Y:S01]  /*00d0*/  UMOV UR13, 0x3 ;  /* 0x00000003000d7882 */ /* 0x000fe20000000000 */
[----:B------:R-:W-:Y:S01]  /*00e0*/  LOP3.LUT R8, R8, 0xffdfffff, RZ, 0xc0, !PT ;  /* 0xffdfffff08087812 */ /* 0x000fe200078ec0ff */
[----:B------:R-:W-:Y:S01]  /*00f0*/  ULDC.64 UR6, c[0x0][0x1d8] ;  /* 0x0000760000067ab9 */ /* 0x000fe20000000a00 */
[----:B------:R-:W-:Y:S01]  /*0100*/  SHF.R.U32.HI R97, RZ, 0x4, R3 ;  /* 0x00000004ff617819 */ /* 0x000fe20000011603 */
[----:B------:R-:W-:Y:S02]  /*0110*/  UIMAD.WIDE.U32 UR4, UR13, UR6, URZ ;  /* 0x000000060d0472a5 */ /* 0x000fe4000f8e003f */
[----:B------:R-:W-:Y:S02]  /*0120*/  UIMAD UR13, UR13, UR7, URZ ;  /* 0x000000070d0d72a4 */ /* 0x000fe4000f8e023f */
[----:B------:R-:W-:-:S02]  /*0130*/  ULEA.HI UR10, UP0, UR7, UR6, URZ, 0x1 ;  /* 0x00000006070a7291 */ /* 0x000fc4000f81083f */
[----:B------:R-:W-:Y:S02]  /*0140*/  UIADD3 UR13, UR5, UR13, URZ ;  /* 0x0000000d050d7290 */ /* 0x000fe4000fffe03f */
[----:B------:R-:W-:Y:S02]  /*0150*/  UIADD3.X UR11, URZ, UR7, URZ, UP0, !UPT ;  /* 0x000000073f0b7290 */ /* 0x000fe400087fe43f */
[----:B------:R-:W-:Y:S02]  /*0160*/  ULEA.HI UR12, UP0, UR13, UR4, URZ, 0x1 ;  /* 0x000000040d0c7291 */ /* 0x000fe4000f81083f */
[----:B------:R-:W-:Y:S02]  /*0170*/  USHF.R.S64 UR10, UR10, 0x1, UR11 ;  /* 0x000000010a0a7899 */ /* 0x000fe4000800100b */
[----:B------:R-:W-:Y:S02]  /*0180*/  UIADD3.X UR13, URZ, UR13, URZ, UP0, !UPT ;  /* 0x0000000d3f0d7290 */ /* 0x000fe400087fe43f */
[----:B------:R-:W-:Y:S01]  /*0190*/  USHF.R.S32.HI UR11, URZ, 0x1, UR11 ;  /* 0x000000013f0b7899 */ /* 0x000fe2000801140b */
[----:B0-----:R-:W-:Y:S01]  /*01a0*/  MOV R0, UR20 ;  /* 0x0000001400007c02 */ /* 0x001fe20008000f00 */
[----:B------:R-:W-:-:S02]  /*01b0*/  USHF.R.S64 UR12, UR12, 0x1, UR13 ;  /* 0x000000010c0c7899 */ /* 0x000fc4000800100d */
[----:B------:R-:W-:Y:S02]  /*01c0*/  USHF.R.S32.HI UR13, URZ, 0x1, UR13 ;  /* 0x000000013f0d7899 */ /* 0x000fe4000801140d */
[----:B------:R-:W-:Y:S01]  /*01d0*/  IMAD R9, R0, c[0x0][0x1fc], R97 ;  /* 0x00007f0000097a24 */ /* 0x000fe200078e0261 */
[----:B------:R-:W-:Y:S01]  /*01e0*/  ULDC.U8 UR21, c[0x0][0x1f4] ;  /* 0x00007d0000157ab9 */ /* 0x000fe20000000000 */
[----:B------:R-:W-:Y:S01]  /*01f0*/  IMAD R97, R97, -0x1e, R10 ;  /* 0xffffffe261617824 */ /* 0x000fe200078e020a */
[----:B------:R-:W-:Y:S02]  /*0200*/  USHF.L.U64.HI UR11, UR10, 0x2, UR11 ;  /* 0x000000020a0b7899 */ /* 0x000fe4000801020b */
[C---:B------:R-:W-:Y:S01]  /*0210*/  ISETP.LT.U32.AND P0, PT, R9.reuse, c[0x0][0x1e0], PT ;  /* 0x0000780009007a0c */ /* 0x040fe20003f01070 */
[----:B------:R-:W-:Y:S01]  /*0220*/  USHF.L.U64.HI UR13, UR12, 0x2, UR13 ;  /* 0x000000020c0d7899 */ /* 0x000fe2000801020d */
[----:B------:R-:W-:Y:S01]  /*0230*/  SHF.R.S32.HI R12, RZ, 0x1f, R9 ;  /* 0x0000001fff0c7819 */ /* 0x000fe20000011409 */
[----:B------:R-:W-:Y:S01]  /*0240*/  UMOV UR4, URZ ;  /* 0x0000003f00047c82 */ /* 0x000fe20008000000 */
        /* <DEDUP_REMOVED lines=30> */
[----:B------:R-:W-:-:S02]  /*0430*/  SHF.R.S32.HI R27, RZ, 0x1f, R28 ;  /* 0x0000001fff1b7819 */ /* 0x000fc4000001141c */
[----:B------:R-:W-:Y:S02]  /*0440*/  ISETP.LT.U32.AND P0, PT, R28, c[0x0][0x1e0], PT ;  /* 0x000078001c007a0c */ /* 0x000fe40003f01070 */
        /* <DEDUP_REMOVED lines=79> */
[----:B------:R-:W-:Y:S02]  /*0940*/  ISETP.LT.AND.EX P0, PT, R6, c[0x0][0x1e4], !P1, P0 ;  /* 0x0000790006007a0c */ /* 0x000fe40004f01300 */
[----:B------:R-:W-:Y:S02]  /*0950*/  LOP3.LUT R8, R8, 0xfffffff7, RZ, 0xc0, !PT ;  /* 0xfffffff708087812 */ /* 0x000fe400078ec0ff */
[----:B------:R-:W-:Y:S02]  /*0960*/  IADD3 R115, R9, 0x160, RZ ;  /* 0x0000016009737810 */ /* 0x000fe40007ffe0ff */
[----:B------:R-:W-:-:S02]  /*0970*/  @P2 LOP3.LUT R8, R8, 0x8, RZ, 0xfc, !PT ;  /* 0x0000000808082812 */ /* 0x000fc400078efcff */
[----:B------:R-:W-:Y:S02]  /*0980*/  SHF.R.S32.HI R3, RZ, 0x1f, R115 ;  /* 0x0000001fff037819 */ /* 0x000fe40000011473 */
[----:B------:R-:W-:Y:S02]  /*0990*/  ISETP.LT.U32.AND P3, PT, R115, c[0x0][0x1e0], PT ;  /* 0x0000780073007a0c */ /* 0x000fe40003f61070 */
[C---:B------:R-:W-:Y:S02]  /*09a0*/  IADD3 R117, R9.reuse, 0x140, RZ ;  /* 0x0000014009757810 */ /* 0x040fe40007ffe0ff */
[C---:B------:R-:W-:Y:S02]  /*09b0*/  IADD3 R116, R9.reuse, 0x150, RZ ;  /* 0x0000015009747810 */ /* 0x040fe40007ffe0ff */
[----:B------:R-:W-:Y:S02]  /*09c0*/  IADD3 R114, R9, 0x170, RZ ;  /* 0x0000017009727810 */ /* 0x000fe40007ffe0ff */
[----:B------:R-:W-:-:S02]  /*09d0*/  LOP3.LUT R8, R8, 0xfffffffd, RZ, 0xc0, !PT ;  /* 0xfffffffd08087812 */ /* 0x000fc400078ec0ff */
[----:B------:R-:W-:Y:S02]  /*09e0*/  IADD3 R113, R9, 0x180, RZ ;  /* 0x0000018009717810 */ /* 0x000fe40007ffe0ff */
[----:B------:R-:W-:Y:S02]  /*09f0*/  ISETP.LT.AND.EX P3, PT, R3, c[0x0][0x1e4], !P1, P3 ;  /* 0x0000790003007a0c */ /* 0x000fe40004f61330 */
        /* <DEDUP_REMOVED lines=8> */
[----:B------:R-:W-:Y:S02]  /*0a80*/  SHF.R.S32.HI R0, RZ, 0x1f, R113 ;  /* 0x0000001fff007819 */ /* 0x000fe40000011471 */
[----:B------:R-:W-:-:S02]  /*0a90*/  ISETP.LT.U32.AND P0, PT, R113, c[0x0][0x1e0], PT ;  /* 0x0000780071007a0c */ /* 0x000fc40003f01070 */
[----:B------:R-:W-:Y:S02]  /*0aa0*/  IADD3 R112, R9, 0x190, RZ ;  /* 0x0000019009707810 */ /* 0x000fe40007ffe0ff */
[----:B------:R-:W-:Y:S02]  /*0ab0*/  LEA.HI R3, R3, R10, RZ, 0x5 ;  /* 0x0000000a03037211 */ /* 0x000fe400078f28ff */
[C---:B------:R-:W-:Y:S02]  /*0ac0*/  IADD3 R111, R9.reuse, 0x1a0, RZ ;  /* 0x000001a0096f7810 */ /* 0x040fe40007ffe0ff */
[----:B------:R-:W-:Y:S02]  /*0ad0*/  IADD3 R110, R9, 0x1b0, RZ ;  /* 0x000001b0096e7810 */ /* 0x000fe40007ffe0ff */
[----:B------:R-:W-:Y:S02]  /*0ae0*/  ISETP.LT.AND.EX P5, PT, R5, c[0x0][0x1e4], !P1, P5 ;  /* 0x0000790005007a0c */ /* 0x000fe40004fa1350 */
[----:B------:R-:W-:-:S02]  /*0af0*/  ISETP.LT.AND.EX P4, PT, R4, c[0x0][0x1e4], !P1, P4 ;  /* 0x0000790004007a0c */ /* 0x000fc40004f81340 */
[----:B------:R-:W-:Y:S02]  /*0b00*/  ISETP.LT.AND.EX P2, PT, R2, c[0x0][0x1e4], !P1, P2 ;  /* 0x0000790002007a0c */ /* 0x000fe40004f41320 */
[C---:B------:R-:W-:Y:S02]  /*0b10*/  IADD3 R109, R9.reuse, 0x1c0, RZ ;  /* 0x000001c0096d7810 */ /* 0x040fe40007ffe0ff */
[C---:B------:R-:W-:Y:S02]  /*0b20*/  IADD3 R108, R9.reuse, 0x1d0, RZ ;  /* 0x000001d0096c7810 */ /* 0x040fe40007ffe0ff */
[----:B------:R-:W-:Y:S02]  /*0b30*/  IADD3 R107, R9, 0x1e0, RZ ;  /* 0x000001e0096b7810 */ /* 0x000fe40007ffe0ff */
[----:B------:R-:W-:Y:S02]  /*0b40*/  ISETP.LT.AND.EX P1, PT, R0, c[0x0][0x1e4], !P1, P0 ;  /* 0x0000790000007a0c */ /* 0x000fe40004f21300 */
[----:B------:R-:W-:-:S02]  /*0b50*/  SHF.R.S32.HI R0, RZ, 0x1f, R112 ;  /* 0x0000001fff007819 */ /* 0x000fc40000011470 */
[----:B------:R-:W-:Y:S02]  /*0b60*/  SHF.R.S32.HI R106, RZ, 0x5, R3 ;  /* 0x00000005ff6a7819 */ /* 0x000fe40000011403 */
[----:B------:R-:W-:Y:S02]  /*0b70*/  SHF.R.S32.HI R2, RZ, 0x1f, R111 ;  /* 0x0000001fff027819 */ /* 0x000fe4000001146f */
[----:B------:R-:W-:Y:S02]  /*0b80*/  SHF.R.S32.HI R0, RZ, 0x1f, R110 ;  /* 0x0000001fff007819 */ /* 0x000fe4000001146e */
[----:B------:R-:W-:Y:S02]  /*0b90*/  SHF.L.U32 R97, R97, 0x1, RZ ;  /* 0x0000000161617819 */ /* 0x000fe400000006ff */
[----:B------:R-:W-:Y:S02]  /*0ba0*/  IADD3 R102, R9, 0x1f0, RZ ;  /* 0x000001f009667810 */ /* 0x000fe40007ffe0ff */
[----:B------:R-:W-:-:S02]  /*0bb0*/  SHF.R.S32.HI R3, RZ, 0x1f, R109 ;  /* 0x0000001fff037819 */ /* 0x000fc4000001146d */
[----:B------:R-:W-:Y:S02]  /*0bc0*/  SHF.R.S32.HI R2, RZ, 0x1f, R108 ;  /* 0x0000001fff027819 */ /* 0x000fe4000001146c */
[----:B------:R-:W-:Y:S02]  /*0bd0*/  SHF.R.S32.HI R0, RZ, 0x1f, R107 ;  /* 0x0000001fff007819 */ /* 0x000fe4000001146b */
.L_x_338:
[----:B0-----:R-:W-:Y:S01]  /*0be0*/  IABS R3, c[0x0][0x1f0] ;  /* 0x00007c0000037a13 */ /* 0x001fe20000000000 */
[----:B-1----:R-:W-:Y:S01]  /*0bf0*/  UMOV UR6, URZ ;  /* 0x0000003f00067c82 */ /* 0x002fe20008000000 */
[----:B------:R-:W-:Y:S01]  /*0c00*/  IABS R4, UR9 ;  /* 0x0000000900047c13 */ /* 0x000fe20008000000 */
[----:B------:R-:W-:Y:S01]  /*0c10*/  UISETP.GE.AND UP2, UPT, UR9, URZ, UPT ;  /* 0x0000003f0900728c */ /* 0x000fe2000bf46270 */
[----:B------:R-:W0:Y:S01]  /*0c20*/  R2UR UR17, R3 ;  /* 0x00000000031173c2 */ /* 0x000e2200000e0000 */
[----:B------:R-:W-:Y:S01]  /*0c30*/  ULDC UR16, c[0x0][0x1f0] ;  /* 0x00007c0000107ab9 */ /* 0x000fe20000000800 */
[----:B------:R-:W-:Y:S01]  /*0c40*/  SHF.R.S32.HI R5, RZ, 0x1f, R112 ;  /* 0x0000001fff057819 */ /* 0x000fe20000011470 */
[----:B------:R-:W-:Y:S01]  /*0c50*/  CS2R R60, SRZ ;  /* 0x00000000003c7805 */ /* 0x000fe2000001ff00 */
[----:B------:R-:W-:-:S02]  /*0c60*/  SHF.R.S32.HI R6, RZ, 0x1f, R111 ;  /* 0x0000001fff067819 */ /* 0x000fc4000001146f */
[----:B------:R-:W-:Y:S02]  /*0c70*/  LOP3.LUT R11, R11, 0xfffffffe, RZ, 0xc0, !PT ;  /* 0xfffffffe0b0b7812 */ /* 0x000fe400078ec0ff */
[----:B------:R-:W1:Y:S01]  /*0c80*/  R2UR UR14, R4 ;  /* 0x00000000040e73c2 */ /* 0x000e6200000e0000 */
[----:B------:R-:W-:Y:S02]  /*0c90*/  LOP3.LUT R8, R8, 0xbfffffff, RZ, 0xc0, !PT ;  /* 0xbfffffff08087812 */ /* 0x000fe400078ec0ff */
[----:B------:R-:W-:Y:S02]  /*0ca0*/  @P5 LOP3.LUT R11, R11, 0x1, RZ, 0xfc, !PT ;  /* 0x000000010b0b5812 */ /* 0x000fe400078efcff */
[----:B------:R-:W-:Y:S01]  /*0cb0*/  SHF.R.S32.HI R17, RZ, 0x1f, R110 ;  /* 0x0000001fff117819 */ /* 0x000fe2000001146e */
[----:B------:R-:W-:Y:S01]  /*0cc0*/  CS2R R58, SRZ ;  /* 0x00000000003a7805 */ /* 0x000fe2000001ff00 */
[----:B------:R-:W-:Y:S01]  /*0cd0*/  CS2R R56, SRZ ;  /* 0x0000000000387805 */ /* 0x000fe2000001ff00 */
[----:B------:R-:W-:-:S02]  /*0ce0*/  SHF.R.S32.HI R103, RZ, 0x1f, R102 ;  /* 0x0000001fff677819 */ /* 0x000fc40000011466 */
[----:B------:R-:W-:-:S04]  /*0cf0*/  @P4 LOP3.LUT R8, R8, 0x40000000, RZ, 0xfc, !PT ;  /* 0x4000000008084812 */ /* 0x000fc800078efcff */
[----:B------:R-:W-:Y:S01]  /*0d00*/  LOP3.LUT R8, R8, 0xdfffffff, RZ, 0xc0, !PT ;  /* 0xdfffffff08087812 */ /* 0x000fe200078ec0ff */
[----:B0-----:R-:W0:Y:S03]  /*0d10*/  I2F.RP R0, UR17 ;  /* 0x0000001100007d06 */ /* 0x001e260008209400 */
[----:B------:R-:W-:-:S04]  /*0d20*/  @P3 LOP3.LUT R8, R8, 0x20000000, RZ, 0xfc, !PT ;  /* 0x2000000008083812 */ /* 0x000fc800078efcff */
[----:B------:R-:W-:-:S04]  /*0d30*/  LOP3.LUT R8, R8, 0xf7ffffff, RZ, 0xc0, !PT ;  /* 0xf7ffffff08087812 */ /* 0x000fc800078ec0ff */
[----:B------:R-:W-:-:S04]  /*0d40*/  @P2 LOP3.LUT R8, R8, 0x8000000, RZ, 0xfc, !PT ;  /* 0x0800000008082812 */ /* 0x000fc800078efcff */
[----:B------:R-:W-:Y:S01]  /*0d50*/  LOP3.LUT R8, R8, 0xfbffffff, RZ, 0xc0, !PT ;  /* 0xfbffffff08087812 */ /* 0x000fe200078ec0ff */
[----:B0-----:R-:W0:Y:S03]  /*0d60*/  MUFU.RCP R0, R0 ;  /* 0x0000000000007308 */ /* 0x001e260000001000 */
[----:B------:R-:W-:Y:S02]  /*0d70*/  @P1 LOP3.LUT R8, R8, 0x4000000, RZ, 0xfc, !PT ;  /* 0x0400000008081812 */ /* 0x000fe400078efcff */
[----:B------:R-:W-:Y:S02]  /*0d80*/  MOV R55, RZ ;  /* 0x000000ff00377202 */ /* 0x000fe40000000f00 */
[----:B------:R-:W-:Y:S01]  /*0d90*/  SHF.R.S32.HI R18, RZ, 0x1f, R9 ;  /* 0x0000001fff127819 */ /* 0x000fe20000011409 */
[----:B------:R-:W-:Y:S01]  /*0da0*/  UMOV UR26, 0x3f800000 ;  /* 0x3f800000001a7882 */ /* 0x000fe20000000000 */
[----:B------:R-:W-:-:S02]  /*0db0*/  IADD3 R21, R9, 0x10, RZ ;  /* 0x0000001009157810 */ /* 0x000fc40007ffe0ff */
[----:B------:R-:W-:Y:S02]  /*0dc0*/  IADD3 R20, R9, 0x10, RZ ;  /* 0x0000001009147810 */ /* 0x000fe40007ffe0ff */
[----:B0-----:R-:W-:Y:S02]  /*0dd0*/  IADD3 R2, R0, 0xffffffe, RZ ;  /* 0x0ffffffe00027810 */ /* 0x001fe40007ffe0ff */
[----:B------:R-:W-:Y:S02]  /*0de0*/  SHF.R.S32.HI R0, RZ, 0x1f, R97 ;  /* 0x0000001fff007819 */ /* 0x000fe40000011461 */
[----:B------:R-:W-:Y:S02]  /*0df0*/  LOP3.LUT R11, R11, 0xfffffff7, RZ, 0xc0, !PT ;  /* 0xfffffff70b0b7812 */ /* 0x000fe400078ec0ff */
[----:B------:R-:W0:Y:S01]  /*0e00*/  F2I.FTZ.U32.TRUNC.NTZ R2, R2 ;  /* 0x0000000200027305 */ /* 0x000e22000021f000 */
[C---:B------:R-:W-:Y:S02]  /*0e10*/  LOP3.LUT P4, RZ, R8.reuse, 0x10000, RZ, 0xc0, !PT ;  /* 0x0001000008ff7812 */ /* 0x040fe4000788c0ff */
[----:B------:R-:W-:-:S02]  /*0e20*/  LOP3.LUT P3, RZ, R8, 0x4000, RZ, 0xc0, !PT ;  /* 0x0000400008ff7812 */ /* 0x000fc4000786c0ff */
[C---:B------:R-:W-:Y:S02]  /*0e30*/  LOP3.LUT P2, RZ, R8.reuse, 0x1000, RZ, 0xc0, !PT ;  /* 0x0000100008ff7812 */ /* 0x040fe4000784c0ff */
[----:B------:R-:W-:Y:S01]  /*0e40*/  LOP3.LUT P1, RZ, R8, 0x200, RZ, 0xc0, !PT ;  /* 0x0000020008ff7812 */ /* 0x000fe2000782c0ff */
[----:B0-----:R-:W0:Y:S02]  /*0e50*/  R2UR UR7, R2 ;  /* 0x00000000020773c2 */ /* 0x001e2400000e0000 */
[----:B0-----:R-:W-:-:S04]  /*0e60*/  UIADD3 UR5, URZ, -UR7, URZ ;  /* 0x800000073f057290 */ /* 0x001fc8000fffe03f */
[----:B------:R-:W-:-:S04]  /*0e70*/  UIMAD UR5, UR5, UR17, URZ ;  /* 0x00000011050572a4 */ /* 0x000fc8000f8e023f */
[----:B------:R-:W-:-:S04]  /*0e80*/  UIMAD.WIDE.U32 UR6, UR7, UR5, UR6 ;  /* 0x00000005070672a5 */ /* 0x000fc8000f8e0006 */
[----:B-1----:R-:W-:-:S04]  /*0e90*/  UIMAD.WIDE.U32 UR6, UR7, UR14, URZ ;  /* 0x0000000e070672a5 */ /* 0x002fc8000f8e003f */
[----:B------:R-:W-:-:S04]  /*0ea0*/  UIADD3 UR5, -UR7, URZ, URZ ;  /* 0x0000003f07057290 */ /* 0x000fc8000fffe13f */
[----:B------:R-:W-:Y:S02]  /*0eb0*/  UIMAD UR5, UR17, UR5, UR14 ;  /* 0x00000005110572a4 */ /* 0x000fe4000f8e020e */
[----:B------:R-:W-:Y:S02]  /*0ec0*/  ULOP3.LUT UR14, URZ, UR16, URZ, 0x33, !UPT ;  /* 0x000000103f0e7292 */ /* 0x000fe4000f8e333f */
[----:B------:R-:W-:-:S11]  /*0ed0*/  UISETP.GT.U32.AND UP1, UPT, UR17, UR5, UPT ;  /* 0x000000051100728c */ /* 0x000fd6000bf24070 */
[----:B------:R-:W-:Y:S02]  /*0ee0*/  @!UP1 UIADD3 UR5, UR5, -UR17, URZ ;  /* 0x8000001105059290 */ /* 0x000fe4000fffe03f */
[----:B------:R-:W-:Y:S02]  /*0ef0*/  @!UP1 UIADD3 UR7, UR7, 0x1, URZ ;  /* 0x0000000107079890 */ /* 0x000fe4000fffe03f */
[----:B------:R-:W-:Y:S02]  /*0f00*/  UIADD3 UR6, UR5, -UR17, URZ ;  /* 0x8000001105067290 */ /* 0x000fe4000fffe03f */
[----:B------:R-:W-:-:S04]  /*0f10*/  UISETP.GT.U32.AND UP0, UPT, UR17, UR5, UPT ;  /* 0x000000051100728c */ /* 0x000fc8000bf04070 */
[----:B------:R-:W-:Y:S02]  /*0f20*/  USEL UR6, UR6, UR5, !UP0 ;  /* 0x0000000506067287 */ /* 0x000fe4000c000000 */
[----:B------:R-:W-:Y:S02]  /*0f30*/  UISETP.NE.AND UP0, UPT, URZ, UR16, UPT ;  /* 0x000000103f00728c */ /* 0x000fe4000bf05270 */
[----:B------:R-:W-:Y:S02]  /*0f40*/  @!UP2 UIADD3 UR6, -UR6, URZ, URZ ;  /* 0x0000003f0606a290 */ /* 0x000fe4000fffe13f */
[----:B------:R-:W-:Y:S02]  /*0f50*/  UISETP.GE.U32.AND UP2, UPT, UR5, UR17, UPT ;  /* 0x000000110500728c */ /* 0x000fe4000bf46070 */
[----:B------:R-:W-:Y:S02]  /*0f60*/  USEL UR15, UR14, UR6, !UP0 ;  /* 0x000000060e0f7287 */ /* 0x000fe4000c000000 */
[----:B------:R-:W-:-:S02]  /*0f70*/  ULOP3.LUT UR5, UR9, UR16, URZ, 0x3c, !UPT ;  /* 0x0000001009057292 */ /* 0x000fc4000f8e3c3f */
[----:B------:R-:W-:Y:S02]  /*0f80*/  UIMAD UR22, UR15, 0x3c, URZ ;  /* 0x0000003c0f1678a4 */ /* 0x000fe4000f8e023f */
[----:B------:R-:W-:Y:S02]  /*0f90*/  UISETP.GE.AND UP1, UPT, UR5, URZ, UPT ;  /* 0x0000003f0500728c */ /* 0x000fe4000bf26270 */
[----:B------:R-:W-:Y:S02]  /*0fa0*/  ULDC.64 UR16, c[0x0][0x1e8] ;  /* 0x00007a0000107ab9 */ /* 0x000fe40000000a00 */
[----:B------:R-:W-:Y:S01]  /*0fb0*/  MOV R3, UR22 ;  /* 0x0000001600037c02 */ /* 0x000fe20008000f00 */
[----:B------:R-:W-:Y:S01]  /*0fc0*/  @UP2 UIADD3 UR7, UR7, 0x1, URZ ;  /* 0x0000000107072890 */ /* 0x000fe2000fffe03f */
[----:B------:R-:W-:-:S04]  /*0fd0*/  IADD3 R26, P0, R97, UR22, RZ ;  /* 0x00000016611a7c10 */ /* 0x000fc8000ff1e0ff */
[----:B------:R-:W-:Y:S01]  /*0fe0*/  LEA.HI.X.SX32 R27, R3, R0, 0x1, P0 ;  /* 0x00000000031b7211 */ /* 0x000fe200000f0eff */
[----:B------:R-:W-:Y:S01]  /*0ff0*/  IMAD.WIDE.U32 R2, R10, -0x77777777, RZ ;  /* 0x888888890a027825 */ /* 0x000fe200078e00ff */
[----:B------:R-:W-:-:S04]  /*1000*/  @!UP1 UIADD3 UR7, -UR7, URZ, URZ ;  /* 0x0000003f07079290 */ /* 0x000fc8000fffe13f */
[----:B------:R-:W-:Y:S01]  /*1010*/  SHF.R.U32.HI R0, RZ, 0x4, R3 ;  /* 0x00000004ff007819 */ /* 0x000fe20000011603 */
[----:B------:R-:W-:Y:S01]  /*1020*/  USEL UR7, UR14, UR7, !UP0 ;  /* 0x000000070e077287 */ /* 0x000fe2000c000000 */
[----:B------:R-:W-:-:S03]  /*1030*/  MOV R3, UR20 ;  /* 0x0000001400037c02 */ /* 0x000fc60008000f00 */
[----:B------:R-:W-:Y:S02]  /*1040*/  USHF.R.S32.HI UR5, URZ, 0x1f, UR7 ;  /* 0x0000001f3f057899 */ /* 0x000fe40008011407 */
[----:B------:R-:W-:Y:S02]  /*1050*/  IMAD R0, R3, c[0x0][0x1fc], R0 ;  /* 0x00007f0003007a24 */ /* 0x000fe400078e0200 */
[----:B------:R-:W-:-:S03]  /*1060*/  UIMAD UR5, UR5, UR16, URZ ;  /* 0x00000010050572a4 */ /* 0x000fc6000f8e023f */
[----:B------:R-:W-:Y:S01]  /*1070*/  IADD3 R2, R0, 0x190, RZ ;  /* 0x0000019000027810 */ /* 0x000fe20007ffe0ff */
[----:B------:R-:W-:-:S03]  /*1080*/  UIMAD UR5, UR7, UR17, UR5 ;  /* 0x00000011070572a4 */ /* 0x000fc6000f8e0205 */
[----:B------:R-:W-:Y:S02]  /*1090*/  SHF.R.S32.HI R3, RZ, 0x1f, R2 ;  /* 0x0000001fff037819 */ /* 0x000fe40000011402 */
[----:B------:R-:W-:-:S04]  /*10a0*/  ISETP.GE.U32.AND P0, PT, R2, c[0x0][0x1e0], PT ;  /* 0x0000780002007a0c */ /* 0x000fc80003f06070 */
[----:B------:R-:W-:Y:S02]  /*10b0*/  ISETP.GE.AND.EX P0, PT, R3, c[0x0][0x1e4], PT, P0 ;  /* 0x0000790003007a0c */ /* 0x000fe40003f06300 */
[----:B------:R-:W-:Y:S02]  /*10c0*/  MOV R3, UR7 ;  /* 0x0000000700037c02 */ /* 0x000fe40008000f00 */
[----:B------:R-:W-:-:S03]  /*10d0*/  ISETP.LT.U32.AND P6, PT, R10, 0x1e0, !P0 ;  /* 0x000001e00a00780c */ /* 0x000fc600047c1070 */
[----:B------:R-:W-:-:S05]  /*10e0*/  IMAD.WIDE.U32 R26, R3, c[0x0][0x1e8], R26 ;  /* 0x00007a00031a7a25 */ /* 0x000fca00078e001a */
[----:B------:R-:W-:-:S05]  /*10f0*/  IADD3 R29, R27, UR5, RZ ;  /* 0x000000051b1d7c10 */ /* 0x000fca000fffe0ff */
        /* <DEDUP_REMOVED lines=9> */
[----:B------:R-:W-:-:S04]  /*1190*/  @P6 IADD3 R12, P0, R12, c[0x0][0x178], RZ ;  /* 0x00005e000c0c6a10 */ /* 0x000fc80007f1e0ff */
        /* <DEDUP_REMOVED lines=12> */
[----:B------:R-:W-:Y:S01]  /*1260*/  @P0 IADD3 R3, R3, R7, RZ ;  /* 0x0000000703030210 */ /* 0x000fe20007ffe0ff */
[----:B------:R-:W-:Y:S01]  /*1270*/  HFMA2.MMA R7, -RZ, RZ, 0, 0 ;  /* 0x00000000ff077435 */ /* 0x000fe200000001ff */
[C---:B------:R-:W-:Y:S02]  /*1280*/  @P0 SHF.L.U32 R6, R2.reuse, 0x1, RZ ;  /* 0x0000000102060819 */ /* 0x040fe400000006ff */
[----:B------:R-:W-:Y:S02]  /*1290*/  @P0 SHF.L.U64.HI R14, R2, 0x1, R3 ;  /* 0x00000001020e0819 */ /* 0x000fe40000010203 */
[----:B------:R-:W-:-:S04]  /*12a0*/  @P0 IADD3 R2, P5, R6, c[0x0][0x180], RZ ;  /* 0x0000600006020a10 */ /* 0x000fc80007fbe0ff */
[----:B------:R-:W-:Y:S01]  /*12b0*/  @P0 IADD3.X R3, R14, c[0x0][0x184], RZ, P5, !PT ;  /* 0x000061000e030a10 */ /* 0x000fe20002ffe4ff */
[----:B------:R1:W5:Y:S01]  /*12c0*/  @P6 LDG.E R7, [R4.64] ;  /* 0x0000001204076981 */ /* 0x000362000c1e1900 */
[----:B------:R-:W-:Y:S01]  /*12d0*/  UMOV UR5, 0x8 ;  /* 0x0000000800057882 */ /* 0x000fe20000000000 */
[----:B------:R-:W-:Y:S01]  /*12e0*/  LOP3.LUT P5, RZ, R8, 0x40000, RZ, 0xc0, !PT ;  /* 0x0004000008ff7812 */ /* 0x000fe200078ac0ff */
[----:B------:R-:W-:Y:S01]  /*12f0*/  ULDC.64 UR6, c[0x0][0x198] ;  /* 0x0000660000067ab9 */ /* 0x000fe20000000a00 */
[----:B-1----:R-:W-:Y:S02]  /*1300*/  @P0 IADD3 R4, P6, R6, c[0x0][0x178], RZ ;  /* 0x00005e0006040a10 */ /* 0x002fe40007fde0ff */
[----:B------:R-:W-:Y:S02]  /*1310*/  MOV R6, RZ ;  /* 0x000000ff00067202 */ /* 0x000fe40000000f00 */
[----:B------:R-:W-:Y:S02]  /*1320*/  @P0 IADD3.X R5, R14, c[0x0][0x17c], RZ, P6, !PT ;  /* 0x00005f000e050a10 */ /* 0x000fe400037fe4ff */
[----:B------:R-:W-:-:S02]  /*1330*/  IADD3 R14, R0, 0x1b0, RZ ;  /* 0x000001b0000e7810 */ /* 0x000fc40007ffe0ff */
[----:B------:R1:W5:Y:S01]  /*1340*/  @P0 LDG.E R6, [R2.64] ;  /* 0x0000001202060981 */ /* 0x000362000c1e1900 */
[----:B------:R-:W-:Y:S02]  /*1350*/  P2R R16, PR, RZ, 0x20 ;  /* 0x00000020ff107803 */ /* 0x000fe40000000000 */
[----:B------:R-:W-:Y:S01]  /*1360*/  SHF.R.S32.HI R15, RZ, 0x1f, R14 ;  /* 0x0000001fff0f7819 */ /* 0x000fe2000001140e */
[----:B------:R2:W5:Y:S01]  /*1370*/  @P0 LDG.E R60, [R4.64] ;  /* 0x00000012043c0981 */ /* 0x000562000c1e1900 */
[----:B------:R-:W-:Y:S01]  /*1380*/  ISETP.GE.U32.AND P0, PT, R14, c[0x0][0x1e0], PT ;  /* 0x000078000e007a0c */ /* 0x000fe20003f06070 */
[----:B------:R-:W-:Y:S01]  /*1390*/  UIMAD.WIDE UR6, UR9, UR5, UR6 ;  /* 0x00000005090672a5 */ /* 0x000fe2000f8e0206 */
[----:B------:R-:W-:Y:S02]  /*13a0*/  LOP3.LUT P5, RZ, R8, 0x200000, RZ, 0xc0, !PT ;  /* 0x0020000008ff7812 */ /* 0x000fe400078ac0ff */
[----:B------:R-:W-:-:S04]  /*13b0*/  ISETP.GE.AND.EX P0, PT, R15, c[0x0][0x1e4], PT, P0 ;  /* 0x000079000f007a0c */ /* 0x000fc80003f06300 */
[----:B------:R-:W-:-:S13]  /*13c0*/  ISETP.LT.U32.AND P0, PT, R10, 0x1e0, !P0 ;  /* 0x000001e00a00780c */ /* 0x000fda0004701070 */
[----:B-1----:R-:W-:Y:S01]  /*13d0*/  @P0 MOV R2, R26 ;  /* 0x0000001a00020202 */ /* 0x002fe20000000f00 */
[----:B0-----:R-:W-:Y:S01]  /*13e0*/  @P0 IMAD R13, R17, c[0x0][0x1d8], RZ ;  /* 0x00007600110d0a24 */ /* 0x001fe200078e02ff */
[----:B------:R-:W-:-:S03]  /*13f0*/  @P0 MOV R3, R29 ;  /* 0x0000001d00030202 */ /* 0x000fc60000000f00 */
[C---:B------:R-:W-:Y:S02]  /*1400*/  @P0 IMAD R13, R110.reuse, c[0x0][0x1dc], R13 ;  /* 0x000077006e0d0a24 */ /* 0x040fe400078e020d */
[----:B------:R-:W-:-:S05]  /*1410*/  @P0 IMAD.WIDE.U32 R2, R110, c[0x0][0x1d8], R2 ;  /* 0x000076006e020a25 */ /* 0x000fca00078e0002 */
[----:B------:R-:W-:Y:S02]  /*1420*/  @P0 IADD3 R3, R3, R13, RZ ;  /* 0x0000000d03030210 */ /* 0x000fe40007ffe0ff */
[C---:B------:R-:W-:Y:S02]  /*1430*/  @P0 SHF.L.U32 R12, R2.reuse, 0x1, RZ ;  /* 0x00000001020c0819 */ /* 0x040fe400000006ff */
[----:B--2---:R-:W-:Y:S02]  /*1440*/  @P0 SHF.L.U64.HI R4, R2, 0x1, R3 ;  /* 0x0000000102040819 */ /* 0x004fe40000010203 */
[----:B------:R-:W-:Y:S01]  /*1450*/  @P0 IADD3 R2, P6, R12, c[0x0][0x180], RZ ;  /* 0x000060000c020a10 */ /* 0x000fe20007fde0ff */
[----:B------:R-:W-:-:S03]  /*1460*/  HFMA2.MMA R5, -RZ, RZ, 0, 0 ;  /* 0x00000000ff057435 */ /* 0x000fc600000001ff */
[----:B------:R-:W-:Y:S02]  /*1470*/  @P0 IADD3.X R3, R4, c[0x0][0x184], RZ, P6, !PT ;  /* 0x0000610004030a10 */ /* 0x000fe400037fe4ff */
[----:B------:R-:W-:-:S04]  /*1480*/  @P0 IADD3 R12, P6, R12, c[0x0][0x178], RZ ;  /* 0x00005e000c0c0a10 */ /* 0x000fc80007fde0ff */
[----:B------:R-:W-:Y:S01]  /*1490*/  @P0 IADD3.X R13, R4, c[0x0][0x17c], RZ, P6, !PT ;  /* 0x00005f00040d0a10 */ /* 0x000fe200037fe4ff */
[----:B------:R0:W5:Y:S01]  /*14a0*/  @P0 LDG.E R5, [R2.64] ;  /* 0x0000001202050981 */ /* 0x000162000c1e1900 */
[----:B------:R-:W-:-:S03]  /*14b0*/  IADD3 R4, R0, 0x1c0, RZ ;  /* 0x000001c000047810 */ /* 0x000fc60007ffe0ff */
[----:B------:R1:W5:Y:S01]  /*14c0*/  @P0 LDG.E R59, [R12.64] ;  /* 0x000000120c3b0981 */ /* 0x000362000c1e1900 */
[----:B------:R-:W-:Y:S02]  /*14d0*/  SHF.R.S32.HI R14, RZ, 0x1f, R4 ;  /* 0x0000001fff0e7819 */ /* 0x000fe40000011404 */
[----:B------:R-:W-:-:S04]  /*14e0*/  ISETP.GE.U32.AND P0, PT, R4, c[0x0][0x1e0], PT ;  /* 0x0000780004007a0c */ /* 0x000fc80003f06070 */
[----:B------:R-:W-:-:S04]  /*14f0*/  ISETP.GE.AND.EX P0, PT, R14, c[0x0][0x1e4], PT, P0 ;  /* 0x000079000e007a0c */ /* 0x000fc80003f06300 */
[----:B------:R-:W-:Y:S02]  /*1500*/  ISETP.LT.U32.AND P0, PT, R10, 0x1e0, !P0 ;  /* 0x000001e00a00780c */ /* 0x000fe40004701070 */
[----:B------:R-:W-:-:S11]  /*1510*/  SHF.R.S32.HI R17, RZ, 0x1f, R109 ;  /* 0x0000001fff117819 */ /* 0x000fd6000001146d */
[----:B0-----:R-:W-:Y:S01]  /*1520*/  @P0 MOV R2, R26 ;  /* 0x0000001a00020202 */ /* 0x001fe20000000f00 */
[----:B------:R-:W-:Y:S01]  /*1530*/  @P0 IMAD R4, R17, c[0x0][0x1d8], RZ ;  /* 0x0000760011040a24 */ /* 0x000fe200078e02ff */
[----:B------:R-:W-:-:S03]  /*1540*/  @P0 MOV R3, R29 ;  /* 0x0000001d00030202 */ /* 0x000fc60000000f00 */
[C---:B------:R-:W-:Y:S02]  /*1550*/  @P0 IMAD R15, R109.reuse, c[0x0][0x1dc], R4 ;  /* 0x000077006d0f0a24 */ /* 0x040fe400078e0204 */
[----:B------:R-:W-:-:S05]  /*1560*/  @P0 IMAD.WIDE.U32 R2, R109, c[0x0][0x1d8], R2 ;  /* 0x000076006d020a25 */ /* 0x000fca00078e0002 */
[----:B------:R-:W-:Y:S02]  /*1570*/  @P0 IADD3 R3, R3, R15, RZ ;  /* 0x0000000f03030210 */ /* 0x000fe40007ffe0ff */
[C---:B-1----:R-:W-:Y:S02]  /*1580*/  @P0 SHF.L.U32 R12, R2.reuse, 0x1, RZ ;  /* 0x00000001020c0819 */ /* 0x042fe400000006ff */
[----:B------:R-:W-:Y:S02]  /*1590*/  @P0 SHF.L.U64.HI R4, R2, 0x1, R3 ;  /* 0x0000000102040819 */ /* 0x000fe40000010203 */
[----:B------:R-:W-:-:S04]  /*15a0*/  @P0 IADD3 R2, P6, R12, c[0x0][0x180], RZ ;  /* 0x000060000c020a10 */ /* 0x000fc80007fde0ff */
[----:B------:R-:W-:Y:S02]  /*15b0*/  @P0 IADD3.X R3, R4, c[0x0][0x184], RZ, P6, !PT ;  /* 0x0000610004030a10 */ /* 0x000fe400037fe4ff */
[----:B------:R-:W-:-:S04]  /*15c0*/  @P0 IADD3 R12, P6, R12, c[0x0][0x178], RZ ;  /* 0x00005e000c0c0a10 */ /* 0x000fc80007fde0ff */
[----:B------:R-:W-:Y:S01]  /*15d0*/  @P0 IADD3.X R13, R4, c[0x0][0x17c], RZ, P6, !PT ;  /* 0x00005f00040d0a10 */ /* 0x000fe200037fe4ff */
[----:B------:R-:W-:Y:S01]  /*15e0*/  HFMA2.MMA R4, -RZ, RZ, 0, 0 ;  /* 0x00000000ff047435 */ /* 0x000fe200000001ff */
[----:B------:R-:W-:-:S03]  /*15f0*/  IADD3 R14, R0, 0x1d0, RZ ;  /* 0x000001d0000e7810 */ /* 0x000fc60007ffe0ff */
[----:B------:R0:W5:Y:S01]  /*1600*/  @P0 LDG.E R58, [R12.64] ;  /* 0x000000120c3a0981 */ /* 0x000162000c1e1900 */
[----:B------:R-:W-:-:S05]  /*1610*/  SHF.R.S32.HI R15, RZ, 0x1f, R14 ;  /* 0x0000001fff0f7819 */ /* 0x000fca000001140e */
[----:B------:R1:W5:Y:S01]  /*1620*/  @P0 LDG.E R4, [R2.64] ;  /* 0x0000001202040981 */ /* 0x000362000c1e1900 */
[----:B------:R-:W-:-:S04]  /*1630*/  ISETP.GE.U32.AND P0, PT, R14, c[0x0][0x1e0], PT ;  /* 0x000078000e007a0c */ /* 0x000fc80003f06070 */
[----:B------:R-:W-:-:S04]  /*1640*/  ISETP.GE.AND.EX P0, PT, R15, c[0x0][0x1e4], PT, P0 ;  /* 0x000079000f007a0c */ /* 0x000fc80003f06300 */
[----:B------:R-:W-:Y:S02]  /*1650*/  ISETP.LT.U32.AND P0, PT, R10, 0x1e0, !P0 ;  /* 0x000001e00a00780c */ /* 0x000fe40004701070 */
[----:B------:R-:W-:-:S11]  /*1660*/  SHF.R.S32.HI R17, RZ, 0x1f, R108 ;  /* 0x0000001fff117819 */ /* 0x000fd6000001146c */
[----:B-1----:R-:W-:Y:S01]  /*1670*/  @P0 MOV R2, R26 ;  /* 0x0000001a00020202 */ /* 0x002fe20000000f00 */
[----:B------:R-:W-:Y:S01]  /*1680*/  @P0 IMAD R15, R17, c[0x0][0x1d8], RZ ;  /* 0x00007600110f0a24 */ /* 0x000fe200078e02ff */
[----:B------:R-:W-:-:S03]  /*1690*/  @P0 MOV R3, R29 ;  /* 0x0000001d00030202 */ /* 0x000fc60000000f00 */
[C---:B------:R-:W-:Y:S02]  /*16a0*/  @P0 IMAD R15, R108.reuse, c[0x0][0x1dc], R15 ;  /* 0x000077006c0f0a24 */ /* 0x040fe400078e020f */
[----:B------:R-:W-:-:S05]  /*16b0*/  @P0 IMAD.WIDE.U32 R2, R108, c[0x0][0x1d8], R2 ;  /* 0x000076006c020a25 */ /* 0x000fca00078e0002 */
[----:B------:R-:W-:Y:S02]  /*16c0*/  @P0 IADD3 R3, R3, R15, RZ ;  /* 0x0000000f03030210 */ /* 0x000fe40007ffe0ff */
[C---:B------:R-:W-:Y:S02]  /*16d0*/  @P0 SHF.L.U32 R14, R2.reuse, 0x1, RZ ;  /* 0x00000001020e0819 */ /* 0x040fe400000006ff */
[----:B------:R-:W-:Y:S02]  /*16e0*/  @P0 SHF.L.U64.HI R2, R2, 0x1, R3 ;  /* 0x0000000102020819 */ /* 0x000fe40000010203 */
[----:B0-----:R-:W-:Y:S01]  /*16f0*/  @P0 IADD3 R12, P6, R14, c[0x0][0x180], RZ ;  /* 0x000060000e0c0a10 */ /* 0x001fe20007fde0ff */
[----:B------:R-:W-:-:S03]  /*1700*/  HFMA2.MMA R3, -RZ, RZ, 0, 0 ;  /* 0x00000000ff037435 */ /* 0x000fc600000001ff */
[----:B------:R-:W-:Y:S02]  /*1710*/  @P0 IADD3.X R13, R2, c[0x0][0x184], RZ, P6, !PT ;  /* 0x00006100020d0a10 */ /* 0x000fe400037fe4ff */
[----:B------:R-:W-:Y:S02]  /*1720*/  @P0 IADD3 R14, P6, R14, c[0x0][0x178], RZ ;  /* 0x00005e000e0e0a10 */ /* 0x000fe40007fde0ff */
[----:B------:R-:W-:Y:S02]  /*1730*/  IADD3 R0, R0, 0x1e0, RZ ;  /* 0x000001e000007810 */ /* 0x000fe40007ffe0ff */
[----:B------:R-:W-:Y:S01]  /*1740*/  @P0 IADD3.X R15, R2, c[0x0][0x17c], RZ, P6, !PT ;  /* 0x00005f00020f0a10 */ /* 0x000fe200037fe4ff */
[----:B------:R0:W5:Y:S01]  /*1750*/  @P0 LDG.E R3, [R12.64] ;  /* 0x000000120c030981 */ /* 0x000162000c1e1900 */
[----:B------:R-:W-:-:S03]  /*1760*/  SHF.R.S32.HI R2, RZ, 0x1f, R0 ;  /* 0x0000001fff027819 */ /* 0x000fc60000011400 */
[----:B------:R1:W5:Y:S01]  /*1770*/  @P0 LDG.E R57, [R14.64] ;  /* 0x000000120e390981 */ /* 0x000362000c1e1900 */
        /* <DEDUP_REMOVED lines=8> */
[----:B------:R-:W-:Y:S01]  /*1800*/  @P0 IMAD.WIDE.U32 R12, R107, c[0x0][0x1d8], R12 ;  /* 0x000076006b0c0a25 */ /* 0x000fe200078e000c */
[----:B------:R-:W-:-:S04]  /*1810*/  HFMA2.MMA R2, -RZ, RZ, 0, 0 ;  /* 0x00000000ff027435 */ /* 0x000fc800000001ff */
[----:B------:R-:W-:Y:S02]  /*1820*/  @P0 IADD3 R13, R13, R17, RZ ;  /* 0x000000110d0d0210 */ /* 0x000fe40007ffe0ff */
[C---:B-1----:R-:W-:Y:S02]  /*1830*/  @P0 SHF.L.U32 R14, R12.reuse, 0x1, RZ ;  /* 0x000000010c0e0819 */ /* 0x042fe400000006ff */
[----:B------:R-:W-:Y:S02]  /*1840*/  @P0 SHF.L.U64.HI R0, R12, 0x1, R13 ;  /* 0x000000010c000819 */ /* 0x000fe4000001020d */
[----:B------:R-:W-:-:S04]  /*1850*/  @P0 IADD3 R12, P6, R14, c[0x0][0x180], RZ ;  /* 0x000060000e0c0a10 */ /* 0x000fc80007fde0ff */
[----:B------:R-:W-:-:S05]  /*1860*/  @P0 IADD3.X R13, R0, c[0x0][0x184], RZ, P6, !PT ;  /* 0x00006100000d0a10 */ /* 0x000fca00037fe4ff */
[----:B------:R0:W5:Y:S02]  /*1870*/  @P0 LDG.E R2, [R12.64] ;  /* 0x000000120c020981 */ /* 0x000164000c1e1900 */
[----:B0-----:R-:W-:Y:S02]  /*1880*/  MOV R12, UR6 ;  /* 0x00000006000c7c02 */ /* 0x001fe40008000f00 */
[----:B------:R-:W-:-:S06]  /*1890*/  MOV R13, UR7 ;  /* 0x00000007000d7c02 */ /* 0x000fcc0008000f00 */
[----:B------:R-:W2:Y:S01]  /*18a0*/  LDG.E.64 R12, [R12.64] ;  /* 0x000000120c0c7981 */ /* 0x000ea2000c1e1b00 */
[----:B------:R-:W-:-:S04]  /*18b0*/  @P0 IADD3 R14, P6, R14, c[0x0][0x178], RZ ;  /* 0x00005e000e0e0a10 */ /* 0x000fc80007fde0ff */
[----:B------:R-:W-:-:S05]  /*18c0*/  @P0 IADD3.X R15, R0, c[0x0][0x17c], RZ, P6, !PT ;  /* 0x00005f00000f0a10 */ /* 0x000fca00037fe4ff */
[----:B------:R0:W5:Y:S01]  /*18d0*/  @P0 LDG.E R56, [R14.64] ;  /* 0x000000120e380981 */ /* 0x000162000c1e1900 */
[----:B------:R-:W-:-:S04]  /*18e0*/  @P5 IMAD R18, R18, c[0x0][0x1d8], RZ ;  /* 0x0000760012125a24 */ /* 0x000fc800078e02ff */
[----:B------:R-:W-:Y:S01]  /*18f0*/  @P5 IMAD R17, R9, c[0x0][0x1dc], R18 ;  /* 0x0000770009115a24 */ /* 0x000fe200078e0212 */
[----:B------:R-:W-:Y:S01]  /*1900*/  SHF.R.S32.HI R21, RZ, 0x1f, R21 ;  /* 0x0000001fff157819 */ /* 0x000fe20000011415 */
[----:B--2---:R-:W1:Y:S02]  /*1910*/  R2UR UR25, R12 ;  /* 0x000000000c1973c2 */ /* 0x004e6400000e0000 */
[----:B-1----:R-:W-:-:S05]  /*1920*/  MOV R0, UR25 ;  /* 0x0000001900007c02 */ /* 0x002fca0008000f00 */
[----:B------:R-:W-:-:S05]  /*1930*/  FFMA.FTZ R0, -R0, UR25, R13 ;  /* 0x0000001900007c23 */ /* 0x000fca000801010d */
[----:B------:R-:W-:-:S13]  /*1940*/  FSETP.GTU.FTZ.AND P0, PT, R0, RZ, PT ;  /* 0x000000ff0000720b */ /* 0x000fda0003f1c000 */
[----:B------:R-:W-:Y:S01]  /*1950*/  VOTEU.ANY UP0, P0 ;  /* 0x00000000003f7886 */ /* 0x000fe20000000100 */
[----:B------:R-:W-:-:S13]  /*1960*/  PLOP3.LUT P0, PT, PT, PT, UP0, 0x80, 0x0 ;  /* 0x000000000000781c */ /* 0x000fda0003f0f008 */
[----:B------:R-:W-:Y:S01]  /*1970*/  @P0 FADD.FTZ R0, R0, c[0x0][0x1a0] ;  /* 0x0000680000000621 */ /* 0x000fe20000010000 */
[----:B------:R-:W-:-:S13]  /*1980*/  PLOP3.LUT P0, PT, PT, PT, UP0, 0x80, 0x0 ;  /* 0x000000000000781c */ /* 0x000fda0003f0f008 */
[----:B------:R1:W2:Y:S01]  /*1990*/  @P0 MUFU.RSQ R19, R0 ;  /* 0x0000000000130308 */ /* 0x0002a20000001400 */
[----:B------:R-:W-:-:S04]  /*19a0*/  ISETP.GE.U32.AND P0, PT, R102, c[0x0][0x1e0], PT ;  /* 0x0000780066007a0c */ /* 0x000fc80003f06070 */
[----:B------:R-:W-:-:S04]  /*19b0*/  ISETP.GE.AND.EX P0, PT, R103, c[0x0][0x1e4], PT, P0 ;  /* 0x0000790067007a0c */ /* 0x000fc80003f06300 */
[----:B------:R-:W-:-:S13]  /*19c0*/  ISETP.GT.U32.OR P0, PT, R10, 0x1df, P0 ;  /* 0x000001df0a00780c */ /* 0x000fda0000704470 */
[----:B------:R-:W-:Y:S01]  /*19d0*/  @!P0 IMAD R13, R103, c[0x0][0x1d8], RZ ;  /* 0x00007600670d8a24 */ /* 0x000fe200078e02ff */
[----:B------:R-:W-:-:S03]  /*19e0*/  @!P0 MOV R12, R26 ;  /* 0x0000001a000c8202 */ /* 0x000fc60000000f00 */
[----:B0-----:R-:W-:Y:S01]  /*19f0*/  @!P0 IMAD R15, R102, c[0x0][0x1dc], R13 ;  /* 0x00007700660f8a24 */ /* 0x001fe200078e020d */
[----:B------:R-:W-:-:S05]  /*1a00*/  @!P0 MOV R13, R29 ;  /* 0x0000001d000d8202 */ /* 0x000fca0000000f00 */
[----:B------:R-:W-:-:S05]  /*1a10*/  @!P0 IMAD.WIDE.U32 R12, R102, c[0x0][0x1d8], R12 ;  /* 0x00007600660c8a25 */ /* 0x000fca00078e000c */
[----:B------:R-:W-:Y:S02]  /*1a20*/  @!P0 IADD3 R13, R13, R15, RZ ;  /* 0x0000000f0d0d8210 */ /* 0x000fe40007ffe0ff */
[C---:B------:R-:W-:Y:S02]  /*1a30*/  @!P0 SHF.L.U32 R14, R12.reuse, 0x1, RZ ;  /* 0x000000010c0e8819 */ /* 0x040fe400000006ff */
[----:B-1----:R-:W-:Y:S02]  /*1a40*/  @!P0 SHF.L.U64.HI R0, R12, 0x1, R13 ;  /* 0x000000010c008819 */ /* 0x002fe4000001020d */
[----:B------:R-:W-:-:S04]  /*1a50*/  @!P0 IADD3 R12, P6, R14, c[0x0][0x180], RZ ;  /* 0x000060000e0c8a10 */ /* 0x000fc80007fde0ff */
[----:B------:R-:W-:Y:S02]  /*1a60*/  @!P0 IADD3.X R13, R0, c[0x0][0x184], RZ, P6, !PT ;  /* 0x00006100000d8a10 */ /* 0x000fe400037fe4ff */
[----:B------:R-:W-:-:S04]  /*1a70*/  @!P0 IADD3 R14, P6, R14, c[0x0][0x178], RZ ;  /* 0x00005e000e0e8a10 */ /* 0x000fc80007fde0ff */
[----:B------:R-:W-:Y:S01]  /*1a80*/  @!P0 IADD3.X R15, R0, c[0x0][0x17c], RZ, P6, !PT ;  /* 0x00005f00000f8a10 */ /* 0x000fe200037fe4ff */
[----:B------:R-:W-:-:S04]  /*1a90*/  HFMA2.MMA R0, -RZ, RZ, 0, 0 ;  /* 0x00000000ff007435 */ /* 0x000fc800000001ff */
[----:B------:R0:W5:Y:S06]  /*1aa0*/  @!P0 LDG.E R55, [R14.64] ;  /* 0x000000120e378981 */ /* 0x00016c000c1e1900 */
[----:B------:R1:W5:Y:S01]  /*1ab0*/  @!P0 LDG.E R0, [R12.64] ;  /* 0x000000120c008981 */ /* 0x000362000c1e1900 */
[----:B------:R-:W-:Y:S02]  /*1ac0*/  PLOP3.LUT P0, PT, PT, PT, UP0, 0x80, 0x0 ;  /* 0x000000000000781c */ /* 0x000fe40003f0f008 */
[----:B-1----:R-:W-:Y:S02]  /*1ad0*/  @P5 MOV R12, R26 ;  /* 0x0000001a000c5202 */ /* 0x002fe40000000f00 */
[----:B------:R-:W-:-:S05]  /*1ae0*/  @P5 MOV R13, R29 ;  /* 0x0000001d000d5202 */ /* 0x000fca0000000f00 */
[----:B------:R-:W-:Y:S01]  /*1af0*/  @P5 IMAD.WIDE.U32 R12, R9, c[0x0][0x1d8], R12 ;  /* 0x00007600090c5a25 */ /* 0x000fe200078e000c */
[----:B------:R-:W-:-:S03]  /*1b00*/  LOP3.LUT P6, RZ, R8, 0x100000, RZ, 0xc0, !PT ;  /* 0x0010000008ff7812 */ /* 0x000fc600078cc0ff */
[----:B--2---:R1:W2:Y:S01]  /*1b10*/  @P0 R2UR UR26, R19 ;  /* 0x00000000131a03c2 */ /* 0x0042a200000e0000 */
        /* <DEDUP_REMOVED lines=18> */
[----:B------:R-:W-:Y:S02]  /*1c40*/  @P6 LOP3.LUT R11, R11, 0x8, RZ, 0xfc, !PT ;  /* 0x000000080b0b6812 */ /* 0x000fe400078efcff */
[----:B------:R-:W-:Y:S02]  /*1c50*/  @P6 IADD3.X R51, R12, c[0x0][0x17c], RZ, P0, !PT ;  /* 0x00005f000c336a10 */ /* 0x000fe400007fe4ff */
[----:B------:R-:W-:Y:S02]  /*1c60*/  LOP3.LUT P6, RZ, R8, 0x80000, RZ, 0xc0, !PT ;  /* 0x0008000008ff7812 */ /* 0x000fe400078cc0ff */
[----:B------:R-:W-:-:S04]  /*1c70*/  IADD3 R21, R9, 0x20, RZ ;  /* 0x0000002009157810 */ /* 0x000fc80007ffe0ff */
[----:B------:R-:W-:Y:S02]  /*1c80*/  SHF.R.S32.HI R21, RZ, 0x1f, R21 ;  /* 0x0000001fff157819 */ /* 0x000fe40000011415 */
[----:B------:R-:W-:-:S05]  /*1c90*/  IADD3 R20, R9, 0x20, RZ ;  /* 0x0000002009147810 */ /* 0x000fca0007ffe0ff */
[----:B------:R-:W-:Y:S01]  /*1ca0*/  @P6 IMAD R12, R21, c[0x0][0x1d8], RZ ;  /* 0x00007600150c6a24 */ /* 0x000fe200078e02ff */
[----:B------:R-:W-:-:S03]  /*1cb0*/  @P6 MOV R13, R29 ;  /* 0x0000001d000d6202 */ /* 0x000fc60000000f00 */
[----:B------:R-:W-:Y:S01]  /*1cc0*/  @P6 IMAD R15, R20, c[0x0][0x1dc], R12 ;  /* 0x00007700140f6a24 */ /* 0x000fe200078e020c */
[----:B------:R-:W-:-:S05]  /*1cd0*/  @P6 MOV R12, R26 ;  /* 0x0000001a000c6202 */ /* 0x000fca0000000f00 */
[----:B------:R-:W-:Y:S01]  /*1ce0*/  @P6 IMAD.WIDE.U32 R12, R20, c[0x0][0x1d8], R12 ;  /* 0x00007600140c6a25 */ /* 0x000fe200078e000c */
[----:B------:R-:W-:-:S04]  /*1cf0*/  ISETP.NE.AND P5, PT, R16, RZ, PT ;  /* 0x000000ff1000720c */ /* 0x000fc80003fa5270 */
[----:B------:R-:W-:Y:S02]  /*1d00*/  @P6 IADD3 R13, R13, R15, RZ ;  /* 0x0000000f0d0d6210 */ /* 0x000fe40007ffe0ff */
[C---:B------:R-:W-:Y:S02]  /*1d10*/  @P6 SHF.L.U32 R90, R12.reuse, 0x1, RZ ;  /* 0x000000010c5a6819 */ /* 0x040fe400000006ff */
[----:B------:R-:W-:Y:S02]  /*1d20*/  @P6 SHF.L.U64.HI R12, R12, 0x1, R13 ;  /* 0x000000010c0c6819 */ /* 0x000fe4000001020d */
[----:B------:R-:W-:Y:S02]  /*1d30*/  @P6 IADD3 R22, P0, R90, c[0x0][0x180], RZ ;  /* 0x000060005a166a10 */ /* 0x000fe40007f1e0ff */
[----:B-1----:R-:W-:Y:S02]  /*1d40*/  IADD3 R19, R9, 0x30, RZ ;  /* 0x0000003009137810 */ /* 0x002fe40007ffe0ff */
[----:B------:R-:W-:-:S02]  /*1d50*/  @P6 IADD3.X R23, R12, c[0x0][0x184], RZ, P0, !PT ;  /* 0x000061000c176a10 */ /* 0x000fc400007fe4ff */
[----:B------:R-:W-:Y:S02]  /*1d60*/  @P6 IADD3 R90, P0, R90, c[0x0][0x178], RZ ;  /* 0x00005e005a5a6a10 */ /* 0x000fe40007f1e0ff */
[----:B------:R-:W-:Y:S02]  /*1d70*/  SHF.R.S32.HI R19, RZ, 0x1f, R19 ;  /* 0x0000001fff137819 */ /* 0x000fe40000011413 */
[----:B------:R-:W-:Y:S02]  /*1d80*/  IADD3 R14, R9, 0x30, RZ ;  /* 0x00000030090e7810 */ /* 0x000fe40007ffe0ff */
        /* <DEDUP_REMOVED lines=9> */
[----:B------:R-:W-:Y:S02]  /*1e20*/  @P5 IADD3 R66, P0, R48, c[0x0][0x180], RZ ;  /* 0x0000600030425a10 */ /* 0x000fe40007f1e0ff */
[----:B------:R-:W-:Y:S02]  /*1e30*/  LOP3.LUT R11, R11, 0xfffffffd, RZ, 0xc0, !PT ;  /* 0xfffffffd0b0b7812 */ /* 0x000fe400078ec0ff */
[----:B------:R-:W-:-:S02]  /*1e40*/  @P5 IADD3.X R67, R12, c[0x0][0x184], RZ, P0, !PT ;  /* 0x000061000c435a10 */ /* 0x000fc400007fe4ff */
        /* <DEDUP_REMOVED lines=16> */
[----:B------:R-:W-:Y:S02]  /*1f50*/  IADD3 R16, R9, 0x50, RZ ;  /* 0x0000005009107810 */ /* 0x000fe40007ffe0ff */
[----:B------:R-:W-:-:S02]  /*1f60*/  @P5 IADD3.X R65, R12, c[0x0][0x184], RZ, P0, !PT ;  /* 0x000061000c415a10 */ /* 0x000fc400007fe4ff */
[----:B------:R-:W-:Y:S02]  /*1f70*/  SHF.R.S32.HI R16, RZ, 0x1f, R16 ;  /* 0x0000001fff107819 */ /* 0x000fe40000011410 */
[----:B------:R-:W-:Y:S02]  /*1f80*/  @P5 IADD3 R104, P0, R104, c[0x0][0x178], RZ ;  /* 0x00005e0068685a10 */ /* 0x000fe40007f1e0ff */
[----:B------:R-:W-:Y:S02]  /*1f90*/  IADD3 R14, R9, 0x50, RZ ;  /* 0x00000050090e7810 */ /* 0x000fe40007ffe0ff */
        /* <DEDUP_REMOVED lines=10> */
[----:B------:R-:W-:Y:S02]  /*2040*/  @P4 IADD3 R62, P0, R46, c[0x0][0x180], RZ ;  /* 0x000060002e3e4a10 */ /* 0x000fe40007f1e0ff */
[----:B------:R-:W-:Y:S02]  /*2050*/  IADD3 R16, R9, 0x60, RZ ;  /* 0x0000006009107810 */ /* 0x000fe40007ffe0ff */
[----:B------:R-:W-:-:S02]  /*2060*/  @P4 IADD3.X R63, R12, c[0x0][0x184], RZ, P0, !PT ;  /* 0x000061000c3f4a10 */ /* 0x000fc400007fe4ff */
[----:B------:R-:W-:Y:S02]  /*2070*/  @P4 IADD3 R46, P0, R46, c[0x0][0x178], RZ ;  /* 0x00005e002e2e4a10 */ /* 0x000fe40007f1e0ff */
[----:B------:R-:W-:Y:S02]  /*2080*/  SHF.R.S32.HI R16, RZ, 0x1f, R16 ;  /* 0x0000001fff107819 */ /* 0x000fe40000011410 */
[----:B------:R-:W-:Y:S02]  /*2090*/  @P4 IADD3.X R47, R12, c[0x0][0x17c], RZ, P0, !PT ;  /* 0x00005f000c2f4a10 */ /* 0x000fe400007fe4ff */
[----:B------:R-:W-:Y:S01]  /*20a0*/  IADD3 R14, R9, 0x60, RZ ;  /* 0x00000060090e7810 */ /* 0x000fe20007ffe0ff */
        /* <DEDUP_REMOVED lines=47> */
[----:B------:R-:W-:Y:S02]  /*23a0*/  @P2 MOV R14, R26 ;  /* 0x0000001a000e2202 */ /* 0x000fe40000000f00 */
[----:B------:R-:W-:Y:S01]  /*23b0*/  @P2 MOV R15, R29 ;  /* 0x0000001d000f2202 */ /* 0x000fe20000000f00 */
[----:B------:R-:W-:-:S04]  /*23c0*/  @P2 IMAD R16, R17, c[0x0][0x1dc], R16 ;  /* 0x0000770011102a24 */ /* 0x000fc800078e0210 */
        /* <DEDUP_REMOVED lines=15> */
[----:B------:R-:W-:Y:S01]  /*24c0*/  @P5 IMAD R16, R17, c[0x0][0x1dc], R16 ;  /* 0x0000770011105a24 */ /* 0x000fe200078e0210 */
[----:B------:R-:W-:-:S03]  /*24d0*/  LOP3.LUT R11, R11, 0xfffffffb, RZ, 0xc0, !PT ;  /* 0xfffffffb0b0b7812 */ /* 0x000fc600078ec0ff */
[----:B------:R-:W-:Y:S01]  /*24e0*/  @P5 IMAD.WIDE.U32 R14, R17, c[0x0][0x1d8], R14 ;  /* 0x00007600110e5a25 */ /* 0x000fe200078e000e */
[----:B------:R-:W-:Y:S02]  /*24f0*/  @P4 LOP3.LUT R11, R11, 0x4, RZ, 0xfc, !PT ;  /* 0x000000040b0b4812 */ /* 0x000fe400078efcff */
[----:B------:R-:W-:Y:S02]  /*2500*/  LOP3.LUT P4, RZ, R8, 0x400, RZ, 0xc0, !PT ;  /* 0x0000040008ff7812 */ /* 0x000fe4000788c0ff */
[----:B------:R-:W-:Y:S02]  /*2510*/  @P5 IADD3 R16, R15, R16, RZ ;  /* 0x000000100f105210 */ /* 0x000fe40007ffe0ff */
[C---:B------:R-:W-:Y:S02]  /*2520*/  @P5 SHF.L.U32 R15, R14.reuse, 0x1, RZ ;  /* 0x000000010e0f5819 */ /* 0x040fe400000006ff */
[----:B------:R-:W-:Y:S02]  /*2530*/  @P5 SHF.L.U64.HI R16, R14, 0x1, R16 ;  /* 0x000000010e105819 */ /* 0x000fe40000010210 */
[----:B------:R-:W-:-:S02]  /*2540*/  @P5 IADD3 R38, P0, R15, c[0x0][0x180], RZ ;  /* 0x000060000f265a10 */ /* 0x000fc40007f1e0ff */
[----:B------:R-:W-:Y:S02]  /*2550*/  IADD3 R17, R9, 0xb0, RZ ;  /* 0x000000b009117810 */ /* 0x000fe40007ffe0ff */
[C---:B------:R-:W-:Y:S02]  /*2560*/  @P5 IADD3.X R39, R16.reuse, c[0x0][0x184], RZ, P0, !PT ;  /* 0x0000610010275a10 */ /* 0x040fe400007fe4ff */
[----:B------:R-:W-:Y:S02]  /*2570*/  SHF.R.S32.HI R17, RZ, 0x1f, R17 ;  /* 0x0000001fff117819 */ /* 0x000fe40000011411 */
[----:B------:R-:W-:Y:S02]  /*2580*/  @P5 IADD3 R14, P0, R15, c[0x0][0x178], RZ ;  /* 0x00005e000f0e5a10 */ /* 0x000fe40007f1e0ff */
[----:B------:R-:W-:Y:S01]  /*2590*/  IADD3 R19, R9, 0xb0, RZ ;  /* 0x000000b009137810 */ /* 0x000fe20007ffe0ff */
[----:B------:R-:W-:Y:S01]  /*25a0*/  @P4 IMAD R18, R17, c[0x0][0x1d8], RZ ;  /* 0x0000760011124a24 */ /* 0x000fe200078e02ff */
[----:B------:R-:W-:-:S02]  /*25b0*/  @P5 IADD3.X R15, R16, c[0x0][0x17c], RZ, P0, !PT ;  /* 0x00005f00100f5a10 */ /* 0x000fc400007fe4ff */
[----:B------:R-:W-:Y:S02]  /*25c0*/  @P4 MOV R16, R26 ;  /* 0x0000001a00104202 */ /* 0x000fe40000000f00 */
[----:B------:R-:W-:Y:S01]  /*25d0*/  @P4 MOV R17, R29 ;  /* 0x0000001d00114202 */ /* 0x000fe20000000f00 */
[----:B------:R-:W-:-:S04]  /*25e0*/  @P4 IMAD R18, R19, c[0x0][0x1dc], R18 ;  /* 0x0000770013124a24 */ /* 0x000fc800078e0212 */
[----:B------:R-:W-:-:S05]  /*25f0*/  @P4 IMAD.WIDE.U32 R16, R19, c[0x0][0x1d8], R16 ;  /* 0x0000760013104a25 */ /* 0x000fca00078e0010 */
[----:B------:R-:W-:Y:S02]  /*2600*/  @P4 IADD3 R18, R17, R18, RZ ;  /* 0x0000001211124210 */ /* 0x000fe40007ffe0ff */
[C---:B------:R-:W-:Y:S02]  /*2610*/  @P4 SHF.L.U32 R36, R16.reuse, 0x1, RZ ;  /* 0x0000000110244819 */ /* 0x040fe400000006ff */
[----:B------:R-:W-:Y:S02]  /*2620*/  @P4 SHF.L.U64.HI R16, R16, 0x1, R18 ;  /* 0x0000000110104819 */ /* 0x000fe40000010212 */
[----:B------:R-:W-:Y:S02]  /*2630*/  @P4 IADD3 R74, P0, R36, c[0x0][0x180], RZ ;  /* 0x00006000244a4a10 */ /* 0x000fe40007f1e0ff */
[----:B------:R-:W-:Y:S02]  /*2640*/  SHF.R.S32.HI R19, RZ, 0x1f, R125 ;  /* 0x0000001fff137819 */ /* 0x000fe4000001147d */
[----:B------:R-:W-:-:S02]  /*2650*/  @P4 IADD3.X R75, R16, c[0x0][0x184], RZ, P0, !PT ;  /* 0x00006100104b4a10 */ /* 0x000fc400007fe4ff */
[----:B------:R-:W-:Y:S01]  /*2660*/  @P4 IADD3 R36, P0, R36, c[0x0][0x178], RZ ;  /* 0x00005e0024244a10 */ /* 0x000fe20007f1e0ff */
[----:B------:R-:W-:Y:S01]  /*2670*/  @P1 IMAD R18, R19, c[0x0][0x1d8], RZ ;  /* 0x0000760013121a24 */ /* 0x000fe200078e02ff */
[----:B------:R-:W-:Y:S02]  /*2680*/  @P1 MOV R17, R29 ;  /* 0x0000001d00111202 */ /* 0x000fe40000000f00 */
[----:B------:R-:W-:Y:S02]  /*2690*/  @P4 IADD3.X R37, R16, c[0x0][0x17c], RZ, P0, !PT ;  /* 0x00005f0010254a10 */ /* 0x000fe400007fe4ff */
[----:B------:R-:W-:Y:S02]  /*26a0*/  @P1 MOV R16, R26 ;  /* 0x0000001a00101202 */ /* 0x000fe40000000f00 */
[----:B------:R-:W-:Y:S01]  /*26b0*/  LOP3.LUT R8, R8, 0x7fffffff, RZ, 0xc0, !PT ;  /* 0x7fffffff08087812 */ /* 0x000fe200078ec0ff */
[C---:B------:R-:W-:Y:S02]  /*26c0*/  @P1 IMAD R18, R125.reuse, c[0x0][0x1dc], R18 ;  /* 0x000077007d121a24 */ /* 0x040fe400078e0212 */
[----:B------:R-:W-:Y:S01]  /*26d0*/  @P1 IMAD.WIDE.U32 R16, R125, c[0x0][0x1d8], R16 ;  /* 0x000076007d101a25 */ /* 0x000fe200078e0010 */
[----:B------:R-:W-:-:S04]  /*26e0*/  @P3 LOP3.LUT R8, R8, 0x80000000, RZ, 0xfc, !PT ;  /* 0x8000000008083812 */ /* 0x000fc800078efcff */
[----:B------:R-:W-:Y:S02]  /*26f0*/  @P1 IADD3 R18, R17, R18, RZ ;  /* 0x0000001211121210 */ /* 0x000fe40007ffe0ff */
[----:B------:R-:W-:Y:S02]  /*2700*/  LOP3.LUT P3, RZ, R8, 0x100, RZ, 0xc0, !PT ;  /* 0x0000010008ff7812 */ /* 0x000fe4000786c0ff */
[C---:B------:R-:W-:Y:S02]  /*2710*/  @P1 SHF.L.U32 R17, R16.reuse, 0x1, RZ ;  /* 0x0000000110111819 */ /* 0x040fe400000006ff */
[----:B------:R-:W-:Y:S02]  /*2720*/  @P1 SHF.L.U64.HI R18, R16, 0x1, R18 ;  /* 0x0000000110121819 */ /* 0x000fe40000010212 */
[----:B------:R-:W-:Y:S02]  /*2730*/  @P1 IADD3 R30, P0, R17, c[0x0][0x180], RZ ;  /* 0x00006000111e1a10 */ /* 0x000fe40007f1e0ff */
[----:B------:R-:W-:-:S02]  /*2740*/  SHF.R.S32.HI R19, RZ, 0x1f, R124 ;  /* 0x0000001fff137819 */ /* 0x000fc4000001147c */
[C---:B------:R-:W-:Y:S02]  /*2750*/  @P1 IADD3.X R31, R18.reuse, c[0x0][0x184], RZ, P0, !PT ;  /* 0x00006100121f1a10 */ /* 0x040fe400007fe4ff */
        /* <DEDUP_REMOVED lines=38> */
[----:B------:R-:W-:Y:S02]  /*29c0*/  @P5 SHF.L.U32 R86, R20, 0x1, RZ ;  /* 0x0000000114565819 */ /* 0x000fe400000006ff */
[----:B------:R-:W-:Y:S02]  /*29d0*/  LOP3.LUT P3, RZ, R8, 0x20, RZ, 0xc0, !PT ;  /* 0x0000002008ff7812 */ /* 0x000fe4000786c0ff */
[----:B------:R-:W-:Y:S02]  /*29e0*/  @P5 SHF.L.U64.HI R20, R20, 0x1, R52 ;  /* 0x0000000114145819 */ /* 0x000fe40000010234 */
[----:B------:R-:W-:Y:S02]  /*29f0*/  @P5 IADD3 R70, P0, R86, c[0x0][0x180], RZ ;  /* 0x0000600056465a10 */ /* 0x000fe40007f1e0ff */
[----:B------:R-:W-:-:S02]  /*2a00*/  SHF.R.S32.HI R53, RZ, 0x1f, R121 ;  /* 0x0000001fff357819 */ /* 0x000fc40000011479 */
[----:B------:R-:W-:Y:S02]  /*2a10*/  @P5 IADD3.X R71, R20, c[0x0][0x184], RZ, P0, !PT ;  /* 0x0000610014475a10 */ /* 0x000fe400007fe4ff */
[----:B------:R-:W-:-:S03]  /*2a20*/  @P5 IADD3 R86, P0, R86, c[0x0][0x178], RZ ;  /* 0x00005e0056565a10 */ /* 0x000fc60007f1e0ff */
[----:B------:R-:W-:Y:S02]  /*2a30*/  @P3 MOV R21, R29 ;  /* 0x0000001d00153202 */ /* 0x000fe40000000f00 */
[----:B------:R-:W-:Y:S01]  /*2a40*/  @P5 IADD3.X R87, R20, c[0x0][0x17c], RZ, P0, !PT ;  /* 0x00005f0014575a10 */ /* 0x000fe200007fe4ff */
[----:B------:R-:W-:Y:S01]  /*2a50*/  @P3 IMAD R52, R53, c[0x0][0x1d8], RZ ;  /* 0x0000760035343a24 */ /* 0x000fe200078e02ff */
[----:B------:R-:W-:-:S03]  /*2a60*/  @P3 MOV R20, R26 ;  /* 0x0000001a00143202 */ /* 0x000fc60000000f00 */
[C---:B------:R-:W-:Y:S02]  /*2a70*/  @P3 IMAD R52, R121.reuse, c[0x0][0x1dc], R52 ;  /* 0x0000770079343a24 */ /* 0x040fe400078e0234 */
[----:B------:R-:W-:Y:S01]  /*2a80*/  @P3 IMAD.WIDE.U32 R20, R121, c[0x0][0x1d8], R20 ;  /* 0x0000760079143a25 */ /* 0x000fe200078e0014 */
[C---:B------:R-:W-:Y:S02]  /*2a90*/  LOP3.LUT P4, RZ, R8.reuse, 0x200000, RZ, 0xc0, !PT ;  /* 0x0020000008ff7812 */ /* 0x040fe4000788c0ff */
[----:B------:R-:W-:Y:S02]  /*2aa0*/  LOP3.LUT P6, RZ, R8, 0x10, RZ, 0xc0, !PT ;  /* 0x0000001008ff7812 */ /* 0x000fe400078cc0ff */
[----:B------:R-:W-:Y:S02]  /*2ab0*/  @P3 IADD3 R52, R21, R52, RZ ;  /* 0x0000003415343210 */ /* 0x000fe40007ffe0ff */
[C---:B------:R-:W-:Y:S01]  /*2ac0*/  @P3 SHF.L.U32 R21, R20.reuse, 0x1, RZ ;  /* 0x0000000114153819 */ /* 0x040fe200000006ff */
[----:B------:R-:W-:Y:S01]  /*2ad0*/  HFMA2.MMA R53, -RZ, RZ, 0, 0 ;  /* 0x00000000ff357435 */ /* 0x000fe200000001ff */
[----:B------:R-:W-:-:S02]  /*2ae0*/  @P3 SHF.L.U64.HI R52, R20, 0x1, R52 ;  /* 0x0000000114343819 */ /* 0x000fc40000010234 */
[C---:B------:R-:W-:Y:S02]  /*2af0*/  @P3 IADD3 R84, P0, R21.reuse, c[0x0][0x180], RZ ;  /* 0x0000600015543a10 */ /* 0x040fe40007f1e0ff */
[----:B------:R-:W-:Y:S02]  /*2b00*/  SHF.R.S32.HI R54, RZ, 0x1f, R120 ;  /* 0x0000001fff367819 */ /* 0x000fe40000011478 */
[C---:B------:R-:W-:Y:S02]  /*2b10*/  @P3 IADD3.X R85, R52.reuse, c[0x0][0x184], RZ, P0, !PT ;  /* 0x0000610034553a10 */ /* 0x040fe400007fe4ff */
[----:B------:R-:W-:Y:S01]  /*2b20*/  @P3 IADD3 R20, P0, R21, c[0x0][0x178], RZ ;  /* 0x00005e0015143a10 */ /* 0x000fe20007f1e0ff */
[----:B------:R0:W5:Y:S03]  /*2b30*/  @P4 LDG.E R53, [R68.64] ;  /* 0x0000001244354981 */ /* 0x000166000c1e1900 */
[----:B------:R-:W-:Y:S01]  /*2b40*/  @P3 IADD3.X R21, R52, c[0x0][0x17c], RZ, P0, !PT ;  /* 0x00005f0034153a10 */ /* 0x000fe200007fe4ff */
[----:B------:R-:W-:Y:S01]  /*2b50*/  @P6 IMAD R52, R54, c[0x0][0x1d8], RZ ;  /* 0x0000760036346a24 */ /* 0x000fe200078e02ff */
[----:B0-----:R-:W-:-:S02]  /*2b60*/  @P6 MOV R68, R26 ;  /* 0x0000001a00446202 */ /* 0x001fc40000000f00 */
        /* <DEDUP_REMOVED lines=10> */
[----:B------:R-:W-:Y:S02]  /*2c10*/  LOP3.LUT P6, RZ, R11, 0x8, RZ, 0xc0, !PT ;  /* 0x000000080bff7812 */ /* 0x000fe400078cc0ff */
[----:B------:R-:W-:Y:S02]  /*2c20*/  MOV R54, RZ ;  /* 0x000000ff00367202 */ /* 0x000fe40000000f00 */
[C---:B------:R-:W-:Y:S02]  /*2c30*/  LOP3.LUT P1, RZ, R8.reuse, 0x80000, RZ, 0xc0, !PT ;  /* 0x0008000008ff7812 */ /* 0x040fe4000782c0ff */
[----:B------:R-:W-:-:S07]  /*2c40*/  LOP3.LUT P5, RZ, R8, 0x8, RZ, 0xc0, !PT ;  /* 0x0000000808ff7812 */ /* 0x000fce00078ac0ff */
[----:B------:R0:W5:Y:S02]  /*2c50*/  @P6 LDG.E R54, [R78.64] ;  /* 0x000000124e366981 */ /* 0x000164000c1e1900 */
[----:B0-----:R-:W-:-:S06]  /*2c60*/  CS2R R78, SRZ ;  /* 0x00000000004e7805 */ /* 0x001fcc000001ff00 */
[----:B------:R0:W5:Y:S01]  /*2c70*/  @P6 LDG.E R79, [R50.64] ;  /* 0x00000012324f6981 */ /* 0x000162000c1e1900 */
[----:B------:R-:W-:Y:S01]  /*2c80*/  SHF.R.S32.HI R76, RZ, 0x1f, R119 ;  /* 0x0000001fff4c7819 */ /* 0x000fe20000011477 */
[----:B------:R-:W-:Y:S01]  /*2c90*/  HFMA2.MMA R77, -RZ, RZ, 0, 0 ;  /* 0x00000000ff4d7435 */ /* 0x000fe200000001ff */
[----:B------:R-:W-:Y:S01]  /*2ca0*/  CS2R R88, SRZ ;  /* 0x0000000000587805 */ /* 0x000fe2000001ff00 */
[----:B------:R-:W-:Y:S01]  /*2cb0*/  LOP3.LUT P3, RZ, R8, 0x20000, RZ, 0xc0, !PT ;  /* 0x0002000008ff7812 */ /* 0x000fe2000786c0ff */
[----:B------:R-:W-:Y:S01]  /*2cc0*/  HFMA2.MMA R52, -RZ, RZ, 0, 0 ;  /* 0x00000000ff347435 */ /* 0x000fe200000001ff */
[----:B------:R-:W-:Y:S01]  /*2cd0*/  MOV R96, RZ ;  /* 0x000000ff00607202 */ /* 0x000fe20000000f00 */
[----:B------:R-:W-:Y:S01]  /*2ce0*/  CS2R R92, SRZ ;  /* 0x00000000005c7805 */ /* 0x000fe2000001ff00 */
[----:B------:R1:W5:Y:S01]  /*2cf0*/  @P2 LDG.E R78, [R40.64] ;  /* 0x00000012284e2981 */ /* 0x000362000c1e1900 */
[----:B0-----:R-:W-:Y:S01]  /*2d00*/  HFMA2.MMA R51, -RZ, RZ, 0, 0 ;  /* 0x00000000ff337435 */ /* 0x001fe200000001ff */
[----:B------:R-:W-:-:S02]  /*2d10*/  @P5 IMAD R50, R76, c[0x0][0x1d8], RZ ;  /* 0x000076004c325a24 */ /* 0x000fc400078e02ff */
[----:B------:R0:W5:Y:S01]  /*2d20*/  @P4 LDG.E R77, [R80.64] ;  /* 0x00000012504d4981 */ /* 0x000162000c1e1900 */
[----:B------:R-:W-:-:S03]  /*2d30*/  LOP3.LUT P6, RZ, R8, 0x2, RZ, 0xc0, !PT ;  /* 0x0000000208ff7812 */ /* 0x000fc600078cc0ff */
[----:B------:R3:W5:Y:S04]  /*2d40*/  @P1 LDG.E R89, [R90.64] ;  /* 0x000000125a591981 */ /* 0x000768000c1e1900 */
[----:B------:R4:W5:Y:S01]  /*2d50*/  @P1 LDG.E R51, [R22.64] ;  /* 0x0000001216331981 */ /* 0x000962000c1e1900 */
[----:B------:R-:W-:-:S03]  /*2d60*/  @P5 IMAD R50, R119, c[0x0][0x1dc], R50 ;  /* 0x0000770077325a24 */ /* 0x000fc600078e0232 */
[----:B------:R0:W5:Y:S01]  /*2d70*/  @P3 LDG.E R93, [R104.64] ;  /* 0x00000012685d3981 */ /* 0x000162000c1e1900 */
[----:B----4-:R-:W-:Y:S02]  /*2d80*/  @P5 MOV R22, R26 ;  /* 0x0000001a00165202 */ /* 0x010fe40000000f00 */
[----:B------:R-:W-:-:S05]  /*2d90*/  @P5 MOV R23, R29 ;  /* 0x0000001d00175202 */ /* 0x000fca0000000f00 */
[----:B------:R-:W-:-:S05]  /*2da0*/  @P5 IMAD.WIDE.U32 R22, R119, c[0x0][0x1d8], R22 ;  /* 0x0000760077165a25 */ /* 0x000fca00078e0016 */
[----:B------:R-:W-:-:S04]  /*2db0*/  @P5 IADD3 R23, R23, R50, RZ ;  /* 0x0000003217175210 */ /* 0x000fc80007ffe0ff */
[C---:B------:R-:W-:Y:S02]  /*2dc0*/  @P5 SHF.L.U64.HI R23, R22.reuse, 0x1, R23 ;  /* 0x0000000116175819 */ /* 0x040fe40000010217 */
[----:B------:R-:W-:-:S04]  /*2dd0*/  @P5 SHF.L.U32 R22, R22, 0x1, RZ ;  /* 0x0000000116165819 */ /* 0x000fc800000006ff */
[----:B0-----:R-:W-:-:S04]  /*2de0*/  @P5 IADD3 R80, P0, R22, c[0x0][0x180], RZ ;  /* 0x0000600016505a10 */ /* 0x001fc80007f1e0ff */
[----:B------:R-:W-:Y:S02]  /*2df0*/  @P5 IADD3.X R81, R23, c[0x0][0x184], RZ, P0, !PT ;  /* 0x0000610017515a10 */ /* 0x000fe400007fe4ff */
[----:B------:R-:W-:-:S04]  /*2e00*/  @P5 IADD3 R22, P0, R22, c[0x0][0x178], RZ ;  /* 0x00005e0016165a10 */ /* 0x000fc80007f1e0ff */
[----:B------:R-:W-:Y:S02]  /*2e10*/  @P5 IADD3.X R23, R23, c[0x0][0x17c], RZ, P0, !PT ;  /* 0x00005f0017175a10 */ /* 0x000fe400007fe4ff */
[C---:B------:R-:W-:Y:S01]  /*2e20*/  LOP3.LUT P5, RZ, R11.reuse, 0x2, RZ, 0xc0, !PT ;  /* 0x000000020bff7812 */ /* 0x040fe200078ac0ff */
[----:B---3--:R-:W-:Y:S01]  /*2e30*/  CS2R R90, SRZ ;  /* 0x00000000005a7805 */ /* 0x008fe2000001ff00 */
[----:B------:R-:W-:Y:S02]  /*2e40*/  SHF.R.S32.HI R76, RZ, 0x1f, R118 ;  /* 0x0000001fff4c7819 */ /* 0x000fe40000011476 */
[----:B------:R-:W-:-:S09]  /*2e50*/  LOP3.LUT P4, RZ, R11, 0x4, RZ, 0xc0, !PT ;  /* 0x000000040bff7812 */ /* 0x000fd2000788c0ff */
[----:B------:R0:W5:Y:S04]  /*2e60*/  @P5 LDG.E R91, [R48.64] ;  /* 0x00000012305b5981 */ /* 0x000168000c1e1900 */
[----:B------:R3:W5:Y:S01]  /*2e70*/  @P5 LDG.E R52, [R66.64] ;  /* 0x0000001242345981 */ /* 0x000762000c1e1900 */
[----:B------:R-:W-:-:S03]  /*2e80*/  LOP3.LUT P1, RZ, R8, 0x2000, RZ, 0xc0, !PT ;  /* 0x0000200008ff7812 */ /* 0x000fc6000782c0ff */
[----:B------:R4:W5:Y:S01]  /*2e90*/  @P4 LDG.E R96, [R46.64] ;  /* 0x000000122e604981 */ /* 0x000962000c1e1900 */
[----:B0-----:R-:W-:Y:S02]  /*2ea0*/  MOV R48, RZ ;  /* 0x000000ff00307202 */ /* 0x001fe40000000f00 */
[----:B------:R-:W-:Y:S01]  /*2eb0*/  LOP3.LUT P5, RZ, R11, 0x1, RZ, 0xc0, !PT ;  /* 0x000000010bff7812 */ /* 0x000fe200078ac0ff */
[----:B------:R-:W-:-:S03]  /*2ec0*/  @P6 IMAD R11, R76, c[0x0][0x1d8], RZ ;  /* 0x000076004c0b6a24 */ /* 0x000fc600078e02ff */
[----:B------:R0:W5:Y:S01]  /*2ed0*/  @P3 LDG.E R48, [R64.64] ;  /* 0x0000001240303981 */ /* 0x000162000c1e1900 */
[----:B------:R-:W-:Y:S01]  /*2ee0*/  @P6 IMAD R11, R118, c[0x0][0x1dc], R11 ;  /* 0x00007700760b6a24 */ /* 0x000fe200078e020b */
[----:B------:R-:W-:Y:S01]  /*2ef0*/  LOP3.LUT R8, R8, 0xffbfffff, RZ, 0xc0, !PT ;  /* 0xffbfffff08087812 */ /* 0x000fe200078ec0ff */
[----:B------:R-:W-:Y:S01]  /*2f00*/  HFMA2.MMA R50, -RZ, RZ, 0, 0 ;  /* 0x00000000ff327435 */ /* 0x000fe200000001ff */
[----:B------:R-:W-:Y:S01]  /*2f10*/  SHF.R.S32.HI R49, RZ, 0x1f, R116 ;  /* 0x0000001fff317819 */ /* 0x000fe20000011474 */
[----:B------:R1:W5:Y:S01]  /*2f20*/  @P1 LDG.E R88, [R12.64] ;  /* 0x000000120c581981 */ /* 0x000362000c1e1900 */
[----:B0-----:R-:W-:Y:S02]  /*2f30*/  @P6 MOV R64, R26 ;  /* 0x0000001a00406202 */ /* 0x001fe40000000f00 */
[----:B------:R-:W-:Y:S01]  /*2f40*/  @P6 MOV R65, R29 ;  /* 0x0000001d00416202 */ /* 0x000fe20000000f00 */
[----:B----4-:R-:W-:Y:S01]  /*2f50*/  CS2R R46, SRZ ;  /* 0x00000000002e7805 */ /* 0x010fe2000001ff00 */
[----:B------:R-:W-:-:S03]  /*2f60*/  @P6 LOP3.LUT R8, R8, 0x400000, RZ, 0xfc, !PT ;  /* 0x0040000008086812 */ /* 0x000fc600078efcff */
[----:B------:R0:W5:Y:S01]  /*2f70*/  @P4 LDG.E R50, [R62.64] ;  /* 0x000000123e324981 */ /* 0x000162000c1e1900 */
[----:B------:R-:W-:-:S05]  /*2f80*/  @P6 IMAD.WIDE.U32 R64, R118, c[0x0][0x1d8], R64 ;  /* 0x0000760076406a25 */ /* 0x000fca00078e0040 */
[----:B------:R-:W-:-:S04]  /*2f90*/  @P6 IADD3 R11, R65, R11, RZ ;  /* 0x0000000b410b6210 */ /* 0x000fc80007ffe0ff */
[C---:B------:R-:W-:Y:S02]  /*2fa0*/  @P6 SHF.L.U64.HI R11, R64.reuse, 0x1, R11 ;  /* 0x00000001400b6819 */ /* 0x040fe4000001020b */
[----:B------:R-:W-:-:S04]  /*2fb0*/  @P6 SHF.L.U32 R64, R64, 0x1, RZ ;  /* 0x0000000140406819 */ /* 0x000fc800000006ff */
[----:B---3--:R-:W-:-:S04]  /*2fc0*/  @P6 IADD3 R66, P0, R64, c[0x0][0x180], RZ ;  /* 0x0000600040426a10 */ /* 0x008fc80007f1e0ff */
[----:B------:R-:W-:Y:S02]  /*2fd0*/  @P6 IADD3.X R67, R11, c[0x0][0x184], RZ, P0, !PT ;  /* 0x000061000b436a10 */ /* 0x000fe400007fe4ff */
[----:B------:R-:W-:-:S04]  /*2fe0*/  @P6 IADD3 R64, P0, R64, c[0x0][0x178], RZ ;  /* 0x00005e0040406a10 */ /* 0x000fc80007f1e0ff */
[----:B------:R-:W-:Y:S02]  /*2ff0*/  @P6 IADD3.X R65, R11, c[0x0][0x17c], RZ, P0, !PT ;  /* 0x00005f000b416a10 */ /* 0x000fe400007fe4ff */
[----:B------:R-:W-:Y:S02]  /*3000*/  LOP3.LUT P6, RZ, R8, 0x8000, RZ, 0xc0, !PT ;  /* 0x0000800008ff7812 */ /* 0x000fe400078cc0ff */
[----:B------:R-:W-:-:S05]  /*3010*/  SHF.R.S32.HI R76, RZ, 0x1f, R117 ;  /* 0x0000001fff4c7819 */ /* 0x000fca0000011475 */
[----:B------:R-:W-:-:S06]  /*3020*/  @P5 IMAD R11, R76, c[0x0][0x1d8], RZ ;  /* 0x000076004c0b5a24 */ /* 0x000fcc00078e02ff */
[----:B------:R3:W5:Y:S01]  /*3030*/  @P6 LDG.E R46, [R24.64] ;  /* 0x00000012182e6981 */ /* 0x000762000c1e1900 */
[----:B------:R-:W-:Y:S01]  /*3040*/  @P5 IMAD R11, R117, c[0x0][0x1dc], R11 ;  /* 0x00007700750b5a24 */ /* 0x000fe200078e020b */
[C---:B------:R-:W-:Y:S02]  /*3050*/  LOP3.LUT P3, RZ, R8.reuse, 0x80000000, RZ, 0xc0, !PT ;  /* 0x8000000008ff7812 */ /* 0x040fe4000786c0ff */
[----:B------:R-:W-:Y:S01]  /*3060*/  LOP3.LUT P4, RZ, R8, 0x40000000, RZ, 0xc0, !PT ;  /* 0x4000000008ff7812 */ /* 0x000fe2000788c0ff */
[----:B------:R4:W5:Y:S01]  /*3070*/  @P6 LDG.E R92, [R100.64] ;  /* 0x00000012645c6981 */ /* 0x000962000c1e1900 */
[----:B---3--:R-:W-:Y:S02]  /*3080*/  @P5 MOV R24, R26 ;  /* 0x0000001a00185202 */ /* 0x008fe40000000f00 */
[----:B------:R-:W-:Y:S01]  /*3090*/  @P5 MOV R25, R29 ;  /* 0x0000001d00195202 */ /* 0x000fe20000000f00 */
[----:B------:R-:W-:-:S06]  /*30a0*/  HFMA2.MMA R76, -RZ, RZ, 0, 0 ;  /* 0x00000000ff4c7435 */ /* 0x000fcc00000001ff */
[----:B------:R4:W5:Y:S01]  /*30b0*/  @P3 LDG.E R47, [R98.64] ;  /* 0x00000012622f3981 */ /* 0x000962000c1e1900 */
[----:B------:R-:W-:-:S03]  /*30c0*/  @P5 IMAD.WIDE.U32 R24, R117, c[0x0][0x1d8], R24 ;  /* 0x0000760075185a25 */ /* 0x000fc600078e0018 */
[----:B------:R3:W5:Y:S02]  /*30d0*/  @P3 LDG.E R90, [R44.64] ;  /* 0x000000122c5a3981 */ /* 0x000764000c1e1900 */
[----:B------:R-:W-:Y:S02]  /*30e0*/  @P5 IADD3 R11, R25, R11, RZ ;  /* 0x0000000b190b5210 */ /* 0x000fe40007ffe0ff */
[C---:B0-----:R-:W-:Y:S02]  /*30f0*/  @P5 SHF.L.U32 R62, R24.reuse, 0x1, RZ ;  /* 0x00000001183e5819 */ /* 0x041fe400000006ff */
[----:B------:R-:W-:Y:S02]  /*3100*/  @P5 SHF.L.U64.HI R11, R24, 0x1, R11 ;  /* 0x00000001180b5819 */ /* 0x000fe4000001020b */
[----:B------:R-:W-:Y:S02]  /*3110*/  @P5 IADD3 R24, P0, R62, c[0x0][0x180], RZ ;  /* 0x000060003e185a10 */ /* 0x000fe40007f1e0ff */
[----:B------:R-:W-:-:S02]  /*3120*/  LOP3.LUT R8, R8, 0xff7fffff, RZ, 0xc0, !PT ;  /* 0xff7fffff08087812 */ /* 0x000fc400078ec0ff */
[C---:B------:R-:W-:Y:S02]  /*3130*/  @P5 IADD3.X R25, R11.reuse, c[0x0][0x184], RZ, P0, !PT ;  /* 0x000061000b195a10 */ /* 0x040fe400007fe4ff */
[----:B------:R-:W-:Y:S02]  /*3140*/  @P5 IADD3 R62, P0, R62, c[0x0][0x178], RZ ;  /* 0x00005e003e3e5a10 */ /* 0x000fe40007f1e0ff */
[----:B------:R-:W-:Y:S02]  /*3150*/  @P5 LOP3.LUT R8, R8, 0x800000, RZ, 0xfc, !PT ;  /* 0x0080000008085812 */ /* 0x000fe400078efcff */
[----:B------:R-:W-:Y:S01]  /*3160*/  @P5 IADD3.X R63, R11, c[0x0][0x17c], RZ, P0, !PT ;  /* 0x00005f000b3f5a10 */ /* 0x000fe200007fe4ff */
[----:B------:R-:W-:Y:S01]  /*3170*/  HFMA2.MMA R11, -RZ, RZ, 0, 0 ;  /* 0x00000000ff0b7435 */ /* 0x000fe200000001ff */
[C---:B------:R-:W-:Y:S02]  /*3180*/  LOP3.LUT P5, RZ, R8.reuse, 0x800, RZ, 0xc0, !PT ;  /* 0x0000080008ff7812 */ /* 0x040fe400078ac0ff */
[----:B------:R-:W-:-:S02]  /*3190*/  LOP3.LUT P3, RZ, R8, 0x20000000, RZ, 0xc0, !PT ;  /* 0x2000000008ff7812 */ /* 0x000fc4000786c0ff */
[C---:B------:R-:W-:Y:S02]  /*31a0*/  LOP3.LUT P6, RZ, R8.reuse, 0x400, RZ, 0xc0, !PT ;  /* 0x0000040008ff7812 */ /* 0x040fe400078cc0ff */
[----:B------:R-:W-:Y:S01]  /*31b0*/  LOP3.LUT R8, R8, 0xfeffffff, RZ, 0xc0, !PT ;  /* 0xfeffffff08087812 */ /* 0x000fe200078ec0ff */
[----:B-1----:R-:W-:Y:S02]  /*31c0*/  CS2R R12, SRZ ;  /* 0x00000000000c7805 */ /* 0x002fe4000001ff00 */
[----:B------:R0:W5:Y:S01]  /*31d0*/  @P1 LDG.E R11, [R42.64] ;  /* 0x000000122a0b1981 */ /* 0x000162000c1e1900 */
[----:B---3--:R-:W-:Y:S01]  /*31e0*/  @P4 IMAD R44, R49, c[0x0][0x1d8], RZ ;  /* 0x00007600312c4a24 */ /* 0x008fe200078e02ff */
[----:B------:R-:W-:Y:S02]  /*31f0*/  @P4 LOP3.LUT R8, R8, 0x1000000, RZ, 0xfc, !PT ;  /* 0x0100000008084812 */ /* 0x000fe400078efcff */
[----:B------:R4:W5:Y:S01]  /*3200*/  @P2 LDG.E R12, [R94.64] ;  /* 0x000000125e0c2981 */ /* 0x000962000c1e1900 */
[----:B------:R-:W-:-:S03]  /*3210*/  @P4 IMAD R44, R116, c[0x0][0x1dc], R44 ;  /* 0x00007700742c4a24 */ /* 0x000fc600078e022c */
[----:B------:R1:W5:Y:S01]  /*3220*/  @P5 LDG.E R76, [R14.64] ;  /* 0x000000120e4c5981 */ /* 0x000362000c1e1900 */
[----:B0-----:R-:W-:Y:S02]  /*3230*/  @P4 MOV R42, R26 ;  /* 0x0000001a002a4202 */ /* 0x001fe40000000f00 */
[----:B------:R-:W-:Y:S01]  /*3240*/  @P4 MOV R43, R29 ;  /* 0x0000001d002b4202 */ /* 0x000fe20000000f00 */
[----:B------:R0:W5:Y:S01]  /*3250*/  @P5 LDG.E R13, [R38.64] ;  /* 0x00000012260d5981 */ /* 0x000162000c1e1900 */
[----:B------:R-:W-:Y:S02]  /*3260*/  LOP3.LUT P1, RZ, R8, 0x10000000, RZ, 0xc0, !PT ;  /* 0x1000000008ff7812 */ /* 0x000fe4000782c0ff */
[----:B------:R-:W-:Y:S01]  /*3270*/  SHF.R.S32.HI R49, RZ, 0x1f, R115 ;  /* 0x0000001fff317819 */ /* 0x000fe20000011473 */
[----:B------:R-:W-:Y:S01]  /*3280*/  @P4 IMAD.WIDE.U32 R42, R116, c[0x0][0x1d8], R42 ;  /* 0x00007600742a4a25 */ /* 0x000fe200078e002a */
[----:B------:R-:W-:Y:S01]  /*3290*/  LOP3.LUT P2, RZ, R8, 0x8000000, RZ, 0xc0, !PT ;  /* 0x0800000008ff7812 */ /* 0x000fe2000784c0ff */
[----:B-1----:R-:W-:-:S02]  /*32a0*/  CS2R R14, SRZ ;  /* 0x00000000000e7805 */ /* 0x002fc4000001ff00 */
[----:B------:R-:W-:Y:S01]  /*32b0*/  @P3 IMAD R40, R49, c[0x0][0x1d8], RZ ;  /* 0x0000760031283a24 */ /* 0x000fe200078e02ff */
[----:B------:R-:W-:Y:S02]  /*32c0*/  @P4 IADD3 R43, R43, R44, RZ ;  /* 0x0000002c2b2b4210 */ /* 0x000fe40007ffe0ff */
[----:B0-----:R-:W-:Y:S01]  /*32d0*/  @P3 MOV R38, R26 ;  /* 0x0000001a00263202 */ /* 0x001fe20000000f00 */
[----:B------:R0:W5:Y:S01]  /*32e0*/  @P6 LDG.E R14, [R74.64] ;  /* 0x000000124a0e6981 */ /* 0x000162000c1e1900 */
[----:B------:R-:W-:Y:S01]  /*32f0*/  @P3 MOV R39, R29 ;  /* 0x0000001d00273202 */ /* 0x000fe20000000f00 */
[C---:B------:R-:W-:Y:S01]  /*3300*/  @P3 IMAD R40, R115.reuse, c[0x0][0x1dc], R40 ;  /* 0x0000770073283a24 */ /* 0x040fe200078e0228 */
[C---:B------:R-:W-:Y:S01]  /*3310*/  @P4 SHF.L.U64.HI R43, R42.reuse, 0x1, R43 ;  /* 0x000000012a2b4819 */ /* 0x040fe2000001022b */
[----:B------:R1:W5:Y:S01]  /*3320*/  @P1 LDG.E R15, [R30.64] ;  /* 0x000000121e0f1981 */ /* 0x000362000c1e1900 */
[----:B------:R-:W-:Y:S01]  /*3330*/  @P4 SHF.L.U32 R42, R42, 0x1, RZ ;  /* 0x000000012a2a4819 */ /* 0x000fe200000006ff */
[----:B------:R-:W-:Y:S01]  /*3340*/  @P3 IMAD.WIDE.U32 R38, R115, c[0x0][0x1d8], R38 ;  /* 0x0000760073263a25 */ /* 0x000fe200078e0026 */
[----:B------:R-:W-:Y:S01]  /*3350*/  SHF.R.S32.HI R49, RZ, 0x1f, R114 ;  /* 0x0000001fff317819 */ /* 0x000fe20000011472 */
[----:B0-----:R-:W-:Y:S01]  /*3360*/  CS2R R74, SRZ ;  /* 0x00000000004a7805 */ /* 0x001fe2000001ff00 */
[----:B------:R-:W-:-:S02]  /*3370*/  @P4 IADD3 R44, P0, R42, c[0x0][0x180], RZ ;  /* 0x000060002a2c4a10 */ /* 0x000fc40007f1e0ff */
[----:B------:R-:W-:Y:S02]  /*3380*/  @P3 IADD3 R39, R39, R40, RZ ;  /* 0x0000002827273210 */ /* 0x000fe40007ffe0ff */
[----:B-1----:R-:W-:Y:S01]  /*3390*/  @P2 MOV R30, R26 ;  /* 0x0000001a001e2202 */ /* 0x002fe20000000f00 */
[----:B------:R0:W5:Y:S01]  /*33a0*/  @P6 LDG.E R75, [R36.64] ;  /* 0x00000012244b6981 */ /* 0x000162000c1e1900 */
[----:B------:R-:W-:Y:S02]  /*33b0*/  @P2 MOV R31, R29 ;  /* 0x0000001d001f2202 */ /* 0x000fe40000000f00 */
[----:B------:R-:W-:Y:S01]  /*33c0*/  @P4 IADD3.X R45, R43, c[0x0][0x184], RZ, P0, !PT ;  /* 0x000061002b2d4a10 */ /* 0x000fe200007fe4ff */
[----:B------:R1:W5:Y:S01]  /*33d0*/  @P1 LDG.E R74, [R16.64] ;  /* 0x00000012104a1981 */ /* 0x000362000c1e1900 */
[----:B------:R-:W-:Y:S01]  /*33e0*/  @P4 IADD3 R42, P0, R42, c[0x0][0x178], RZ ;  /* 0x00005e002a2a4a10 */ /* 0x000fe20007f1e0ff */
[----:B------:R-:W-:Y:S01]  /*33f0*/  @P2 IMAD.WIDE.U32 R30, R114, c[0x0][0x1d8], R30 ;  /* 0x00007600721e2a25 */ /* 0x000fe200078e001e */
[----:B------:R-:W-:-:S03]  /*3400*/  @P3 SHF.L.U64.HI R39, R38, 0x1, R39 ;  /* 0x0000000126273819 */ /* 0x000fc60000010227 */
[----:B0-----:R-:W-:Y:S01]  /*3410*/  @P2 IMAD R36, R49, c[0x0][0x1d8], RZ ;  /* 0x0000760031242a24 */ /* 0x001fe200078e02ff */
[----:B------:R-:W-:-:S03]  /*3420*/  @P3 SHF.L.U32 R38, R38, 0x1, RZ ;  /* 0x0000000126263819 */ /* 0x000fc600000006ff */
[----:B------:R-:W-:Y:S01]  /*3430*/  @P2 IMAD R36, R114, c[0x0][0x1dc], R36 ;  /* 0x0000770072242a24 */ /* 0x000fe200078e0224 */
[----:B------:R-:W-:Y:S02]  /*3440*/  @P4 IADD3.X R43, R43, c[0x0][0x17c], RZ, P0, !PT ;  /* 0x00005f002b2b4a10 */ /* 0x000fe400007fe4ff */
[C---:B------:R-:W-:Y:S02]  /*3450*/  @P3 IADD3 R40, P0, R38.reuse, c[0x0][0x180], RZ ;  /* 0x0000600026283a10 */ /* 0x040fe40007f1e0ff */
[----:B------:R-:W-:Y:S02]  /*3460*/  @P2 IADD3 R31, R31, R36, RZ ;  /* 0x000000241f1f2210 */ /* 0x000fe40007ffe0ff */
[----:B------:R-:W-:Y:S02]  /*3470*/  @P3 IADD3.X R41, R39, c[0x0][0x184], RZ, P0, !PT ;  /* 0x0000610027293a10 */ /* 0x000fe400007fe4ff */
[----:B------:R-:W-:Y:S02]  /*3480*/  @P3 IADD3 R38, P0, R38, c[0x0][0x178], RZ ;  /* 0x00005e0026263a10 */ /* 0x000fe40007f1e0ff */
[----:B------:R-:W-:-:S02]  /*3490*/  @P2 SHF.L.U64.HI R31, R30, 0x1, R31 ;  /* 0x000000011e1f2819 */ /* 0x000fc4000001021f */
[----:B------:R-:W-:Y:S02]  /*34a0*/  @P2 SHF.L.U32 R30, R30, 0x1, RZ ;  /* 0x000000011e1e2819 */ /* 0x000fe400000006ff */
[----:B------:R-:W-:Y:S02]  /*34b0*/  @P3 IADD3.X R39, R39, c[0x0][0x17c], RZ, P0, !PT ;  /* 0x00005f0027273a10 */ /* 0x000fe400007fe4ff */
[----:B------:R-:W-:Y:S02]  /*34c0*/  @P2 IADD3 R36, P0, R30, c[0x0][0x180], RZ ;  /* 0x000060001e242a10 */ /* 0x000fe40007f1e0ff */
[----:B------:R-:W-:Y:S02]  /*34d0*/  LOP3.LUT R8, R8, 0xfdffffff, RZ, 0xc0, !PT ;  /* 0xfdffffff08087812 */ /* 0x000fe400078ec0ff */
[----:B------:R-:W-:Y:S02]  /*34e0*/  @P2 IADD3.X R37, R31, c[0x0][0x184], RZ, P0, !PT ;  /* 0x000061001f252a10 */ /* 0x000fe400007fe4ff */
[----:B------:R-:W-:-:S02]  /*34f0*/  @P2 IADD3 R30, P0, R30, c[0x0][0x178], RZ ;  /* 0x00005e001e1e2a10 */ /* 0x000fc40007f1e0ff */
[----:B------:R-:W-:Y:S02]  /*3500*/  @P3 LOP3.LUT R8, R8, 0x2000000, RZ, 0xfc, !PT ;  /* 0x0200000008083812 */ /* 0x000fe400078efcff */
[----:B------:R-:W-:Y:S02]  /*3510*/  @P2 IADD3.X R31, R31, c[0x0][0x17c], RZ, P0, !PT ;  /* 0x00005f001f1f2a10 */ /* 0x000fe400007fe4ff */
[C---:B------:R-:W-:Y:S01]  /*3520*/  LOP3.LUT P0, RZ, R8.reuse, 0x100, RZ, 0xc0, !PT ;  /* 0x0000010008ff7812 */ /* 0x040fe2000780c0ff */
[----:B-1----:R-:W-:Y:S01]  /*3530*/  CS2R R16, SRZ ;  /* 0x0000000000107805 */ /* 0x002fe2000001ff00 */
[C---:B------:R-:W-:Y:S02]  /*3540*/  LOP3.LUT P3, RZ, R8.reuse, 0x80, RZ, 0xc0, !PT ;  /* 0x0000008008ff7812 */ /* 0x040fe4000786c0ff */
[----:B------:R-:W-:Y:S02]  /*3550*/  LOP3.LUT P1, RZ, R8, 0x4000000, RZ, 0xc0, !PT ;  /* 0x0400000008ff7812 */ /* 0x000fe4000782c0ff */
[----:B------:R-:W-:-:S07]  /*3560*/  SHF.R.S32.HI R49, RZ, 0x1f, R113 ;  /* 0x0000001fff317819 */ /* 0x000fce0000011471 */
[----:B------:R0:W5:Y:S01]  /*3570*/  @P0 LDG.E R16, [R72.64] ;  /* 0x0000001248100981 */ /* 0x000162000c1e1900 */
[----:B------:R-:W-:-:S03]  /*3580*/  LOP3.LUT P4, RZ, R8, 0x40, RZ, 0xc0, !PT ;  /* 0x0000004008ff7812 */ /* 0x000fc6000788c0ff */
[----:B------:R1:W5:Y:S01]  /*3590*/  @P3 LDG.E R17, [R32.64] ;  /* 0x0000001220113981 */ /* 0x000362000c1e1900 */
[----:B0-----:R-:W-:Y:S01]  /*35a0*/  CS2R R72, SRZ ;  /* 0x0000000000487805 */ /* 0x001fe2000001ff00 */
[----:B-1----:R-:W-:-:S05]  /*35b0*/  @P1 MOV R32, R26 ;  /* 0x0000001a00201202 */ /* 0x002fca0000000f00 */
[----:B------:R0:W5:Y:S01]  /*35c0*/  @P0 LDG.E R73, [R34.64] ;  /* 0x0000001222490981 */ /* 0x000162000c1e1900 */
[----:B------:R-:W-:Y:S02]  /*35d0*/  @P1 MOV R33, R29 ;  /* 0x0000001d00211202 */ /* 0x000fe40000000f00 */
[----:B------:R-:W-:Y:S01]  /*35e0*/  LOP3.LUT P5, RZ, R8, 0x20, RZ, 0xc0, !PT ;  /* 0x0000002008ff7812 */ /* 0x000fe200078ac0ff */
[----:B------:R1:W5:Y:S02]  /*35f0*/  @P3 LDG.E R72, [R18.64] ;  /* 0x0000001212483981 */ /* 0x000364000c1e1900 */
[----:B------:R-:W-:-:S04]  /*3600*/  @P1 IMAD.WIDE.U32 R32, R113, c[0x0][0x1d8], R32 ;  /* 0x0000760071201a25 */ /* 0x000fc800078e0020 */
[----:B0-----:R-:W-:-:S04]  /*3610*/  @P1 IMAD R34, R49, c[0x0][0x1d8], RZ ;  /* 0x0000760031221a24 */ /* 0x001fc800078e02ff */
[----:B------:R-:W-:Y:S01]  /*3620*/  @P1 IMAD R34, R113, c[0x0][0x1dc], R34 ;  /* 0x0000770071221a24 */ /* 0x000fe200078e0222 */
[----:B-1----:R-:W-:-:S04]  /*3630*/  CS2R R18, SRZ ;  /* 0x0000000000127805 */ /* 0x002fc8000001ff00 */
[----:B------:R-:W-:Y:S02]  /*3640*/  @P1 IADD3 R34, R33, R34, RZ ;  /* 0x0000002221221210 */ /* 0x000fe40007ffe0ff */
[----:B------:R0:W5:Y:S01]  /*3650*/  @P4 LDG.E R18, [R70.64] ;  /* 0x0000001246124981 */ /* 0x000162000c1e1900 */
[----:B------:R-:W-:Y:S02]  /*3660*/  LOP3.LUT P6, RZ, R8, 0x10, RZ, 0xc0, !PT ;  /* 0x0000001008ff7812 */ /* 0x000fe400078cc0ff */
[C---:B------:R-:W-:Y:S01]  /*3670*/  @P1 SHF.L.U64.HI R35, R32.reuse, 0x1, R34 ;  /* 0x0000000120231819 */ /* 0x040fe20000010222 */
[----:B------:R4:W5:Y:S01]  /*3680*/  @P5 LDG.E R19, [R84.64] ;  /* 0x0000001254135981 */ /* 0x000962000c1e1900 */
[----:B------:R-:W-:Y:S01]  /*3690*/  @P1 SHF.L.U32 R34, R32, 0x1, RZ ;  /* 0x0000000120221819 */ /* 0x000fe200000006ff */
[----:B0-----:R-:W-:-:S03]  /*36a0*/  CS2R R70, SRZ ;  /* 0x0000000000467805 */ /* 0x001fc6000001ff00 */
[----:B------:R-:W-:-:S03]  /*36b0*/  @P1 IADD3 R32, P0, R34, c[0x0][0x180], RZ ;  /* 0x0000600022201a10 */ /* 0x000fc60007f1e0ff */
[----:B------:R0:W5:Y:S01]  /*36c0*/  @P5 LDG.E R70, [R20.64] ;  /* 0x0000001214465981 */ /* 0x000162000c1e1900 */
[C---:B------:R-:W-:Y:S02]  /*36d0*/  @P1 IADD3.X R33, R35.reuse, c[0x0][0x184], RZ, P0, !PT ;  /* 0x0000610023211a10 */ /* 0x040fe400007fe4ff */
[----:B------:R-:W-:Y:S01]  /*36e0*/  @P1 IADD3 R34, P0, R34, c[0x0][0x178], RZ ;  /* 0x00005e0022221a10 */ /* 0x000fe20007f1e0ff */
[----:B------:R4:W5:Y:S01]  /*36f0*/  @P4 LDG.E R71, [R86.64] ;  /* 0x0000001256474981 */ /* 0x000962000c1e1900 */
[----:B0-----:R-:W-:Y:S02]  /*3700*/  CS2R R20, SRZ ;  /* 0x0000000000147805 */ /* 0x001fe4000001ff00 */
[----:B------:R-:W-:Y:S02]  /*3710*/  @P1 IADD3.X R35, R35, c[0x0][0x17c], RZ, P0, !PT ;  /* 0x00005f0023231a10 */ /* 0x000fe400007fe4ff */
[C---:B------:R-:W-:Y:S02]  /*3720*/  LOP3.LUT P0, RZ, R8.reuse, 0x8, RZ, 0xc0, !PT ;  /* 0x0000000808ff7812 */ /* 0x040fe4000780c0ff */
[----:B------:R0:W5:Y:S01]  /*3730*/  @P6 LDG.E R20, [R68.64] ;  /* 0x0000001244146981 */ /* 0x000162000c1e1900 */
[C---:B------:R-:W-:Y:S01]  /*3740*/  LOP3.LUT P5, RZ, R8.reuse, 0x800000, RZ, 0xc0, !PT ;  /* 0x0080000008ff7812 */ /* 0x040fe200078ac0ff */
[----:B0-----:R-:W-:Y:S01]  /*3750*/  CS2R R68, SRZ ;  /* 0x0000000000447805 */ /* 0x001fe2000001ff00 */
[----:B------:R-:W-:-:S08]  /*3760*/  LOP3.LUT P4, RZ, R8, 0x1000000, RZ, 0xc0, !PT ;  /* 0x0100000008ff7812 */ /* 0x000fd0000788c0ff */
[----:B------:R4:W5:Y:S04]  /*3770*/  @P0 LDG.E R21, [R80.64] ;  /* 0x0000001250150981 */ /* 0x000968000c1e1900 */
[----:B------:R4:W5:Y:S01]  /*3780*/  @P6 LDG.E R69, [R82.64] ;  /* 0x0000001252456981 */ /* 0x000962000c1e1900 */
[----:B------:R-:W-:-:S03]  /*3790*/  LOP3.LUT P6, RZ, R8, 0x400000, RZ, 0xc0, !PT ;  /* 0x0040000008ff7812 */ /* 0x000fc600078cc0ff */
[----:B------:R0:W5:Y:S01]  /*37a0*/  @P0 LDG.E R68, [R22.64] ;  /* 0x0000001216440981 */ /* 0x000162000c1e1900 */
[----:B------:R-:W-:Y:S01]  /*37b0*/  LOP3.LUT P3, RZ, R8, 0x2000000, RZ, 0xc0, !PT ;  /* 0x0200000008ff7812 */ /* 0x000fe2000786c0ff */
[----:B0-----:R-:W-:-:S08]  /*37c0*/  CS2R R22, SRZ ;  /* 0x0000000000167805 */ /* 0x001fd0000001ff00 */
[----:B------:R0:W5:Y:S04]  /*37d0*/  @P6 LDG.E R22, [R66.64] ;  /* 0x0000001242166981 */ /* 0x000168000c1e1900 */
[----:B------:R1:W5:Y:S01]  /*37e0*/  @P5 LDG.E R23, [R24.64] ;  /* 0x0000001218175981 */ /* 0x000362000c1e1900 */
[----:B0-----:R-:W-:Y:S01]  /*37f0*/  CS2R R66, SRZ ;  /* 0x0000000000427805 */ /* 0x001fe2000001ff00 */
[----:B-1----:R-:W-:-:S05]  /*3800*/  CS2R R24, SRZ ;  /* 0x0000000000187805 */ /* 0x002fca000001ff00 */
[----:B------:R0:W5:Y:S04]  /*3810*/  @P6 LDG.E R67, [R64.64] ;  /* 0x0000001240436981 */ /* 0x000168000c1e1900 */
[----:B------:R1:W5:Y:S04]  /*3820*/  @P5 LDG.E R66, [R62.64] ;  /* 0x000000123e425981 */ /* 0x000368000c1e1900 */
[----:B------:R3:W5:Y:S01]  /*3830*/  @P4 LDG.E R24, [R44.64] ;  /* 0x000000122c184981 */ /* 0x000762000c1e1900 */
[----:B0-----:R-:W-:Y:S01]  /*3840*/  CS2R R64, SRZ ;  /* 0x0000000000407805 */ /* 0x001fe2000001ff00 */
[----:B------:R-:W-:Y:S01]  /*3850*/  ISETP.GT.U32.AND P0, PT, R10, 0x1df, PT ;  /* 0x000001df0a00780c */ /* 0x000fe20003f04070 */
[----:B------:R-:W-:Y:S01]  /*3860*/  BSSY B0, `(.L_x_192) ;  /* 0x0000016000007945 */ /* 0x000fe20003800000 */
[----:B------:R0:W5:Y:S01]  /*3870*/  @P3 LDG.E R25, [R40.64] ;  /* 0x0000001228193981 */ /* 0x000162000c1e1900 */
[----:B-1----:R-:W-:-:S03]  /*3880*/  CS2R R62, SRZ ;  /* 0x00000000003e7805 */ /* 0x002fc6000001ff00 */
[----:B------:R4:W5:Y:S01]  /*3890*/  @P4 LDG.E R65, [R42.64] ;  /* 0x000000122a414981 */ /* 0x000962000c1e1900 */
[----:B---3--:R-:W-:-:S03]  /*38a0*/  CS2R R44, SRZ ;  /* 0x00000000002c7805 */ /* 0x008fc6000001ff00 */
[----:B------:R4:W5:Y:S04]  /*38b0*/  @P3 LDG.E R64, [R38.64] ;  /* 0x0000001226403981 */ /* 0x000968000c1e1900 */
[----:B------:R4:W5:Y:S04]  /*38c0*/  @P2 LDG.E R44, [R36.64] ;  /* 0x00000012242c2981 */ /* 0x000968000c1e1900 */
[----:B------:R4:W5:Y:S04]  /*38d0*/  @P1 LDG.E R45, [R32.64] ;  /* 0x00000012202d1981 */ /* 0x000968000c1e1900 */
[----:B------:R4:W5:Y:S01]  /*38e0*/  @P1 LDG.E R62, [R34.64] ;  /* 0x00000012223e1981 */ /* 0x000962000c1e1900 */
[----:B0-----:R-:W-:-:S03]  /*38f0*/  CS2R R40, SRZ ;  /* 0x0000000000287805 */ /* 0x001fc6000001ff00 */
[----:B------:R0:W5:Y:S02]  /*3900*/  @P2 LDG.E R63, [R30.64] ;  /* 0x000000121e3f2981 */ /* 0x000164000c1e1900 */
[----:B0-----:R-:W-:Y:S01]  /*3910*/  CS2R R30, SRZ ;  /* 0x00000000001e7805 */ /* 0x001fe2000001ff00 */
[----:B------:R-:W-:Y:S05]  /*3920*/  @P0 BRA `(.L_x_193) ;  /* 0x0000009000000947 */ /* 0x000fea0003800000 */
[----:B--2-4-:R-:W-:Y:S02]  /*3930*/  ISETP.NE.AND P0, PT, RZ, UR21, PT ;  /* 0x00000015ff007c0c */ /* 0x014fe4000bf05270 */
[----:B------:R-:W-:-:S04]  /*3940*/  IADD3 R32, R97, UR22, RZ ;  /* 0x0000001661207c10 */ /* 0x000fc8000fffe0ff */
[----:B------:R-:W-:-:S07]  /*3950*/  SHF.R.S32.HI R31, RZ, 0x1f, R32 ;  /* 0x0000001fff1f7819 */ /* 0x000fce0000011420 */
[----:B------:R-:W-:-:S04]  /*3960*/  @P0 LEA R30, P6, R32, c[0x0][0x190], 0x2 ;  /* 0x00006400201e0a11 */ /* 0x000fc800078c10ff */
[----:B------:R-:W-:-:S05]  /*3970*/  @P0 LEA.HI.X R31, R32, c[0x0][0x194], R31, 0x2, P6 ;  /* 0x00006500201f0a11 */ /* 0x000fca00030f141f */
[----:B------:R0:W5:Y:S02]  /*3980*/  @P0 LDG.E.64 R40, [R30.64] ;  /* 0x000000121e280981 */ /* 0x000164000c1e1b00 */
[----:B0-----:R-:W-:-:S05]  /*3990*/  MOV R30, 0x4 ;  /* 0x00000004001e7802 */ /* 0x001fca0000000f00 */
[----:B------:R-:W-:-:S06]  /*39a0*/  IMAD.WIDE R30, R32, R30, c[0x0][0x188] ;  /* 0x00006200201e7625 */ /* 0x000fcc00078e021e */
[----:B------:R-:W5:Y:S02]  /*39b0*/  LDG.E.64 R30, [R30.64] ;  /* 0x000000121e1e7981 */ /* 0x000f64000c1e1b00 */
.L_x_193:
[----:B--2-4-:R-:W-:Y:S05]  /*39c0*/  BSYNC B0 ;  /* 0x0000000000007941 */ /* 0x014fea0003800000 */
.L_x_192:
        /* <DEDUP_REMOVED lines=9> */
[----:B------:R-:W-:Y:S01]  /*3a60*/  FMUL.FTZ R34, R34, UR26 ;  /* 0x0000001a22227c20 */ /* 0x000fe20008410000 */
[----:B------:R-:W-:Y:S01]  /*3a70*/  @P0 LOP3.LUT R8, R8, 0x4, RZ, 0xfc, !PT ;  /* 0x0000000408080812 */ /* 0x000fe200078efcff */
        /* <DEDUP_REMOVED lines=19> */
.L_x_194:
[----:B------:R-:W-:Y:S01]  /*3bb0*/  FMUL.FTZ R32, R39, R30 ;  /* 0x0000001e27207220 */ /* 0x000fe20000410000 */
[--C-:B------:R-:W-:Y:S01]  /*3bc0*/  PRMT R42, RZ, 0x5410, R54.reuse ;  /* 0x00005410ff2a7816 */ /* 0x100fe20000000036 */
[----:B------:R-:W-:Y:S01]  /*3bd0*/  FMUL.FTZ R38, R33, R31 ;  /* 0x0000001f21267220 */ /* 0x000fe20000410000 */
[----:B------:R-:W-:Y:S01]  /*3be0*/  PRMT R37, RZ, 0x7610, R54 ;  /* 0x00007610ff257816 */ /* 0x000fe20000000036 */
[----:B------:R-:W-:Y:S01]  /*3bf0*/  FFMA.FTZ R35, R43, R32, RZ ;  /* 0x000000202b237223 */ /* 0x000fe200000100ff */
[----:B------:R-:W-:Y:S01]  /*3c00*/  PRMT R36, RZ, 0x7610, R79 ;  /* 0x00007610ff247816 */ /* 0x000fe2000000004f */
[----:B------:R-:W-:Y:S02]  /*3c10*/  FADD.FTZ R32, RZ, R32 ;  /* 0x00000020ff207221 */ /* 0x000fe40000010000 */
[----:B------:R-:W-:Y:S02]  /*3c20*/  FADD.FTZ R42, R42, -UR25 ;  /* 0x800000192a2a7e21 */ /* 0x000fe40008010000 */
[----:B------:R-:W-:-:S02]  /*3c30*/  FADD.FTZ R37, R37, -UR25 ;  /* 0x8000001925257e21 */ /* 0x000fc40008010000 */
        /* <DEDUP_REMOVED lines=25> */
.L_x_195:
[----:B------:R-:W-:Y:S02]  /*3dd0*/  FMUL.FTZ R49, R32, R30 ;  /* 0x0000001e20317220 */ /* 0x000fe40000410000 */
[----:B------:R-:W-:Y:S02]  /*3de0*/  FADD.FTZ R80, RZ, R39 ;  /* 0x00000027ff507221 */ /* 0x000fe40000010000 */
[C---:B------:R-:W-:Y:S02]  /*3df0*/  FFMA.FTZ R39, R42.reuse, R32, R43 ;  /* 0x000000202a277223 */ /* 0x040fe4000001002b */
[----:B------:R-:W-:Y:S02]  /*3e00*/  FFMA.FTZ R35, R42, R49, R35 ;  /* 0x000000312a237223 */ /* 0x000fe40000010023 */
[----:B------:R-:W-:Y:S02]  /*3e10*/  FFMA.FTZ R34, R34, R33, RZ ;  /* 0x0000002122227223 */ /* 0x000fe400000100ff */
[----:B------:R-:W-:-:S02]  /*3e20*/  FADD.FTZ R42, RZ, R33 ;  /* 0x00000021ff2a7221 */ /* 0x000fc40000010000 */
[----:B------:R-:W-:Y:S02]  /*3e30*/  FMUL.FTZ R33, R36, R31 ;  /* 0x0000001f24217220 */ /* 0x000fe40000410000 */
[C---:B------:R-:W-:Y:S02]  /*3e40*/  FFMA.FTZ R34, R37.reuse, R36, R34 ;  /* 0x0000002425227223 */ /* 0x040fe40000010022 */
[----:B------:R-:W-:Y:S01]  /*3e50*/  FADD.FTZ R36, R42, R36 ;  /* 0x000000242a247221 */ /* 0x000fe20000010000 */
[----:B------:R-:W-:Y:S01]  /*3e60*/  PRMT R42, RZ, 0x5410, R51 ;  /* 0x00005410ff2a7816 */ /* 0x000fe20000000033 */
[----:B------:R-:W-:Y:S01]  /*3e70*/  FFMA.FTZ R37, R37, R33, R35 ;  /* 0x0000002125257223 */ /* 0x000fe20000010023 */
[----:B------:R-:W-:Y:S01]  /*3e80*/  PRMT R35, RZ, 0x7610, R51 ;  /* 0x00007610ff237816 */ /* 0x000fe20000000033 */
[----:B------:R-:W-:Y:S01]  /*3e90*/  FADD.FTZ R38, R38, R49 ;  /* 0x0000003126267221 */ /* 0x000fe20000010000 */
[----:B------:R-:W-:Y:S01]  /*3ea0*/  PRMT R49, RZ, 0x5410, R89 ;  /* 0x00005410ff317816 */ /* 0x000fe20000000059 */
[----:B------:R-:W-:-:S02]  /*3eb0*/  FADD.FTZ R42, R42, -UR25 ;  /* 0x800000192a2a7e21 */ /* 0x000fc40008010000 */
[----:B------:R-:W-:Y:S02]  /*3ec0*/  FADD.FTZ R35, R35, -UR25 ;  /* 0x8000001923237e21 */ /* 0x000fe40008010000 */
[----:B------:R-:W-:Y:S01]  /*3ed0*/  FADD.FTZ R38, R33, R38 ;  /* 0x0000002621267221 */ /* 0x000fe20000010000 */
[----:B------:R-:W-:Y:S01]  /*3ee0*/  PRMT R33, RZ, 0x7610, R89 ;  /* 0x00007610ff217816 */ /* 0x000fe20000000059 */
[----:B------:R-:W-:Y:S02]  /*3ef0*/  FADD.FTZ R32, R80, R32 ;  /* 0x0000002050207221 */ /* 0x000fe40000010000 */
        /* <DEDUP_REMOVED lines=21> */
.L_x_196:
[----:B------:R-:W-:Y:S02]  /*4050*/  FMUL.FTZ R43, R49, R30 ;  /* 0x0000001e312b7220 */ /* 0x000fe40000410000 */
[C---:B------:R-:W-:Y:S02]  /*4060*/  FFMA.FTZ R39, R42.reuse, R49, R39 ;  /* 0x000000312a277223 */ /* 0x040fe40000010027 */
[----:B------:R-:W-:Y:S02]  /*4070*/  FFMA.FTZ R37, R42, R43, R37 ;  /* 0x0000002b2a257223 */ /* 0x000fe40000010025 */
[----:B------:R-:W-:Y:S02]  /*4080*/  FADD.FTZ R38, R38, R43 ;  /* 0x0000002b26267221 */ /* 0x000fe40000010000 */
[----:B------:R-:W-:Y:S02]  /*4090*/  FMUL.FTZ R42, R33, R31 ;  /* 0x0000001f212a7220 */ /* 0x000fe40000410000 */
[----:B------:R-:W-:-:S02]  /*40a0*/  FFMA.FTZ R34, R35, R33, R34 ;  /* 0x0000002123227223 */ /* 0x000fc40000010022 */
[----:B------:R-:W-:Y:S01]  /*40b0*/  FFMA.FTZ R35, R35, R42, R37 ;  /* 0x0000002a23237223 */ /* 0x000fe20000010025 */
[----:B------:R-:W-:Y:S01]  /*40c0*/  PRMT R37, RZ, 0x7610, R52 ;  /* 0x00007610ff257816 */ /* 0x000fe20000000034 */
[----:B------:R-:W-:Y:S01]  /*40d0*/  FADD.FTZ R38, R42, R38 ;  /* 0x000000262a267221 */ /* 0x000fe20000010000 */
[----:B------:R-:W-:Y:S01]  /*40e0*/  PRMT R42, RZ, 0x5410, R52 ;  /* 0x00005410ff2a7816 */ /* 0x000fe20000000034 */
[----:B------:R-:W-:Y:S01]  /*40f0*/  FADD.FTZ R32, R32, R49 ;  /* 0x0000003120207221 */ /* 0x000fe20000010000 */
[----:B------:R-:W-:Y:S01]  /*4100*/  PRMT R49, RZ, 0x5410, R91 ;  /* 0x00005410ff317816 */ /* 0x000fe2000000005b */
[----:B------:R-:W-:Y:S02]  /*4110*/  FADD.FTZ R37, R37, -UR25 ;  /* 0x8000001925257e21 */ /* 0x000fe40008010000 */
        /* <DEDUP_REMOVED lines=24> */
.L_x_197:
        /* <DEDUP_REMOVED lines=37> */
.L_x_198:
        /* <DEDUP_REMOVED lines=11> */
[--C-:B------:R-:W-:Y:S01]  /*45a0*/  PRMT R49, RZ, 0x5410, R96.reuse ;  /* 0x00005410ff317816 */ /* 0x100fe20000000060 */
        /* <DEDUP_REMOVED lines=25> */
.L_x_199:
        /* <DEDUP_REMOVED lines=37> */
.L_x_200:
[----:B------:R-:W-:Y:S02]  /*4990*/  FMUL.FTZ R43, R49, R30 ;  /* 0x0000001e312b7220 */ /* 0x000fe40000410000 */
[C---:B------:R-:W-:Y:S02]  /*49a0*/  FFMA.FTZ R39, R42.reuse, R49, R39 ;  /* 0x000000312a277223 */ /* 0x040fe40000010027 */
[----:B------:R-:W-:Y:S02]  /*49b0*/  FFMA.FTZ R37, R42, R43, R37 ;  /* 0x0000002b2a257223 */ /* 0x000fe40000010025 */
[----:B------:R-:W-:Y:S02]  /*49c0*/  FADD.FTZ R38, R38, R43 ;  /* 0x0000002b26267221 */ /* 0x000fe40000010000 */
[----:B------:R-:W-:Y:S02]  /*49d0*/  FMUL.FTZ R42, R33, R31 ;  /* 0x0000001f212a7220 */ /* 0x000fe40000410000 */
[----:B------:R-:W-:-:S02]  /*49e0*/  FFMA.FTZ R34, R35, R33, R34 ;  /* 0x0000002123227223 */ /* 0x000fc40000010022 */
[----:B------:R-:W-:Y:S01]  /*49f0*/  FFMA.FTZ R35, R35, R42, R37 ;  /* 0x0000002a23237223 */ /* 0x000fe20000010025 */
[--C-:B------:R-:W-:Y:S01]  /*4a00*/  PRMT R37, RZ, 0x7610, R47.reuse ;  /* 0x00007610ff257816 */ /* 0x100fe2000000002f */
        /* <DEDUP_REMOVED lines=29> */
.L_x_201:
        /* <DEDUP_REMOVED lines=37> */
.L_x_202:
        /* <DEDUP_REMOVED lines=37> */
.L_x_203:
        /* <DEDUP_REMOVED lines=37> */
.L_x_204:
        /* <DEDUP_REMOVED lines=37> */
.L_x_205:
        /* <DEDUP_REMOVED lines=37> */
.L_x_206:
        /* <DEDUP_REMOVED lines=37> */
.L_x_207:
        /* <DEDUP_REMOVED lines=37> */
.L_x_208:
        /* <DEDUP_REMOVED lines=37> */
.L_x_209:
        /* <DEDUP_REMOVED lines=37> */
.L_x_210:
        /* <DEDUP_REMOVED lines=37> */
.L_x_211:
        /* <DEDUP_REMOVED lines=37> */
.L_x_212:
        /* <DEDUP_REMOVED lines=37> */
.L_x_213:
        /* <DEDUP_REMOVED lines=37> */
.L_x_214:
        /* <DEDUP_REMOVED lines=37> */
.L_x_215:
        /* <DEDUP_REMOVED lines=37> */
.L_x_216:
        /* <DEDUP_REMOVED lines=37> */
.L_x_217:
        /* <DEDUP_REMOVED lines=37> */
.L_x_218:
        /* <DEDUP_REMOVED lines=37> */
.L_x_219:
        /* <DEDUP_REMOVED lines=37> */
.L_x_220:
        /* <DEDUP_REMOVED lines=37> */
.L_x_221:
[----:B------:R-:W-:Y:S02]  /*7a20*/  FMUL.FTZ R43, R49, R30 ;  /* 0x0000001e312b7220 */ /* 0x000fe40000410000 */
[C---:B------:R-:W-:Y:S02]  /*7a30*/  FFMA.FTZ R39, R42.reuse, R49, R39 ;  /* 0x000000312a277223 */ /* 0x040fe40000010027 */
[----:B------:R-:W-:Y:S02]  /*7a40*/  FFMA.FTZ R35, R42, R43, R35 ;  /* 0x0000002b2a237223 */ /* 0x000fe40000010023 */
[----:B------:R-:W-:Y:S02]  /*7a50*/  FADD.FTZ R38, R38, R43 ;  /* 0x0000002b26267221 */ /* 0x000fe40000010000 */
        /* <DEDUP_REMOVED lines=8> */
[----:B------:R-:W-:Y:S02]  /*7ae0*/  FADD.FTZ R33, R33, -UR25 ;  /* 0x8000001921217e21 */ /* 0x000fe40008010000 */
[----:B------:R-:W-:Y:S01]  /*7af0*/  FADD.FTZ R32, R32, R49 ;  /* 0x0000003120207221 */ /* 0x000fe20000010000 */
[----:B------:R-:W-:Y:S01]  /*7b00*/  PRMT R49, RZ, 0x5410, R58 ;  /* 0x00005410ff317816 */ /* 0x000fe2000000003a */
[----:B------:R-:W-:-:S02]  /*7b10*/  FADD.FTZ R42, R42, -UR25 ;  /* 0x800000192a2a7e21 */ /* 0x000fc40008010000 */
        /* <DEDUP_REMOVED lines=21> */
.L_x_222:
[----:B------:R-:W-:Y:S02]  /*7c70*/  FMUL.FTZ R43, R49, R30 ;  /* 0x0000001e312b7220 */ /* 0x000fe40000410000 */
[C---:B------:R-:W-:Y:S02]  /*7c80*/  FFMA.FTZ R39, R42.reuse, R49, R39 ;  /* 0x000000312a277223 */ /* 0x040fe40000010027 */
[----:B------:R-:W-:Y:S02]  /*7c90*/  FFMA.FTZ R37, R42, R43, R37 ;  /* 0x0000002b2a257223 */ /* 0x000fe40000010025 */
[----:B------:R-:W-:Y:S02]  /*7ca0*/  FMUL.FTZ R42, R35, R31 ;  /* 0x0000001f232a7220 */ /* 0x000fe40000410000 */
[----:B------:R-:W-:Y:S02]  /*7cb0*/  FADD.FTZ R36, R36, R35 ;  /* 0x0000002324247221 */ /* 0x000fe40000010000 */
[----:B------:R-:W-:-:S02]  /*7cc0*/  FFMA.FTZ R34, R33, R35, R34 ;  /* 0x0000002321227223 */ /* 0x000fc40000010022 */
[----:B------:R-:W-:Y:S01]  /*7cd0*/  FADD.FTZ R38, R38, R43 ;  /* 0x0000002b26267221 */ /* 0x000fe20000010000 */
[----:B------:R-:W-:Y:S01]  /*7ce0*/  PRMT R43, RZ, 0x5410, R3 ;  /* 0x00005410ff2b7816 */ /* 0x000fe20000000003 */
[----:B------:R-:W-:Y:S01]  /*7cf0*/  FFMA.FTZ R35, R33, R42, R37 ;  /* 0x0000002a21237223 */ /* 0x000fe20000010025 */
[----:B------:R-:W-:Y:S01]  /*7d00*/  PRMT R33, RZ, 0x7610, R3 ;  /* 0x00007610ff217816 */ /* 0x000fe20000000003 */
[----:B------:R-:W-:Y:S01]  /*7d10*/  FADD.FTZ R42, R42, R38 ;  /* 0x000000262a2a7221 */ /* 0x000fe20000010000 */
[--C-:B------:R-:W-:Y:S01]  /*7d20*/  PRMT R37, RZ, 0x5410, R57.reuse ;  /* 0x00005410ff257816 */ /* 0x100fe20000000039 */
[----:B------:R-:W-:Y:S01]  /*7d30*/  FADD.FTZ R43, R43, -UR25 ;  /* 0x800000192b2b7e21 */ /* 0x000fe20008010000 */
[----:B------:R-:W-:Y:S01]  /*7d40*/  PRMT R38, RZ, 0x7610, R57 ;  /* 0x00007610ff267816 */ /* 0x000fe20000000039 */
[----:B------:R-:W-:Y:S02]  /*7d50*/  FADD.FTZ R33, R33, -UR25 ;  /* 0x8000001921217e21 */ /* 0x000fe40008010000 */
[----:B------:R-:W-:-:S02]  /*7d60*/  FADD.FTZ R32, R32, R49 ;  /* 0x0000003120207221 */ /* 0x000fc40000010000 */
        /* <DEDUP_REMOVED lines=21> */
.L_x_223:
[----:B------:R-:W-:Y:S01]  /*7ec0*/  FMUL.FTZ R49, R37, R30 ;  /* 0x0000001e25317220 */ /* 0x000fe20000410000 */
[--C-:B------:R-:W-:Y:S01]  /*7ed0*/  PRMT R80, RZ, 0x5410, R2.reuse ;  /* 0x00005410ff507816 */ /* 0x100fe20000000002 */
[C---:B------:R-:W-:Y:S01]  /*7ee0*/  FFMA.FTZ R39, R43.reuse, R37, R39 ;  /* 0x000000252b277223 */ /* 0x040fe20000010027 */
[----:B------:R-:W-:Y:S01]  /*7ef0*/  PRMT R81, RZ, 0x7610, R2 ;  /* 0x00007610ff517816 */ /* 0x000fe20000000002 */
[----:B------:R-:W-:Y:S01]  /*7f00*/  FFMA.FTZ R35, R43, R49, R35 ;  /* 0x000000312b237223 */ /* 0x000fe20000010023 */
[--C-:B------:R-:W-:Y:S01]  /*7f10*/  PRMT R82, RZ, 0x5410, R56.reuse ;  /* 0x00005410ff527816 */ /* 0x100fe20000000038 */
[----:B------:R-:W-:Y:S01]  /*7f20*/  FADD.FTZ R42, R42, R49 ;  /* 0x000000312a2a7221 */ /* 0x000fe20000010000 */
[----:B------:R-:W-:Y:S01]  /*7f30*/  PRMT R83, RZ, 0x7610, R56 ;  /* 0x00007610ff537816 */ /* 0x000fe20000000038 */
[----:B------:R-:W-:Y:S02]  /*7f40*/  FMUL.FTZ R43, R38, R31 ;  /* 0x0000001f262b7220 */ /* 0x000fe40000410000 */
[----:B------:R-:W-:-:S02]  /*7f50*/  FADD.FTZ R80, R80, -UR25 ;  /* 0x8000001950507e21 */ /* 0x000fc40008010000 */
[----:B------:R-:W-:Y:S02]  /*7f60*/  FADD.FTZ R81, R81, -UR25 ;  /* 0x8000001951517e21 */ /* 0x000fe40008010000 */
[C---:B------:R-:W-:Y:S02]  /*7f70*/  FFMA.FTZ R49, R33.reuse, R38, R34 ;  /* 0x0000002621317223 */ /* 0x040fe40000010022 */
[----:B------:R-:W-:Y:S02]  /*7f80*/  FFMA.FTZ R33, R33, R43, R35 ;  /* 0x0000002b21217223 */ /* 0x000fe40000010023 */
        /* <DEDUP_REMOVED lines=22> */
.L_x_224:
[----:B------:R-:W-:Y:S01]  /*80f0*/  FMUL.FTZ R35, R82, R30 ;  /* 0x0000001e52237220 */ /* 0x000fe20000410000 */
[--C-:B------:R-:W-:Y:S01]  /*8100*/  PRMT R84, RZ, 0x5410, R0.reuse ;  /* 0x00005410ff547816 */ /* 0x100fe20000000000 */
[----:B------:R-:W-:Y:S02]  /*8110*/  FMUL.FTZ R43, R83, R31 ;  /* 0x0000001f532b7220 */ /* 0x000fe40000410000 */
[----:B------:R-:W-:Y:S02]  /*8120*/  FFMA.FTZ R33, R80, R35, R33 ;  /* 0x0000002350217223 */ /* 0x000fe40000010021 */
[----:B------:R-:W-:Y:S01]  /*8130*/  FADD.FTZ R34, R34, R35 ;  /* 0x0000002322227221 */ /* 0x000fe20000010000 */
[----:B------:R-:W-:Y:S01]  /*8140*/  PRMT R35, RZ, 0x7610, R55 ;  /* 0x00007610ff237816 */ /* 0x000fe20000000037 */
[----:B------:R-:W-:Y:S01]  /*8150*/  FFMA.FTZ R42, R81, R43, R33 ;  /* 0x0000002b512a7223 */ /* 0x000fe20000010021 */
[----:B------:R-:W-:Y:S01]  /*8160*/  PRMT R33, RZ, 0x7610, R0 ;  /* 0x00007610ff217816 */ /* 0x000fe20000000000 */
[----:B------:R-:W-:-:S02]  /*8170*/  FADD.FTZ R84, R84, -UR25 ;  /* 0x8000001954547e21 */ /* 0x000fc40008010000 */
[----:B------:R-:W-:Y:S01]  /*8180*/  FADD.FTZ R43, R43, R34 ;  /* 0x000000222b2b7221 */ /* 0x000fe20000010000 */
[----:B------:R-:W-:Y:S01]  /*8190*/  PRMT R34, RZ, 0x5410, R55 ;  /* 0x00005410ff227816 */ /* 0x000fe20000000037 */
[----:B------:R-:W-:Y:S02]  /*81a0*/  FADD.FTZ R33, R33, -UR25 ;  /* 0x8000001921217e21 */ /* 0x000fe40008010000 */
        /* <DEDUP_REMOVED lines=21> */
.L_x_225:
[----:B------:R-:W-:Y:S01]  /*8300*/  FMUL.FTZ R85, R34, R30 ;  /* 0x0000001e22557220 */ /* 0x000fe20000410000 */
[----:B------:R-:W0:Y:S01]  /*8310*/  S2R R87, SR_LANEID ;  /* 0x0000000000577919 */ /* 0x000e220000000000 */
[----:B------:R-:W-:Y:S01]  /*8320*/  FADD.FTZ R32, R32, R37 ;  /* 0x0000002520207221 */ /* 0x000fe20000010000 */
[----:B------:R-:W-:Y:S01]  /*8330*/  UMOV UR23, 0x4 ;  /* 0x0000000400177882 */ /* 0x000fe20000000000 */
[----:B------:R-:W-:Y:S01]  /*8340*/  FFMA.FTZ R42, R84, R85, R42 ;  /* 0x00000055542a7223 */ /* 0x000fe2000001002a */
[----:B------:R-:W-:Y:S01]  /*8350*/  ULDC UR22, c[0x0][0xc] ;  /* 0x0000030000167ab9 */ /* 0x000fe20000000800 */
[----:B------:R-:W-:Y:S01]  /*8360*/  FADD.FTZ R43, R43, R85 ;  /* 0x000000552b2b7221 */ /* 0x000fe20000010000 */
[----:B------:R-:W-:Y:S01]  /*8370*/  BSSY B0, `(.L_x_226) ;  /* 0x0000051000007945 */ /* 0x000fe20003800000 */
[----:B------:R-:W-:Y:S02]  /*8380*/  FMUL.FTZ R85, R35, R31 ;  /* 0x0000001f23557220 */ /* 0x000fe40000410000 */
[----:B------:R-:W-:-:S02]  /*8390*/  FADD.FTZ R36, R36, R38 ;  /* 0x0000002624247221 */ /* 0x000fc40000010000 */
[----:B------:R-:W-:Y:S02]  /*83a0*/  FFMA.FTZ R42, R33, R85, R42 ;  /* 0x00000055212a7223 */ /* 0x000fe4000001002a */
[----:B------:R-:W-:Y:S02]  /*83b0*/  FADD.FTZ R43, R85, R43 ;  /* 0x0000002b552b7221 */ /* 0x000fe40000010000 */
[----:B------:R-:W-:Y:S01]  /*83c0*/  FFMA.FTZ R39, R80, R82, R39 ;  /* 0x0000005250277223 */ /* 0x000fe20000010027 */
[----:B------:R-:W1:Y:S01]  /*83d0*/  SHFL.DOWN PT, R85, R42, 0x1, 0x1f ;  /* 0x08201f002a557f89 */ /* 0x000e6200000e0000 */
[----:B------:R-:W-:Y:S02]  /*83e0*/  FFMA.FTZ R49, R81, R83, R49 ;  /* 0x0000005351317223 */ /* 0x000fe40000010031 */
[----:B------:R-:W-:Y:S01]  /*83f0*/  FADD.FTZ R82, R32, R82 ;  /* 0x0000005220527221 */ /* 0x000fe20000010000 */
[----:B------:R-:W2:Y:S01]  /*8400*/  SHFL.DOWN PT, R86, R43, 0x1, 0x1f ;  /* 0x08201f002b567f89 */ /* 0x000ea200000e0000 */
[----:B------:R-:W-:-:S02]  /*8410*/  FADD.FTZ R36, R36, R83 ;  /* 0x0000005324247221 */ /* 0x000fc40000010000 */
[----:B------:R-:W-:Y:S01]  /*8420*/  FFMA.FTZ R32, R84, R34, R39 ;  /* 0x0000002254207223 */ /* 0x000fe20000010027 */
[----:B0-----:R-:W-:Y:S01]  /*8430*/  ISETP.GT.AND P0, PT, R87, 0x1e, PT ;  /* 0x0000001e5700780c */ /* 0x001fe20003f04270 */
[----:B------:R-:W-:Y:S01]  /*8440*/  FFMA.FTZ R33, R33, R35, R49 ;  /* 0x0000002321217223 */ /* 0x000fe20000010031 */
[----:B------:R-:W-:Y:S01]  /*8450*/  SHF.L.U32 R49, R10, 0x4, RZ ;  /* 0x000000040a317819 */ /* 0x000fe200000006ff */
[----:B------:R-:W-:Y:S02]  /*8460*/  FADD.FTZ R34, R82, R34 ;  /* 0x0000002252227221 */ /* 0x000fe40000010000 */
[----:B------:R-:W-:-:S05]  /*8470*/  FADD.FTZ R35, R36, R35 ;  /* 0x0000002324237221 */ /* 0x000fca0000010000 */
[----:B------:R-:W-:Y:S03]  /*8480*/  STS.128 [R10.X16+0xa0], R32 ;  /* 0x0000a0200a007388 */ /* 0x000fe6000000cc00 */
        /* <DEDUP_REMOVED lines=22> */
[----:B------:R-:W-:-:S13]  /*85f0*/  ISETP.NE.AND P0, PT, R87, RZ, PT ;  /* 0x000000ff5700720c */ /* 0x000fda0003f05270 */
[----:B------:R0:W-:Y:S04]  /*8600*/  @!P0 STS.64 [R106.X8+0x10], R42 ;  /* 0x0000102a6a008388 */ /* 0x0001e80000008a00 */
[----:B------:R-:W-:Y:S01]  /*8610*/  BAR.SYNC.DEFER_BLOCKING 0x0 ;  /* 0x0000000000007b1d */ /* 0x000fe20000010000 */
[----:B------:R-:W-:-:S13]  /*8620*/  ISETP.NE.AND P0, PT, R10, RZ, PT ;  /* 0x000000ff0a00720c */ /* 0x000fda0003f05270 */
[----:B------:R-:W-:Y:S05]  /*8630*/  @P0 BRA `(.L_x_227) ;  /* 0x0000024000000947 */ /* 0x000fea0003800000 */
[----:B0-----:R-:W0:Y:S02]  /*8640*/  LDS.64 R36, [0x18] ;  /* 0x00001800ff247984 */ /* 0x001e240000000a00 */
[----:B0-----:R-:W-:Y:S02]  /*8650*/  FADD.FTZ R42, R42, R36 ;  /* 0x000000242a2a7221 */ /* 0x001fe40000010000 */
[----:B------:R-:W-:Y:S02]  /*8660*/  FADD.FTZ R43, R43, R37 ;  /* 0x000000252b2b7221 */ /* 0x000fe40000010000 */
[----:B------:R-:W0:Y:S02]  /*8670*/  LDS.128 R36, [0x20] ;  /* 0x00002000ff247984 */ /* 0x000e240000000c00 */
[----:B0-----:R-:W-:Y:S02]  /*8680*/  FADD.FTZ R42, R42, R36 ;  /* 0x000000242a2a7221 */ /* 0x001fe40000010000 */
[----:B------:R-:W-:-:S02]  /*8690*/  FADD.FTZ R43, R43, R37 ;  /* 0x000000252b2b7221 */ /* 0x000fc40000010000 */
[----:B------:R-:W-:Y:S02]  /*86a0*/  FADD.FTZ R42, R42, R38 ;  /* 0x000000262a2a7221 */ /* 0x000fe40000010000 */
[----:B------:R-:W-:Y:S02]  /*86b0*/  FADD.FTZ R43, R43, R39 ;  /* 0x000000272b2b7221 */ /* 0x000fe40000010000 */
[----:B------:R-:W0:Y:S02]  /*86c0*/  LDS.128 R36, [0x30] ;  /* 0x00003000ff247984 */ /* 0x000e240000000c00 */
[----:B0-----:R-:W-:Y:S02]  /*86d0*/  FADD.FTZ R42, R42, R36 ;  /* 0x000000242a2a7221 */ /* 0x001fe40000010000 */
[----:B------:R-:W-:Y:S02]  /*86e0*/  FADD.FTZ R43, R43, R37 ;  /* 0x000000252b2b7221 */ /* 0x000fe40000010000 */
[----:B------:R-:W-:-:S02]  /*86f0*/  FADD.FTZ R42, R42, R38 ;  /* 0x000000262a2a7221 */ /* 0x000fc40000010000 */
[----:B------:R-:W-:Y:S02]  /*8700*/  FADD.FTZ R43, R43, R39 ;  /* 0x000000272b2b7221 */ /* 0x000fe40000010000 */
[----:B------:R-:W0:Y:S02]  /*8710*/  LDS.128 R36, [0x40] ;  /* 0x00004000ff247984 */ /* 0x000e240000000c00 */
[----:B0-----:R-:W-:Y:S02]  /*8720*/  FADD.FTZ R42, R42, R36 ;  /* 0x000000242a2a7221 */ /* 0x001fe40000010000 */
[----:B------:R-:W-:Y:S02]  /*8730*/  FADD.FTZ R43, R43, R37 ;  /* 0x000000252b2b7221 */ /* 0x000fe40000010000 */
[----:B------:R-:W-:Y:S02]  /*8740*/  FADD.FTZ R42, R42, R38 ;  /* 0x000000262a2a7221 */ /* 0x000fe40000010000 */
[----:B------:R-:W-:-:S02]  /*8750*/  FADD.FTZ R43, R43, R39 ;  /* 0x000000272b2b7221 */ /* 0x000fc40000010000 */
[----:B------:R-:W0:Y:S02]  /*8760*/  LDS.128 R36, [0x50] ;  /* 0x00005000ff247984 */ /* 0x000e240000000c00 */
[----:B0-----:R-:W-:Y:S02]  /*8770*/  FADD.FTZ R42, R42, R36 ;  /* 0x000000242a2a7221 */ /* 0x001fe40000010000 */
[----:B------:R-:W-:Y:S02]  /*8780*/  FADD.FTZ R43, R43, R37 ;  /* 0x000000252b2b7221 */ /* 0x000fe40000010000 */
[----:B------:R-:W-:Y:S02]  /*8790*/  FADD.FTZ R42, R42, R38 ;  /* 0x000000262a2a7221 */ /* 0x000fe40000010000 */
[----:B------:R-:W-:Y:S02]  /*87a0*/  FADD.FTZ R43, R43, R39 ;  /* 0x000000272b2b7221 */ /* 0x000fe40000010000 */
[----:B------:R-:W0:Y:S02]  /*87b0*/  LDS.128 R36, [0x60] ;  /* 0x00006000ff247984 */ /* 0x000e240000000c00 */
[----:B0-----:R-:W-:-:S02]  /*87c0*/  FADD.FTZ R42, R42, R36 ;  /* 0x000000242a2a7221 */ /* 0x001fc40000010000 */
[----:B------:R-:W-:Y:S02]  /*87d0*/  FADD.FTZ R43, R43, R37 ;  /* 0x000000252b2b7221 */ /* 0x000fe40000010000 */
[----:B------:R-:W-:Y:S02]  /*87e0*/  FADD.FTZ R42, R42, R38 ;  /* 0x000000262a2a7221 */ /* 0x000fe40000010000 */
[----:B------:R-:W-:Y:S02]  /*87f0*/  FADD.FTZ R43, R43, R39 ;  /* 0x000000272b2b7221 */ /* 0x000fe40000010000 */
[----:B------:R-:W0:Y:S02]  /*8800*/  LDS.128 R36, [0x70] ;  /* 0x00007000ff247984 */ /* 0x000e240000000c00 */
[----:B0-----:R-:W-:Y:S02]  /*8810*/  FADD.FTZ R36, R42, R36 ;  /* 0x000000242a247221 */ /* 0x001fe40000010000 */
[----:B------:R-:W-:-:S02]  /*8820*/  FADD.FTZ R37, R43, R37 ;  /* 0x000000252b257221 */ /* 0x000fc40000010000 */
[----:B------:R-:W0:Y:S01]  /*8830*/  LDS.64 R42, [0x80] ;  /* 0x00008000ff2a7984 */ /* 0x000e220000000a00 */
[----:B------:R-:W-:Y:S02]  /*8840*/  FADD.FTZ R36, R36, R38 ;  /* 0x0000002624247221 */ /* 0x000fe40000010000 */
[----:B------:R-:W-:Y:S02]  /*8850*/  FADD.FTZ R37, R37, R39 ;  /* 0x0000002725257221 */ /* 0x000fe40000010000 */
[----:B0-----:R-:W-:Y:S02]  /*8860*/  FADD.FTZ R42, R36, R42 ;  /* 0x0000002a242a7221 */ /* 0x001fe40000010000 */
[----:B------:R-:W-:Y:S02]  /*8870*/  FADD.FTZ R43, R37, R43 ;  /* 0x0000002b252b7221 */ /* 0x000fe40000010000 */
.L_x_227:
[----:B0-----:R-:W-:Y:S05]  /*8880*/  BSYNC B0 ;  /* 0x0000000000007941 */ /* 0x001fea0003800000 */
.L_x_226:
[----:B------:R-:W-:Y:S01]  /*8890*/  BAR.SYNC.DEFER_BLOCKING 0x0 ;  /* 0x0000000000007b1d */ /* 0x000fe20000010000 */
[----:B------:R-:W-:Y:S02]  /*88a0*/  ISETP.GT.U32.AND P6, PT, R10, 0x1d, PT ;  /* 0x0000001d0a00780c */ /* 0x000fe40003fc4070 */
[----:B------:R-:W-:-:S03]  /*88b0*/  LOP3.LUT R8, R8, 0xfffffffe, RZ, 0xc0, !PT ;  /* 0xfffffffe08087812 */ /* 0x000fc600078ec0ff */
[----:B------:R-:W-:Y:S08]  /*88c0*/  BSSY B0, `(.L_x_228) ;  /* 0x000004e000007945 */ /* 0x000ff00003800000 */
[----:B------:R-:W-:Y:S01]  /*88d0*/  @P6 LOP3.LUT R8, R8, 0x1, RZ, 0xfc, !PT ;  /* 0x0000000108086812 */ /* 0x000fe200078efcff */
[----:B------:R-:W-:Y:S05]  /*88e0*/  @P6 BRA `(.L_x_229) ;  /* 0x000004b000006947 */ /* 0x000fea0003800000 */
[----:B------:R-:W0:Y:S02]  /*88f0*/  LDS.128 R36, [R49+0x280] ;  /* 0x0002800031247984 */ /* 0x000e240000000c00 */
[----:B0-----:R-:W-:-:S02]  /*8900*/  FADD.FTZ R36, R32, R36 ;  /* 0x0000002420247221 */ /* 0x001fc40000010000 */
[----:B------:R-:W-:Y:S02]  /*8910*/  FADD.FTZ R37, R33, R37 ;  /* 0x0000002521257221 */ /* 0x000fe40000010000 */
[----:B------:R-:W-:Y:S02]  /*8920*/  FADD.FTZ R38, R34, R38 ;  /* 0x0000002622267221 */ /* 0x000fe40000010000 */
[----:B------:R-:W-:Y:S02]  /*8930*/  FADD.FTZ R39, R35, R39 ;  /* 0x0000002723277221 */ /* 0x000fe40000010000 */
[----:B------:R-:W0:Y:S02]  /*8940*/  LDS.128 R32, [R49+0x460] ;  /* 0x0004600031207984 */ /* 0x000e240000000c00 */
[----:B0-----:R-:W-:Y:S02]  /*8950*/  FADD.FTZ R36, R36, R32 ;  /* 0x0000002024247221 */ /* 0x001fe40000010000 */
[----:B------:R-:W-:-:S02]  /*8960*/  FADD.FTZ R37, R37, R33 ;  /* 0x0000002125257221 */ /* 0x000fc40000010000 */
[----:B------:R-:W-:Y:S02]  /*8970*/  FADD.FTZ R38, R38, R34 ;  /* 0x0000002226267221 */ /* 0x000fe40000010000 */
[----:B------:R-:W-:Y:S02]  /*8980*/  FADD.FTZ R39, R39, R35 ;  /* 0x0000002327277221 */ /* 0x000fe40000010000 */
[----:B------:R-:W0:Y:S02]  /*8990*/  LDS.128 R32, [R49+0x640] ;  /* 0x0006400031207984 */ /* 0x000e240000000c00 */
[----:B0-----:R-:W-:Y:S02]  /*89a0*/  FADD.FTZ R36, R36, R32 ;  /* 0x0000002024247221 */ /* 0x001fe40000010000 */
[----:B------:R-:W-:Y:S02]  /*89b0*/  FADD.FTZ R37, R37, R33 ;  /* 0x0000002125257221 */ /* 0x000fe40000010000 */
[----:B------:R-:W-:-:S02]  /*89c0*/  FADD.FTZ R38, R38, R34 ;  /* 0x0000002226267221 */ /* 0x000fc40000010000 */
[----:B------:R-:W-:Y:S02]  /*89d0*/  FADD.FTZ R39, R39, R35 ;  /* 0x0000002327277221 */ /* 0x000fe40000010000 */
[----:B------:R-:W0:Y:S02]  /*89e0*/  LDS.128 R32, [R49+0x820] ;  /* 0x0008200031207984 */ /* 0x000e240000000c00 */
[----:B0-----:R-:W-:Y:S02]  /*89f0*/  FADD.FTZ R36, R36, R32 ;  /* 0x0000002024247221 */ /* 0x001fe40000010000 */
[----:B------:R-:W-:Y:S02]  /*8a00*/  FADD.FTZ R37, R37, R33 ;  /* 0x0000002125257221 */ /* 0x000fe40000010000 */
[----:B------:R-:W-:Y:S02]  /*8a10*/  FADD.FTZ R38, R38, R34 ;  /* 0x0000002226267221 */ /* 0x000fe40000010000 */
[----:B------:R-:W-:-:S02]  /*8a20*/  FADD.FTZ R39, R39, R35 ;  /* 0x0000002327277221 */ /* 0x000fc40000010000 */
[----:B------:R-:W0:Y:S02]  /*8a30*/  LDS.128 R32, [R49+0xa00] ;  /* 0x000a000031207984 */ /* 0x000e240000000c00 */
[----:B0-----:R-:W-:Y:S02]  /*8a40*/  FADD.FTZ R36, R36, R32 ;  /* 0x0000002024247221 */ /* 0x001fe40000010000 */
[----:B------:R-:W-:Y:S02]  /*8a50*/  FADD.FTZ R37, R37, R33 ;  /* 0x0000002125257221 */ /* 0x000fe40000010000 */
[----:B------:R-:W-:Y:S02]  /*8a60*/  FADD.FTZ R38, R38, R34 ;  /* 0x0000002226267221 */ /* 0x000fe40000010000 */
[----:B------:R-:W-:Y:S02]  /*8a70*/  FADD.FTZ R39, R39, R35 ;  /* 0x0000002327277221 */ /* 0x000fe40000010000 */
        /* <DEDUP_REMOVED lines=50> */
.L_x_229:
[----:B------:R-:W-:Y:S05]  /*8da0*/  BSYNC B0 ;  /* 0x0000000000007941 */ /* 0x000fea0003800000 */
.L_x_228:
[----:B------:R-:W-:Y:S01]  /*8db0*/  BSSY B0, `(.L_x_230) ;  /* 0x0000014000007945 */ /* 0x000fe20003800000 */
[----:B------:R-:W-:Y:S05]  /*8dc0*/  @P6 BRA `(.L_x_231) ;  /* 0x0000012000006947 */ /* 0x000fea0003800000 */
[----:B------:R-:W-:Y:S02]  /*8dd0*/  MOV R36, UR15 ;  /* 0x0000000f00247c02 */ /* 0x000fe40008000f00 */
[----:B------:R-:W-:-:S02]  /*8de0*/  MOV R37, UR23 ;  /* 0x0000001700257c02 */ /* 0x000fc40008000f00 */
[----:B------:R-:W-:Y:S01]  /*8df0*/  MOV R38, UR10 ;  /* 0x0000000a00267c02 */ /* 0x000fe20008000f00 */
[----:B------:R-:W-:-:S04]  /*8e00*/  IMAD R36, R36, 0x1e, R10 ;  /* 0x0000001e24247824 */ /* 0x000fc800078e020a */
[----:B------:R-:W-:-:S05]  /*8e10*/  IMAD.WIDE R36, R36, R37, c[0x0][0x1b8] ;  /* 0x00006e0024247625 */ /* 0x000fca00078e0225 */
[----:B------:R-:W-:Y:S01]  /*8e20*/  LEA R38, P6, R38, R36, 0x2 ;  /* 0x0000002426267211 */ /* 0x000fe200078c10ff */
[----:B------:R-:W-:Y:S03]  /*8e30*/  RED.E.ADD.F32.FTZ.RN.STRONG.GPU [R36.64], R32 ;  /* 0x000000202400798e */ /* 0x000fe6000c10e792 */
[----:B------:R-:W-:-:S05]  /*8e40*/  IADD3.X R39, R37, UR11, RZ, P6, !PT ;  /* 0x0000000b25277c10 */ /* 0x000fca000b7fe4ff */
[----:B------:R0:W-:Y:S02]  /*8e50*/  RED.E.ADD.F32.FTZ.RN.STRONG.GPU [R38.64], R33 ;  /* 0x000000212600798e */ /* 0x0001e4000c10e792 */
[----:B0-----:R-:W-:Y:S02]  /*8e60*/  MOV R33, c[0x0][0x1d8] ;  /* 0x0000760000217a02 */ /* 0x001fe40000000f00 */
[----:B------:R-:W-:Y:S02]  /*8e70*/  MOV R38, c[0x0][0x1dc] ;  /* 0x0000770000267a02 */ /* 0x000fe40000000f00 */
[----:B------:R-:W-:-:S04]  /*8e80*/  LEA R32, P6, R33, R36, 0x2 ;  /* 0x0000002421207211 */ /* 0x000fc800078c10ff */
[----:B------:R-:W-:Y:S02]  /*8e90*/  LEA.HI.X R33, R33, R37, R38, 0x2, P6 ;  /* 0x0000002521217211 */ /* 0x000fe400030f1426 */
[----:B------:R-:W-:-:S03]  /*8ea0*/  MOV R38, UR12 ;  /* 0x0000000c00267c02 */ /* 0x000fc60008000f00 */
[----:B------:R0:W-:Y:S01]  /*8eb0*/  RED.E.ADD.F32.FTZ.RN.STRONG.GPU [R32.64], R34 ;  /* 0x000000222000798e */ /* 0x0001e2000c10e792 */
[----:B------:R-:W-:-:S04]  /*8ec0*/  LEA R36, P6, R38, R36, 0x2 ;  /* 0x0000002426247211 */ /* 0x000fc800078c10ff */
[----:B------:R-:W-:-:S05]  /*8ed0*/  IADD3.X R37, R37, UR13, RZ, P6, !PT ;  /* 0x0000000d25257c10 */ /* 0x000fca000b7fe4ff */
[----:B------:R0:W-:Y:S04]  /*8ee0*/  RED.E.ADD.F32.FTZ.RN.STRONG.GPU [R36.64], R35 ;  /* 0x000000232400798e */ /* 0x0001e8000c10e792 */
.L_x_231:
[----:B------:R-:W-:Y:S05]  /*8ef0*/  BSYNC B0 ;  /* 0x0000000000007941 */ /* 0x000fea0003800000 */
.L_x_230:
[----:B------:R-:W-:-:S06]  /*8f00*/  UISETP.GE.U32.AND UP0, UPT, UR22, 0x2, UPT ;  /* 0x000000021600788c */ /* 0x000fcc000bf06070 */
[----:B------:R-:W-:-:S13]  /*8f10*/  PLOP3.LUT P6, PT, PT, PT, UP0, 0x40, 0x0 ;  /* 0x000000000000781c */ /* 0x000fda0003fce808 */
[----:B------:R-:W-:Y:S05]  /*8f20*/  @P6 BRA `(.L_x_232) ;  /* 0x000018f000006947 */ /* 0x000fea0003800000 */
[----:B------:R-:W1:Y:S01]  /*8f30*/  S2UR UR24, SR_CTAID.Y ;  /* 0x00000000001879c3 */ /* 0x000e620000002600 */
[----:B------:R-:W-:Y:S02]  /*8f40*/  ULOP3.LUT UR5, UR4, 0x1, URZ, 0xc0, !UPT ;  /* 0x0000000104057892 */ /* 0x000fe4000f8ec03f */
[----:B------:R-:W-:Y:S02]  /*8f50*/  ULDC UR6, c[0x0][0x10] ;  /* 0x0000040000067ab9 */ /* 0x000fe40000000800 */
[----:B------:R-:W-:Y:S02]  /*8f60*/  UIMAD UR5, UR5, UR6, URZ ;  /* 0x00000006050572a4 */ /* 0x000fe4000f8e023f */
[----:B------:R-:W-:Y:S02]  /*8f70*/  ULDC.64 UR16, c[0x0][0x1a8] ;  /* 0x00006a0000107ab9 */ /* 0x000fe40000000a00 */
[----:B------:R-:W-:Y:S02]  /*8f80*/  ULDC UR6, c[0x0][0xc] ;  /* 0x0000030000067ab9 */ /* 0x000fe40000000800 */
[----:B------:R-:W-:-:S04]  /*8f90*/  UIMAD UR6, UR5, UR6, URZ ;  /* 0x00000006050672a4 */ /* 0x000fc8000f8e023f */
[----:B------:R-:W-:-:S03]  /*8fa0*/  USHF.L.U32 UR14, UR6, 0x1, URZ ;  /* 0x00000001060e7899 */ /* 0x000fc6000800063f */
[----:B------:R-:W-:Y:S02]  /*8fb0*/  ULDC.64 UR6, c[0x0][0x1b0] ;  /* 0x00006c0000067ab9 */ /* 0x000fe40000000a00 */
[----:B------:R-:W-:Y:S02]  /*8fc0*/  UIMAD.WIDE UR6, UR14, UR23, UR6 ;  /* 0x000000170e0672a5 */ /* 0x000fe4000f8e0206 */
[----:B-1----:R-:W-:-:S04]  /*8fd0*/  UIADD3 UR5, UR5, UR24, URZ ;  /* 0x0000001805057290 */ /* 0x002fc8000fffe03f */
[----:B------:R-:W-:Y:S01]  /*8fe0*/  UIMAD.WIDE.U32 UR16, UR5, UR23, UR16 ;  /* 0x00000017051072a5 */ /* 0x000fe2000f8e0010 */
[----:B------:R-:W-:Y:S05]  /*8ff0*/  @P0 BRA `(.L_x_233) ;  /* 0x0000020000000947 */ /* 0x000fea0003800000 */
[----:B------:R-:W-:Y:S01]  /*9000*/  ULDC UR14, c[0x0][0x10] ;  /* 0x00000400000e7ab9 */ /* 0x000fe20000000800 */
[----:B0-----:R-:W0:Y:S01]  /*9010*/  S2R R35, SR_LANEID ;  /* 0x0000000000237919 */ /* 0x001e220000000000 */
[----:B------:R-:W-:Y:S02]  /*9020*/  UIMAD UR14, UR20, UR14, UR24 ;  /* 0x0000000e140e72a4 */ /* 0x000fe4000f8e0218 */
[----:B------:R-:W-:Y:S02]  /*9030*/  ULOP3.LUT UP0, URZ, UR4, 0x2, URZ, 0xc0, !UPT ;  /* 0x00000002043f7892 */ /* 0x000fe4000f80c03f */
[----:B------:R-:W-:-:S06]  /*9040*/  UIMAD.WIDE.U32 UR14, UR14, 0x8, UR6 ;  /* 0x000000080e0e78a5 */ /* 0x000fcc000f8e0006 */
[----:B------:R-:W-:Y:S02]  /*9050*/  MOV R32, UR14 ;  /* 0x0000000e00207c02 */ /* 0x000fe40008000f00 */
[----:B------:R-:W-:-:S05]  /*9060*/  MOV R33, UR15 ;  /* 0x0000000f00217c02 */ /* 0x000fca0008000f00 */
[----:B------:R1:W-:Y:S01]  /*9070*/  STG.E.64 [R32.64], R42 ;  /* 0x0000002a20007986 */ /* 0x0003e2000c101b12 */
[----:B------:R-:W-:Y:S06]  /*9080*/  MEMBAR.ALL.GPU ;  /* 0x0000000000007992 */ /* 0x000fec000000a000 */
[----:B------:R-:W-:Y:S01]  /*9090*/  VOTEU.ANY UR5, UPT, PT ;  /* 0x0000000000057886 */ /* 0x000fe200038e0100 */
[----:B-1----:R-:W-:Y:S01]  /*90a0*/  MOV R32, UR16 ;  /* 0x0000001000207c02 */ /* 0x002fe20008000f00 */
[----:B------:R-:W-:Y:S01]  /*90b0*/  UPOPC UR15, UR5 ;  /* 0x00000005000f72bf */ /* 0x000fe20008000000 */
[----:B------:R-:W-:Y:S01]  /*90c0*/  MOV R33, UR17 ;  /* 0x0000001100217c02 */ /* 0x000fe20008000f00 */
[----:B------:R-:W-:Y:S01]  /*90d0*/  UFLO.U32 UR5, UR5 ;  /* 0x00000005000572bd */ /* 0x000fe200080e0000 */
[----:B------:R-:W-:-:S00]  /*90e0*/  ERRBAR ;  /* 0x00000000000079ab */ /* 0x000fc00000000000 */
[----:B------:R-:W-:Y:S02]  /*90f0*/  UMOV UR14, 0x1 ;  /* 0x00000001000e7882 */ /* 0x000fe40000000000 */
[----:B------:R-:W-:Y:S01]  /*9100*/  USEL UR14, UR14, 0xffffffff, !UP0 ;  /* 0xffffffff0e0e7887 */ /* 0x000fe2000c000000 */
[----:B------:R-:W-:-:S02]  /*9110*/  MOV R34, UR15 ;  /* 0x0000000f00227c02 */ /* 0x000fc40008000f00 */
[----:B0-----:R-:W-:-:S03]  /*9120*/  ISETP.EQ.U32.AND P6, PT, R35, UR5, PT ;  /* 0x0000000523007c0c */ /* 0x001fc6000bfc2070 */
[----:B------:R-:W-:-:S10]  /*9130*/  IMAD R34, R34, UR14, RZ ;  /* 0x0000000e22227c24 */ /* 0x000fd4000f8e02ff */
[----:B------:R0:W-:Y:S01]  /*9140*/  @P6 RED.E.ADD.S32.STRONG.GPU [R32.64], R34 ;  /* 0x000000222000698e */ /* 0x0001e2000c10e392 */
[----:B------:R-:W-:-:S04]  /*9150*/  PLOP3.LUT P6, PT, PT, PT, UP0, 0x40, 0x0 ;  /* 0x000000000000781c */ /* 0x000fc80003fce808 */
[----:B0-----:R-:W-:-:S04]  /*9160*/  SEL R34, RZ, c[0x0][0xc], !P6 ;  /* 0x00000300ff227a07 */ /* 0x001fc80007000000 */
[----:B------:R-:W-:-:S13]  /*9170*/  ISETP.NE.AND P6, PT, R34, -0x1, PT ;  /* 0xffffffff2200780c */ /* 0x000fda0003fc5270 */
[----:B------:R-:W-:Y:S05]  /*9180*/  @!P6 BRA `(.L_x_233) ;  /* 0x000000700000e947 */ /* 0x000fea0003800000 */
.L_x_234:
[----:B------:R-:W-:Y:S02]  /*9190*/  MOV R32, UR16 ;  /* 0x0000001000207c02 */ /* 0x000fe40008000f00 */
[----:B------:R-:W-:-:S05]  /*91a0*/  MOV R33, UR17 ;  /* 0x0000001100217c02 */ /* 0x000fca0008000f00 */
[----:B------:R-:W2:Y:S01]  /*91b0*/  LDG.E.STRONG.GPU R32, [R32.64] ;  /* 0x0000001220207981 */ /* 0x000ea2000c1ef900 */
[----:B------:R-:W-:Y:S01]  /*91c0*/  YIELD ;  /* 0x0000000000007946 */ /* 0x000fe20003800000 */
[----:B--2---:R-:W-:Y:S01]  /*91d0*/  ISETP.NE.AND P6, PT, R32, R34, PT ;  /* 0x000000222000720c */ /* 0x004fe20003fc5270 */
[----:B------:R-:W-:-:S12]  /*91e0*/  CCTL.IVALL ;  /* 0x00000000ff00798f */ /* 0x000fd80002000000 */
[----:B------:R-:W-:Y:S05]  /*91f0*/  @P6 BRA `(.L_x_234) ;  /* 0xffffff9000006947 */ /* 0x000fea000383ffff */
.L_x_233:
[----:B------:R-:W-:Y:S01]  /*9200*/  ISETP.NE.AND P6, PT, RZ, c[0x0][0xc], PT ;  /* 0x00000300ff007a0c */ /* 0x000fe20003fc5270 */
[----:B------:R-:W-:Y:S01]  /*9210*/  WARPSYNC 0xffffffff ;  /* 0xffffffff00007948 */ /* 0x000fe20003800000 */
[----:B------:R-:W-:Y:S11]  /*9220*/  BAR.SYNC.DEFER_BLOCKING 0x0 ;  /* 0x0000000000007b1d */ /* 0x000ff60000010000 */
[----:B------:R-:W-:Y:S05]  /*9230*/  @!P6 BRA `(.L_x_232) ;  /* 0x000015e00000e947 */ /* 0x000fea0003800000 */
[----:B------:R-:W-:-:S04]  /*9240*/  UIADD3 UR5, UR22, -0x1, URZ ;  /* 0xffffffff16057890 */ /* 0x000fc8000fffe03f */
[----:B------:R-:W-:-:S03]  /*9250*/  UISETP.GE.U32.AND UP0, UPT, UR5, 0x3, UPT ;  /* 0x000000030500788c */ /* 0x000fc6000bf06070 */
[----:B------:R-:W-:-:S03]  /*9260*/  UMOV UR5, URZ ;  /* 0x0000003f00057c82 */ /* 0x000fc60008000000 */
[----:B------:R-:W-:-:S13]  /*9270*/  PLOP3.LUT P6, PT, PT, PT, UP0, 0x40, 0x0 ;  /* 0x000000000000781c */ /* 0x000fda0003fce808 */
[----:B------:R-:W-:Y:S05]  /*9280*/  @P6 BRA `(.L_x_235) ;  /* 0x0000130000006947 */ /* 0x000fea0003800000 */
[----:B------:R-:W-:Y:S02]  /*9290*/  ULOP3.LUT UR5, UR22, 0x3, URZ, 0xc0, !UPT ;  /* 0x0000000316057892 */ /* 0x000fe4000f8ec03f */
[----:B------:R-:W-:Y:S02]  /*92a0*/  ULDC UR14, c[0x0][0xc] ;  /* 0x00000300000e7ab9 */ /* 0x000fe40000000800 */
[----:B------:R-:W-:-:S03]  /*92b0*/  UIADD3 UR14, -UR5, UR14, URZ ;  /* 0x0000000e050e7290 */ /* 0x000fc6000fffe13f */
[----:B------:R-:W-:-:S03]  /*92c0*/  UMOV UR5, URZ ;  /* 0x0000003f00057c82 */ /* 0x000fc60008000000 */
[----:B------:R-:W-:-:S13]  /*92d0*/  ISETP.LT.AND P6, PT, RZ, UR14, PT ;  /* 0x0000000eff007c0c */ /* 0x000fda000bfc1270 */
[----:B------:R-:W-:Y:S05]  /*92e0*/  @!P6 BRA `(.L_x_236) ;  /* 0x00000fd00000e947 */ /* 0x000fea0003800000 */
[----:B------:R-:W-:Y:S01]  /*92f0*/  LOP3.LUT R8, R8, 0xffbfffff, RZ, 0xc0, !PT ;  /* 0xffbfffff08087812 */ /* 0x000fe200078ec0ff */
[----:B------:R-:W-:-:S03]  /*9300*/  UISETP.GT.AND UP0, UPT, UR14, 0xc, UPT ;  /* 0x0000000c0e00788c */ /* 0x000fc6000bf04270 */
[----:B------:R-:W-:Y:S02]  /*9310*/  @P0 LOP3.LUT R8, R8, 0x400000, RZ, 0xfc, !PT ;  /* 0x0040000008080812 */ /* 0x000fe400078efcff */
[----:B------:R-:W-:Y:S02]  /*9320*/  PLOP3.LUT P0, PT, PT, PT, PT, 0x80, 0x0 ;  /* 0x000000000000781c */ /* 0x000fe40003f0f070 */
[----:B------:R-:W-:Y:S02]  /*9330*/  PLOP3.LUT P6, PT, PT, PT, UP0, 0x40, 0x0 ;  /* 0x000000000000781c */ /* 0x000fe40003fce808 */
[----:B------:R-:W-:-:S09]  /*9340*/  LOP3.LUT R8, R8, 0xfffffffe, RZ, 0xc0, !PT ;  /* 0xfffffffe08087812 */ /* 0x000fd200078ec0ff */
[----:B------:R-:W-:-:S04]  /*9350*/  @P0 LOP3.LUT R8, R8, 0x1, RZ, 0xfc, !PT ;  /* 0x0000000108080812 */ /* 0x000fc800078efcff */
[----:B------:R-:W-:Y:S01]  /*9360*/  LOP3.LUT P0, RZ, R8, 0x400000, RZ, 0xc0, !PT ;  /* 0x0040000008ff7812 */ /* 0x000fe2000780c0ff */
[----:B------:R-:W-:Y:S05]  /*9370*/  @P6 BRA `(.L_x_237) ;  /* 0x000009a000006947 */ /* 0x000fea0003800000 */
[----:B------:R-:W-:Y:S02]  /*9380*/  PLOP3.LUT P6, PT, PT, PT, PT, 0x8, 0x0 ;  /* 0x000000000000781c */ /* 0x000fe40003fce170 */
[----:B------:R-:W-:-:S11]  /*9390*/  LOP3.LUT R8, R8, 0xfffffffe, RZ, 0xc0, !PT ;  /* 0xfffffffe08087812 */ /* 0x000fd600078ec0ff */
[----:B------:R-:W-:Y:S02]  /*93a0*/  @P6 LOP3.LUT R8, R8, 0x1, RZ, 0xfc, !PT ;  /* 0x0000000108086812 */ /* 0x000fe400078efcff */
.L_x_238:
[----:B0-----:R-:W-:Y:S01]  /*93b0*/  MOV R32, UR5 ;  /* 0x0000000500207c02 */ /* 0x001fe20008000f00 */
[----:B------:R-:W-:Y:S01]  /*93c0*/  HFMA2.MMA R35, -RZ, RZ, 0, 4.76837158203125e-07 ;  /* 0x00000008ff237435 */ /* 0x000fe200000001ff */
[----:B------:R-:W-:Y:S02]  /*93d0*/  MOV R33, UR5 ;  /* 0x0000000500217c02 */ /* 0x000fe40008000f00 */
[----:B------:R-:W-:Y:S02]  /*93e0*/  ISETP.EQ.OR P6, PT, R32, UR20, P0 ;  /* 0x0000001420007c0c */ /* 0x000fe400087c2670 */
[----:B------:R-:W-:-:S11]  /*93f0*/  MOV R34, c[0x0][0x10] ;  /* 0x0000040000227a02 */ /* 0x000fd60000000f00 */
[----:B------:R-:W-:-:S04]  /*9400*/  @!P6 IMAD R33, R33, R34, UR24 ;  /* 0x000000182121ee24 */ /* 0x000fc8000f8e0222 */
[----:B------:R-:W-:-:S06]  /*9410*/  @!P6 IMAD.WIDE.U32 R32, R33, R35, UR6 ;  /* 0x000000062120ee25 */ /* 0x000fcc000f8e0023 */
[----:B------:R-:W2:Y:S01]  /*9420*/  @!P6 LDG.E.64 R32, [R32.64] ;  /* 0x000000122020e981 */ /* 0x000ea2000c1e1b00 */
[----:B------:R-:W-:Y:S01]  /*9430*/  HFMA2.MMA R34, -RZ, RZ, 0, 4.76837158203125e-07 ;  /* 0x00000008ff227435 */ /* 0x000fe200000001ff */
[----:B--2---:R-:W-:Y:S01]  /*9440*/  @!P6 FADD.FTZ R42, R42, R32 ;  /* 0x000000202a2ae221 */ /* 0x004fe20000010000 */
[----:B------:R-:W-:Y:S01]  /*9450*/  MOV R32, UR5 ;  /* 0x0000000500207c02 */ /* 0x000fe20008000f00 */
[----:B------:R-:W-:Y:S01]  /*9460*/  @!P6 FADD.FTZ R43, R43, R33 ;  /* 0x000000212b2be221 */ /* 0x000fe20000010000 */
[----:B------:R-:W-:Y:S02]  /*9470*/  MOV R33, c[0x0][0x10] ;  /* 0x0000040000217a02 */ /* 0x000fe40000000f00 */
[----:B------:R-:W-:-:S04]  /*9480*/  IADD3 R32, R32, 0x1, RZ ;  /* 0x0000000120207810 */ /* 0x000fc80007ffe0ff */
[----:B------:R-:W-:-:S13]  /*9490*/  ISETP.EQ.OR P6, PT, R32, UR20, P0 ;  /* 0x0000001420007c0c */ /* 0x000fda00087c2670 */
[----:B------:R-:W-:-:S04]  /*94a0*/  @!P6 IMAD R33, R32, R33, UR24 ;  /* 0x000000182021ee24 */ /* 0x000fc8000f8e0221 */
[----:B------:R-:W-:-:S06]  /*94b0*/  @!P6 IMAD.WIDE.U32 R32, R33, R34, UR6 ;  /* 0x000000062120ee25 */ /* 0x000fcc000f8e0022 */
[----:B------:R-:W2:Y:S02]  /*94c0*/  @!P6 LDG.E.64 R32, [R32.64] ;  /* 0x000000122020e981 */ /* 0x000ea4000c1e1b00 */
        /* <DEDUP_REMOVED lines=125> */
[----:B------:R-:W2:Y:S01]  /*9ca0*/  @!P6 LDG.E.64 R32, [R32.64] ;  /* 0x000000122020e981 */ /* 0x000ea2000c1e1b00 */
[----:B------:R-:W-:Y:S02]  /*9cb0*/  UIADD3 UR14, UR14, -0x10, URZ ;  /* 0xfffffff00e0e7890 */ /* 0x000fe4000fffe03f */
[----:B------:R-:W-:Y:S02]  /*9cc0*/  UIADD3 UR5, UR5, 0x10, URZ ;  /* 0x0000001005057890 */ /* 0x000fe4000fffe03f */
[----:B------:R-:W-:Y:S01]  /*9cd0*/  UISETP.GT.AND UP0, UPT, UR14, 0xc, UPT ;  /* 0x0000000c0e00788c */ /* 0x000fe2000bf04270 */
[----:B--2---:R-:W-:Y:S02]  /*9ce0*/  @!P6 FADD.FTZ R42, R42, R32 ;  /* 0x000000202a2ae221 */ /* 0x004fe40000010000 */
[----:B------:R-:W-:-:S03]  /*9cf0*/  @!P6 FADD.FTZ R43, R43, R33 ;  /* 0x000000212b2be221 */ /* 0x000fc60000010000 */
[----:B------:R-:W-:-:S13]  /*9d00*/  PLOP3.LUT P6, PT, PT, PT, UP0, 0x80, 0x0 ;  /* 0x000000000000781c */ /* 0x000fda0003fcf008 */
[----:B------:R-:W-:Y:S05]  /*9d10*/  @P6 BRA `(.L_x_238) ;  /* 0xfffff69000006947 */ /* 0x000fea000383ffff */
.L_x_237:
[----:B------:R-:W-:-:S06]  /*9d20*/  UISETP.GT.AND UP0, UPT, UR14, 0x4, UPT ;  /* 0x000000040e00788c */ /* 0x000fcc000bf04270 */
[----:B------:R-:W-:-:S13]  /*9d30*/  PLOP3.LUT P6, PT, PT, PT, UP0, 0x40, 0x0 ;  /* 0x000000000000781c */ /* 0x000fda0003fce808 */
[----:B------:R-:W-:Y:S05]  /*9d40*/  @P6 BRA `(.L_x_239) ;  /* 0x0000054000006947 */ /* 0x000fea0003800000 */
[----:B0-----:R-:W-:Y:S02]  /*9d50*/  MOV R32, UR5 ;  /* 0x0000000500207c02 */ /* 0x001fe40008000f00 */
[----:B------:R-:W-:Y:S02]  /*9d60*/  MOV R33, UR5 ;  /* 0x0000000500217c02 */ /* 0x000fe40008000f00 */
[----:B------:R-:W-:Y:S01]  /*9d70*/  ISETP.EQ.OR P6, PT, R32, UR20, P0 ;  /* 0x0000001420007c0c */ /* 0x000fe200087c2670 */
[----:B------:R-:W-:Y:S01]  /*9d80*/  HFMA2.MMA R32, -RZ, RZ, 0, 4.76837158203125e-07 ;  /* 0x00000008ff207435 */ /* 0x000fe200000001ff */
[----:B------:R-:W-:-:S11]  /*9d90*/  MOV R34, c[0x0][0x10] ;  /* 0x0000040000227a02 */ /* 0x000fd60000000f00 */
        /* <DEDUP_REMOVED lines=9> */
[----:B------:R-:W-:Y:S01]  /*9e30*/  @!P6 IMAD R33, R32, R33, UR24 ;  /* 0x000000182021ee24 */ /* 0x000fe2000f8e0221 */
[----:B------:R-:W-:-:S10]  /*9e40*/  HFMA2.MMA R32, -RZ, RZ, 0, 4.76837158203125e-07 ;  /* 0x00000008ff207435 */ /* 0x000fd400000001ff */
        /* <DEDUP_REMOVED lines=21> */
[----:B------:R-:W2:Y:S01]  /*9fa0*/  @!P6 LDG.E.64 R32, [R32.64] ;  /* 0x000000122020e981 */ /* 0x000ea2000c1e1b00 */
[----:B------:R-:W-:-:S04]  /*9fb0*/  MOV R34, UR5 ;  /* 0x0000000500227c02 */ /* 0x000fc80008000f00 */
[----:B------:R-:W-:Y:S01]  /*9fc0*/  IADD3 R34, R34, 0x4, RZ ;  /* 0x0000000422227810 */ /* 0x000fe20007ffe0ff */
[----:B--2---:R-:W-:Y:S01]  /*9fd0*/  @!P6 FADD.FTZ R42, R42, R32 ;  /* 0x000000202a2ae221 */ /* 0x004fe20000010000 */
[----:B------:R-:W-:Y:S01]  /*9fe0*/  MOV R32, c[0x0][0x10] ;  /* 0x0000040000207a02 */ /* 0x000fe20000000f00 */
[----:B------:R-:W-:Y:S01]  /*9ff0*/  @!P6 FADD.FTZ R43, R43, R33 ;  /* 0x000000212b2be221 */ /* 0x000fe20000010000 */
[----:B------:R-:W-:Y:S01]  /*a000*/  ISETP.EQ.OR P6, PT, R34, UR20, P0 ;  /* 0x0000001422007c0c */ /* 0x000fe200087c2670 */
[----:B------:R-:W-:-:S12]  /*a010*/  HFMA2.MMA R33, -RZ, RZ, 0, 4.76837158203125e-07 ;  /* 0x00000008ff217435 */ /* 0x000fd800000001ff */
[----:B------:R-:W-:-:S04]  /*a020*/  @!P6 IMAD R32, R34, R32, UR24 ;  /* 0x000000182220ee24 */ /* 0x000fc8000f8e0220 */
[----:B------:R-:W-:-:S06]  /*a030*/  @!P6 IMAD.WIDE.U32 R32, R32, R33, UR6 ;  /* 0x000000062020ee25 */ /* 0x000fcc000f8e0021 */
[----:B------:R-:W2:Y:S02]  /*a040*/  @!P6 LDG.E.64 R32, [R32.64] ;  /* 0x000000122020e981 */ /* 0x000ea4000c1e1b00 */
[----:B--2---:R-:W-:Y:S01]  /*a050*/  @!P6 FADD.FTZ R42, R42, R32 ;  /* 0x000000202a2ae221 */ /* 0x004fe20000010000 */
[----:B------:R-:W-:Y:S01]  /*a060*/  IADD3 R32, R34, 0x1, RZ ;  /* 0x0000000122207810 */ /* 0x000fe20007ffe0ff */
[----:B------:R-:W-:Y:S01]  /*a070*/  @!P6 FADD.FTZ R43, R43, R33 ;  /* 0x000000212b2be221 */ /* 0x000fe20000010000 */
[----:B------:R-:W-:Y:S02]  /*a080*/  MOV R33, c[0x0][0x10] ;  /* 0x0000040000217a02 */ /* 0x000fe40000000f00 */
[----:B------:R-:W-:-:S13]  /*a090*/  ISETP.EQ.OR P6, PT, R32, UR20, P0 ;  /* 0x0000001420007c0c */ /* 0x000fda00087c2670 */
[----:B------:R-:W-:Y:S01]  /*a0a0*/  @!P6 IMAD R33, R32, R33, UR24 ;  /* 0x000000182021ee24 */ /* 0x000fe2000f8e0221 */
[----:B------:R-:W-:-:S10]  /*a0b0*/  HFMA2.MMA R32, -RZ, RZ, 0, 4.76837158203125e-07 ;  /* 0x00000008ff207435 */ /* 0x000fd400000001ff */
        /* <DEDUP_REMOVED lines=19> */
[----:B------:R-:W2:Y:S01]  /*a1f0*/  @!P6 LDG.E.64 R32, [R32.64] ;  /* 0x000000122020e981 */ /* 0x000ea2000c1e1b00 */
[----:B------:R-:W-:Y:S01]  /*a200*/  IADD3 R34, R34, 0x4, RZ ;  /* 0x0000000422227810 */ /* 0x000fe20007ffe0ff */
[----:B------:R-:W-:Y:S01]  /*a210*/  UIADD3 UR14, UR14, -0x4, URZ ;  /* 0xfffffffc0e0e7890 */ /* 0x000fe2000fffe03f */
[----:B------:R-:W-:Y:S02]  /*a220*/  LOP3.LUT R8, R8, 0xfffffffe, RZ, 0xc0, !PT ;  /* 0xfffffffe08087812 */ /* 0x000fe400078ec0ff */
[----:B------:R0:W1:Y:S01]  /*a230*/  R2UR UR5, R34 ;  /* 0x00000000220573c2 */ /* 0x00006200000e0000 */
[----:B------:R-:W-:Y:S01]  /*a240*/  UIADD3 UR14, UR14, -0x4, URZ ;  /* 0xfffffffc0e0e7890 */ /* 0x000fe2000fffe03f */
[----:B--2---:R-:W-:Y:S02]  /*a250*/  @!P6 FADD.FTZ R42, R42, R32 ;  /* 0x000000202a2ae221 */ /* 0x004fe40000010000 */
[----:B------:R-:W-:Y:S01]  /*a260*/  @!P6 FADD.FTZ R43, R43, R33 ;  /* 0x000000212b2be221 */ /* 0x000fe20000010000 */
[----:B------:R-:W-:-:S13]  /*a270*/  PLOP3.LUT P6, PT, PT, PT, PT, 0x8, 0x0 ;  /* 0x000000000000781c */ /* 0x000fda0003fce170 */
[----:B------:R-:W-:-:S04]  /*a280*/  @P6 LOP3.LUT R8, R8, 0x1, RZ, 0xfc, !PT ;  /* 0x0000000108086812 */ /* 0x000fc800078efcff */
.L_x_239:
[----:B01----:R-:W-:-:S04]  /*a290*/  LOP3.LUT P6, RZ, R8, 0x1, RZ, 0xc0, !PT ;  /* 0x0000000108ff7812 */ /* 0x003fc800078cc0ff */
[----:B------:R-:W-:-:S13]  /*a2a0*/  ISETP.NE.OR P6, PT, RZ, UR14, P6 ;  /* 0x0000000eff007c0c */ /* 0x000fda000b7c5670 */
[----:B------:R-:W-:Y:S05]  /*a2b0*/  @!P6 BRA `(.L_x_235) ;  /* 0x000002d00000e947 */ /* 0x000fea0003800000 */
.L_x_236:
        /* <DEDUP_REMOVED lines=38> */
[----:B------:R-:W-:Y:S02]  /*a520*/  UIADD3 UR14, UR14, -0x4, URZ ;  /* 0xfffffffc0e0e7890 */ /* 0x000fe4000fffe03f */
[----:B------:R-:W-:Y:S02]  /*a530*/  UIADD3 UR5, UR5, 0x4, URZ ;  /* 0x0000000405057890 */ /* 0x000fe4000fffe03f */
[----:B------:R-:W-:Y:S01]  /*a540*/  UISETP.NE.AND UP0, UPT, UR14, URZ, UPT ;  /* 0x0000003f0e00728c */ /* 0x000fe2000bf05270 */
[----:B--2---:R-:W-:Y:S02]  /*a550*/  @!P6 FADD.FTZ R42, R42, R32 ;  /* 0x000000202a2ae221 */ /* 0x004fe40000010000 */
[----:B------:R-:W-:-:S03]  /*a560*/  @!P6 FADD.FTZ R43, R43, R33 ;  /* 0x000000212b2be221 */ /* 0x000fc60000010000 */
[----:B------:R-:W-:-:S13]  /*a570*/  PLOP3.LUT P6, PT, PT, PT, UP0, 0x80, 0x0 ;  /* 0x000000000000781c */ /* 0x000fda0003fcf008 */
[----:B------:R-:W-:Y:S05]  /*a580*/  @P6 BRA `(.L_x_236) ;  /* 0xfffffd3000006947 */ /* 0x000fea000383ffff */
.L_x_235:
[----:B0-----:R-:W-:-:S04]  /*a590*/  MOV R34, c[0x0][0xc] ;  /* 0x0000030000227a02 */ /* 0x001fc80000000f00 */
[----:B------:R-:W-:-:S13]  /*a5a0*/  LOP3.LUT P6, R34, R34, 0x3, RZ, 0xc0, !PT ;  /* 0x0000000322227812 */ /* 0x000fda00078cc0ff */
[----:B------:R-:W-:Y:S05]  /*a5b0*/  @!P6 BRA `(.L_x_232) ;  /* 0x000002600000e947 */ /* 0x000fea0003800000 */
[----:B------:R-:W-:Y:S01]  /*a5c0*/  MOV R32, UR5 ;  /* 0x0000000500207c02 */ /* 0x000fe20008000f00 */
[----:B------:R-:W-:Y:S03]  /*a5d0*/  BSSY B0, `(.L_x_240) ;  /* 0x000000b000007945 */ /* 0x000fe60003800000 */
[----:B------:R-:W-:-:S13]  /*a5e0*/  ISETP.EQ.OR P6, PT, R32, UR20, P0 ;  /* 0x0000001420007c0c */ /* 0x000fda00087c2670 */
[----:B------:R-:W-:Y:S05]  /*a5f0*/  @P6 BRA `(.L_x_241) ;  /* 0x0000008000006947 */ /* 0x000fea0003800000 */
[----:B------:R-:W-:Y:S02]  /*a600*/  ULDC UR14, c[0x0][0x10] ;  /* 0x00000400000e7ab9 */ /* 0x000fe40000000800 */
[----:B------:R-:W-:-:S04]  /*a610*/  UIMAD UR14, UR5, UR14, UR24 ;  /* 0x0000000e050e72a4 */ /* 0x000fc8000f8e0218 */
[----:B------:R-:W-:-:S06]  /*a620*/  UIMAD.WIDE.U32 UR14, UR14, 0x8, UR6 ;  /* 0x000000080e0e78a5 */ /* 0x000fcc000f8e0006 */
[----:B------:R-:W-:Y:S02]  /*a630*/  MOV R32, UR14 ;  /* 0x0000000e00207c02 */ /* 0x000fe40008000f00 */
[----:B------:R-:W-:-:S06]  /*a640*/  MOV R33, UR15 ;  /* 0x0000000f00217c02 */ /* 0x000fcc0008000f00 */
[----:B------:R-:W2:Y:S02]  /*a650*/  LDG.E.64 R32, [R32.64] ;  /* 0x0000001220207981 */ /* 0x000ea4000c1e1b00 */
[----:B--2---:R-:W-:Y:S02]  /*a660*/  FADD.FTZ R42, R42, R32 ;  /* 0x000000202a2a7221 */ /* 0x004fe40000010000 */
[----:B------:R-:W-:Y:S02]  /*a670*/  FADD.FTZ R43, R43, R33 ;  /* 0x000000212b2b7221 */ /* 0x000fe40000010000 */
.L_x_241:
[----:B------:R-:W-:Y:S05]  /*a680*/  BSYNC B0 ;  /* 0x0000000000007941 */ /* 0x000fea0003800000 */
.L_x_240:
[----:B------:R-:W-:-:S13]  /*a690*/  ISETP.NE.AND P6, PT, R34, 0x1, PT ;  /* 0x000000012200780c */ /* 0x000fda0003fc5270 */
[----:B------:R-:W-:Y:S05]  /*a6a0*/  @!P6 BRA `(.L_x_232) ;  /* 0x000001700000e947 */ /* 0x000fea0003800000 */
[----:B------:R-:W-:Y:S02]  /*a6b0*/  MOV R32, UR5 ;  /* 0x0000000500207c02 */ /* 0x000fe40008000f00 */
[----:B------:R-:W-:Y:S02]  /*a6c0*/  MOV R33, c[0x0][0x10] ;  /* 0x0000040000217a02 */ /* 0x000fe40000000f00 */
[----:B------:R-:W-:-:S04]  /*a6d0*/  IADD3 R32, R32, 0x1, RZ ;  /* 0x0000000120207810 */ /* 0x000fc80007ffe0ff */
[----:B------:R-:W-:-:S13]  /*a6e0*/  ISETP.EQ.OR P6, PT, R32, UR20, P0 ;  /* 0x0000001420007c0c */ /* 0x000fda00087c2670 */
[----:B------:R-:W-:Y:S01]  /*a6f0*/  @!P6 IMAD R33, R32, R33, UR24 ;  /* 0x000000182021ee24 */ /* 0x000fe2000f8e0221 */
[----:B------:R-:W-:-:S10]  /*a700*/  HFMA2.MMA R32, -RZ, RZ, 0, 4.76837158203125e-07 ;  /* 0x00000008ff207435 */ /* 0x000fd400000001ff */
[----:B------:R-:W-:-:S06]  /*a710*/  @!P6 IMAD.WIDE.U32 R32, R33, R32, UR6 ;  /* 0x000000062120ee25 */ /* 0x000fcc000f8e0020 */
[----:B------:R-:W2:Y:S01]  /*a720*/  @!P6 LDG.E.64 R32, [R32.64] ;  /* 0x000000122020e981 */ /* 0x000ea2000c1e1b00 */
[----:B------:R-:W-:Y:S02]  /*a730*/  UIADD3 UR5, UR5, 0x2, URZ ;  /* 0x0000000205057890 */ /* 0x000fe4000fffe03f */
[----:B------:R-:W-:Y:S01]  /*a740*/  ULDC UR14, c[0x0][0x10] ;  /* 0x00000400000e7ab9 */ /* 0x000fe20000000800 */
[----:B--2---:R-:W-:-:S03]  /*a750*/  @!P6 FADD.FTZ R42, R42, R32 ;  /* 0x000000202a2ae221 */ /* 0x004fc60000010000 */
[----:B------:R-:W-:Y:S01]  /*a760*/  MOV R32, UR5 ;  /* 0x0000000500207c02 */ /* 0x000fe20008000f00 */
[----:B------:R-:W-:-:S03]  /*a770*/  @!P6 FADD.FTZ R43, R43, R33 ;  /* 0x000000212b2be221 */ /* 0x000fc60000010000 */
[----:B------:R-:W-:-:S04]  /*a780*/  ISETP.EQ.OR P6, PT, R32, UR20, P0 ;  /* 0x0000001420007c0c */ /* 0x000fc800087c2670 */
[----:B------:R-:W-:-:S13]  /*a790*/  ISETP.EQ.OR P6, PT, R34, 0x2, P6 ;  /* 0x000000022200780c */ /* 0x000fda00037c2670 */
[----:B------:R-:W-:-:S05]  /*a7a0*/  VOTEU.ALL UP0, P6 ;  /* 0x00000000003f7886 */ /* 0x000fca0003000000 */
[----:B------:R-:W-:-:S04]  /*a7b0*/  @!UP0 UIMAD UR5, UR5, UR14, UR24 ;  /* 0x0000000e050582a4 */ /* 0x000fc8000f8e0218 */
[----:B------:R-:W-:-:S06]  /*a7c0*/  @!UP0 UIMAD.WIDE.U32 UR6, UR5, 0x8, UR6 ;  /* 0x00000008050688a5 */ /* 0x000fcc000f8e0006 */
[----:B------:R-:W-:Y:S02]  /*a7d0*/  MOV R32, UR6 ;  /* 0x0000000600207c02 */ /* 0x000fe40008000f00 */
[----:B------:R-:W-:-:S06]  /*a7e0*/  MOV R33, UR7 ;  /* 0x0000000700217c02 */ /* 0x000fcc0008000f00 */
[----:B------:R-:W2:Y:S02]  /*a7f0*/  @!P6 LDG.E.64 R32, [R32.64] ;  /* 0x000000122020e981 */ /* 0x000ea4000c1e1b00 */
[----:B--2---:R-:W-:Y:S02]  /*a800*/  @!P6 FADD.FTZ R42, R42, R32 ;  /* 0x000000202a2ae221 */ /* 0x004fe40000010000 */
[----:B------:R-:W-:-:S05]  /*a810*/  @!P6 FADD.FTZ R43, R43, R33 ;  /* 0x000000212b2be221 */ /* 0x000fca0000010000 */
.L_x_232:
[----:B------:R-:W-:Y:S04]  /*a820*/  @!P0 STS.64 [0x90], R42 ;  /* 0x0000902aff008388 */ /* 0x000fe80000000a00 */
[----:B------:R-:W-:Y:S01]  /*a830*/  BAR.SYNC.DEFER_BLOCKING 0x0 ;  /* 0x0000000000007b1d */ /* 0x000fe20000010000 */
[----:B------:R-:W-:Y:S02]  /*a840*/  ISETP.NE.AND P6, PT, RZ, UR21, PT ;  /* 0x00000015ff007c0c */ /* 0x000fe4000bfc5270 */
[----:B0-----:R-:W-:-:S05]  /*a850*/  PRMT R34, RZ, 0x5410, R53 ;  /* 0x00005410ff227816 */ /* 0x001fca0000000035 */
[----:B------:R-:W-:-:S04]  /*a860*/  FADD.FTZ R34, R34, -UR25 ;  /* 0x8000001922227e21 */ /* 0x000fc80008010000 */
[----:B------:R-:W-:Y:S01]  /*a870*/  FMUL.FTZ R34, R34, UR26 ;  /* 0x0000001a22227c20 */ /* 0x000fe20008410000 */
[----:B------:R-:W0:Y:S02]  /*a880*/  LDS.64 R32, [0x90] ;  /* 0x00009000ff207984 */ /* 0x000e240000000a00 */
[----:B0-----:R-:W-:Y:S02]  /*a890*/  FMUL.FTZ R33, R33, c[0x0][0x20c] ;  /* 0x0000830021217a20 */ /* 0x001fe40000410000 */
[----:B------:R-:W-:Y:S02]  /*a8a0*/  FMUL.FTZ R32, R32, c[0x0][0x20c] ;  /* 0x0000830020207a20 */ /* 0x000fe40000410000 */
[----:B------:R0:W1:Y:S02]  /*a8b0*/  R2UR UR6, R33 ;  /* 0x00000000210673c2 */ /* 0x00006400000e0000 */
[----:B0-----:R-:W-:-:S06]  /*a8c0*/  PRMT R33, RZ, 0x7610, R53 ;  /* 0x00007610ff217816 */ /* 0x001fcc0000000035 */
[----:B------:R0:W2:Y:S01]  /*a8d0*/  R2UR UR5, R32 ;  /* 0x00000000200573c2 */ /* 0x0000a200000e0000 */
[----:B------:R-:W-:Y:S01]  /*a8e0*/  FADD.FTZ R33, R33, -UR25 ;  /* 0x8000001921217e21 */ /* 0x000fe20008010000 */
[----:B0-----:R-:W-:-:S03]  /*a8f0*/  PRMT R32, RZ, 0x5410, R77 ;  /* 0x00005410ff207816 */ /* 0x001fc6000000004d */
[----:B------:R-:W-:Y:S01]  /*a900*/  FMUL.FTZ R33, R33, UR26 ;  /* 0x0000001a21217c20 */ /* 0x000fe20008410000 */
[----:B------:R-:W-:Y:S01]  /*a910*/  PRMT R77, RZ, 0x7610, R77 ;  /* 0x00007610ff4d7816 */ /* 0x000fe2000000004d */
        /* <DEDUP_REMOVED lines=19> */
.L_x_242:
[----:B------:R-:W-:Y:S01]  /*aa50*/  LOP3.LUT P0, RZ, R8, 0x200000, RZ, 0xc0, !PT ;  /* 0x0020000008ff7812 */ /* 0x000fe2000780c0ff */
[----:B------:R-:W-:-:S12]  /*aa60*/  BSSY B0, `(.L_x_243) ;  /* 0x0000015000007945 */ /* 0x000fd80003800000 */
[----:B------:R-:W-:Y:S05]  /*aa70*/  @!P0 BRA `(.L_x_244) ;  /* 0x0000013000008947 */ /* 0x000fea0003800000 */
[----:B--2---:R-:W-:Y:S02]  /*aa80*/  MOV R35, UR5 ;  /* 0x0000000500237c02 */ /* 0x004fe40008000f00 */
[----:B------:R-:W-:-:S03]  /*aa90*/  SHF.R.S32.HI R37, RZ, 0x1f, R9 ;  /* 0x0000001fff257819 */ /* 0x000fc60000011409 */
[----:B-1----:R-:W-:Y:S02]  /*aaa0*/  FFMA.FTZ R35, R34, R35, UR6 ;  /* 0x0000000622237e23 */ /* 0x002fe40008010023 */
[----:B------:R-:W-:Y:S02]  /*aab0*/  IMAD R34, R37, c[0x0][0x1d8], RZ ;  /* 0x0000760025227a24 */ /* 0x000fe400078e02ff */
[----:B------:R-:W-:Y:S01]  /*aac0*/  FFMA.FTZ R35, R32, R30, -R35 ;  /* 0x0000001e20237223 */ /* 0x000fe20000010823 */
[----:B------:R-:W-:Y:S01]  /*aad0*/  MOV R32, UR5 ;  /* 0x0000000500207c02 */ /* 0x000fe20008000f00 */
[----:B------:R-:W-:Y:S02]  /*aae0*/  IMAD R34, R9, c[0x0][0x1dc], R34 ;  /* 0x0000770009227a24 */ /* 0x000fe400078e0222 */
[----:B------:R-:W-:Y:S02]  /*aaf0*/  FMUL.FTZ R35, R35, UR26 ;  /* 0x0000001a23237c20 */ /* 0x000fe40008410000 */
[----:B------:R-:W-:Y:S01]  /*ab00*/  FFMA.FTZ R32, R33, R32, UR6 ;  /* 0x0000000621207e23 */ /* 0x000fe20008010020 */
[----:B------:R-:W-:-:S03]  /*ab10*/  MOV R33, R29 ;  /* 0x0000001d00217202 */ /* 0x000fc60000000f00 */
[----:B------:R-:W-:-:S04]  /*ab20*/  FFMA.FTZ R32, R77, R31, -R32 ;  /* 0x0000001f4d207223 */ /* 0x000fc80000010820 */
[----:B------:R-:W-:-:S05]  /*ab30*/  FMUL.FTZ R32, R32, UR26 ;  /* 0x0000001a20207c20 */ /* 0x000fca0008410000 */
[----:B------:R-:W-:Y:S02]  /*ab40*/  F2FP.BF16.PACK_AB R36, R32, R35 ;  /* 0x000000232024723e */ /* 0x000fe400000010ff */
[----:B------:R-:W-:-:S05]  /*ab50*/  MOV R32, R26 ;  /* 0x0000001a00207202 */ /* 0x000fca0000000f00 */
[----:B------:R-:W-:-:S05]  /*ab60*/  IMAD.WIDE.U32 R32, R9, c[0x0][0x1d8], R32 ;  /* 0x0000760009207a25 */ /* 0x000fca00078e0020 */
[----:B------:R-:W-:Y:S02]  /*ab70*/  IADD3 R33, R33, R34, RZ ;  /* 0x0000002221217210 */ /* 0x000fe40007ffe0ff */
[----:B------:R-:W-:-:S04]  /*ab80*/  LEA R34, P0, R32, c[0x0][0x160], 0x1 ;  /* 0x0000580020227a11 */ /* 0x000fc800078008ff */
[----:B------:R-:W-:-:S05]  /*ab90*/  LEA.HI.X R35, R32, c[0x0][0x164], R33, 0x1, P0 ;  /* 0x0000590020237a11 */ /* 0x000fca00000f0c21 */
[----:B------:R0:W-:Y:S04]  /*aba0*/  STG.E [R34.64], R36 ;  /* 0x0000002422007986 */ /* 0x0001e8000c101912 */
.L_x_244:
[----:B------:R-:W-:Y:S05]  /*abb0*/  BSYNC B0 ;  /* 0x0000000000007941 */ /* 0x000fea0003800000 */
.L_x_243:
[----:B------:R-:W-:Y:S02]  /*abc0*/  ISETP.NE.AND P0, PT, RZ, UR21, PT ;  /* 0x00000015ff007c0c */ /* 0x000fe4000bf05270 */
[--C-:B0-----:R-:W-:Y:S02]  /*abd0*/  PRMT R34, RZ, 0x5410, R54.reuse ;  /* 0x00005410ff227816 */ /* 0x101fe40000000036 */
[----:B------:R-:W-:Y:S02]  /*abe0*/  PRMT R33, RZ, 0x7610, R54 ;  /* 0x00007610ff217816 */ /* 0x000fe40000000036 */
[--C-:B------:R-:W-:Y:S01]  /*abf0*/  PRMT R32, RZ, 0x5410, R79.reuse ;  /* 0x00005410ff207816 */ /* 0x100fe2000000004f */
[----:B------:R-:W-:Y:S01]  /*ac00*/  FADD.FTZ R34, R34, -UR25 ;  /* 0x8000001922227e21 */ /* 0x000fe20008010000 */
[----:B------:R-:W-:Y:S01]  /*ac10*/  PRMT R79, RZ, 0x7610, R79 ;  /* 0x00007610ff4f7816 */ /* 0x000fe2000000004f */
[----:B------:R-:W-:Y:S02]  /*ac20*/  FADD.FTZ R33, R33, -UR25 ;  /* 0x8000001921217e21 */ /* 0x000fe40008010000 */
        /* <DEDUP_REMOVED lines=21> */
.L_x_245:
[----:B------:R-:W-:Y:S01]  /*ad80*/  LOP3.LUT P0, RZ, R8, 0x100000, RZ, 0xc0, !PT ;  /* 0x0010000008ff7812 */ /* 0x000fe2000780c0ff */
[----:B------:R-:W-:-:S12]  /*ad90*/  BSSY B0, `(.L_x_246) ;  /* 0x0000017000007945 */ /* 0x000fd80003800000 */
[----:B------:R-:W-:Y:S05]  /*ada0*/  @!P0 BRA `(.L_x_247) ;  /* 0x0000015000008947 */ /* 0x000fea0003800000 */
[----:B--2---:R-:W-:Y:S02]  /*adb0*/  MOV R35, UR5 ;  /* 0x0000000500237c02 */ /* 0x004fe40008000f00 */
[C---:B------:R-:W-:Y:S02]  /*adc0*/  IADD3 R38, R9.reuse, 0x10, RZ ;  /* 0x0000001009267810 */ /* 0x040fe40007ffe0ff */
[----:B------:R-:W-:Y:S01]  /*add0*/  IADD3 R37, R9, 0x10, RZ ;  /* 0x0000001009257810 */ /* 0x000fe20007ffe0ff */
[----:B-1----:R-:W-:Y:S01]  /*ade0*/  FFMA.FTZ R35, R34, R35, UR6 ;  /* 0x0000000622237e23 */ /* 0x002fe20008010023 */
[----:B------:R-:W-:-:S03]  /*adf0*/  SHF.R.S32.HI R38, RZ, 0x1f, R38 ;  /* 0x0000001fff267819 */ /* 0x000fc60000011426 */
[----:B------:R-:W-:Y:S01]  /*ae00*/  FFMA.FTZ R35, R32, R30, -R35 ;  /* 0x0000001e20237223 */ /* 0x000fe20000010823 */
[----:B------:R-:W-:Y:S01]  /*ae10*/  MOV R32, UR5 ;  /* 0x0000000500207c02 */ /* 0x000fe20008000f00 */
[----:B------:R-:W-:Y:S02]  /*ae20*/  IMAD R34, R38, c[0x0][0x1d8], RZ ;  /* 0x0000760026227a24 */ /* 0x000fe400078e02ff */
[----:B------:R-:W-:Y:S02]  /*ae30*/  FMUL.FTZ R35, R35, UR26 ;  /* 0x0000001a23237c20 */ /* 0x000fe40008410000 */
[----:B------:R-:W-:Y:S01]  /*ae40*/  FFMA.FTZ R32, R33, R32, UR6 ;  /* 0x0000000621207e23 */ /* 0x000fe20008010020 */
[----:B------:R-:W-:Y:S01]  /*ae50*/  MOV R33, R29 ;  /* 0x0000001d00217202 */ /* 0x000fe20000000f00 */
[----:B------:R-:W-:Y:S02]  /*ae60*/  IMAD R34, R37, c[0x0][0x1dc], R34 ;  /* 0x0000770025227a24 */ /* 0x000fe400078e0222 */
        /* <DEDUP_REMOVED lines=9> */
.L_x_247:
[----:B------:R-:W-:Y:S05]  /*af00*/  BSYNC B0 ;  /* 0x0000000000007941 */ /* 0x000fea0003800000 */
.L_x_246:
        /* <DEDUP_REMOVED lines=28> */
.L_x_248:
        /* <DEDUP_REMOVED lines=24> */
.L_x_250:
[----:B------:R-:W-:Y:S05]  /*b250*/  BSYNC B0 ;  /* 0x0000000000007941 */ /* 0x000fea0003800000 */
.L_x_249:
        /* <DEDUP_REMOVED lines=28> */
.L_x_251:
        /* <DEDUP_REMOVED lines=24> */
.L_x_253:
[----:B------:R-:W-:Y:S05]  /*b5a0*/  BSYNC B0 ;  /* 0x0000000000007941 */ /* 0x000fea0003800000 */
.L_x_252:
        /* <DEDUP_REMOVED lines=28> */
.L_x_254:
        /* <DEDUP_REMOVED lines=24> */
.L_x_256:
[----:B------:R-:W-:Y:S05]  /*b8f0*/  BSYNC B0 ;  /* 0x0000000000007941 */ /* 0x000fea0003800000 */
.L_x_255:
        /* <DEDUP_REMOVED lines=28> */
.L_x_257:
        /* <DEDUP_REMOVED lines=24> */
.L_x_259:
[----:B------:R-:W-:Y:S05]  /*bc40*/  BSYNC B0 ;  /* 0x0000000000007941 */ /* 0x000fea0003800000 */
.L_x_258:
        /* <DEDUP_REMOVED lines=28> */
.L_x_260:
        /* <DEDUP_REMOVED lines=24> */
.L_x_262:
[----:B------:R-:W-:Y:S05]  /*bf90*/  BSYNC B0 ;  /* 0x0000000000007941 */ /* 0x000fea0003800000 */
.L_x_261:
[----:B------:R-:W-:Y:S01]  /*bfa0*/  IMAD.WIDE.U32 R32, R10, -0x77777777, RZ ;  /* 0x888888890a207825 */ /* 0x000fe200078e00ff */
[----:B------:R-:W-:Y:S02]  /*bfb0*/  ISETP.NE.AND P0, PT, RZ, UR21, PT ;  /* 0x00000015ff007c0c */ /* 0x000fe4000bf05270 */
[----:B0-----:R-:W-:Y:S02]  /*bfc0*/  PRMT R34, RZ, 0x5410, R47 ;  /* 0x00005410ff227816 */ /* 0x001fe4000000002f */
[----:B------:R-:W-:Y:S02]  /*bfd0*/  SHF.R.U32.HI R32, RZ, 0x4, R33 ;  /* 0x00000004ff207819 */ /* 0x000fe40000011621 */
[----:B------:R-:W-:Y:S01]  /*bfe0*/  PRMT R33, RZ, 0x7610, R47 ;  /* 0x00007610ff217816 */ /* 0x000fe2000000002f */
[----:B------:R-:W-:Y:S01]  /*bff0*/  FADD.FTZ R34, R34, -UR25 ;  /* 0x8000001922227e21 */ /* 0x000fe20008010000 */
[----:B------:R-:W-:Y:S02]  /*c000*/  MOV R36, UR20 ;  /* 0x0000001400247c02 */ /* 0x000fe40008000f00 */
[----:B------:R-:W-:Y:S01]  /*c010*/  PRMT R37, RZ, 0x5410, R11 ;  /* 0x00005410ff257816 */ /* 0x000fe2000000000b */
[----:B------:R-:W-:-:S02]  /*c020*/  FADD.FTZ R33, R33, -UR25 ;  /* 0x8000001921217e21 */ /* 0x000fc40008010000 */
[----:B------:R-:W-:Y:S01]  /*c030*/  IMAD R36, R36, c[0x0][0x1fc], R32 ;  /* 0x00007f0024247a24 */ /* 0x000fe200078e0220 */
[--C-:B------:R-:W-:Y:S01]  /*c040*/  PRMT R32, RZ, 0x5410, R90.reuse ;  /* 0x00005410ff207816 */ /* 0x100fe2000000005a */
[----:B------:R-:W-:Y:S01]  /*c050*/  FMUL.FTZ R34, R34, UR26 ;  /* 0x0000001a22227c20 */ /* 0x000fe20008410000 */
[----:B------:R-:W-:Y:S01]  /*c060*/  PRMT R90, RZ, 0x7610, R90 ;  /* 0x00007610ff5a7816 */ /* 0x000fe2000000005a */
        /* <DEDUP_REMOVED lines=20> */
.L_x_263:
        /* <DEDUP_REMOVED lines=24> */
.L_x_265:
[----:B------:R-:W-:Y:S05]  /*c330*/  BSYNC B0 ;  /* 0x0000000000007941 */ /* 0x000fea0003800000 */
.L_x_264:
[----:B------:R-:W-:Y:S01]  /*c340*/  ISETP.NE.AND P0, PT, RZ, UR21, PT ;  /* 0x00000015ff007c0c */ /* 0x000fe2000bf05270 */
[----:B0-----:R-:W-:Y:S01]  /*c350*/  FADD.FTZ R34, R37, -UR25 ;  /* 0x8000001925227e21 */ /* 0x001fe20008010000 */
        /* <DEDUP_REMOVED lines=26> */
.L_x_266:
        /* <DEDUP_REMOVED lines=24> */
.L_x_268:
[----:B------:R-:W-:Y:S05]  /*c680*/  BSYNC B0 ;  /* 0x0000000000007941 */ /* 0x000fea0003800000 */
.L_x_267:
        /* <DEDUP_REMOVED lines=10> */
[----:B0-----:R-:W-:-:S04]  /*c730*/  FFMA.FTZ R34, R33, R30, R40 ;  /* 0x0000001e21227223 */ /* 0x001fc80000010028 */
        /* <DEDUP_REMOVED lines=17> */
.L_x_269:
[----:B------:R-:W-:Y:S01]  /*c850*/  LOP3.LUT P0, RZ, R8, 0x1000, RZ, 0xc0, !PT ;  /* 0x0000100008ff7812 */ /* 0x000fe2000780c0ff */
[----:B------:R-:W-:-:S12]  /*c860*/  BSSY B0, `(.L_x_270) ;  /* 0x0000017000007945 */ /* 0x000fd80003800000 */
[----:B------:R-:W-:Y:S05]  /*c870*/  @!P0 BRA `(.L_x_271) ;  /* 0x0000015000008947 */ /* 0x000fea0003800000 */
[----:B0-2---:R-:W-:Y:S02]  /*c880*/  MOV R34, UR5 ;  /* 0x0000000500227c02 */ /* 0x005fe40008000f00 */
[C---:B------:R-:W-:Y:S02]  /*c890*/  IADD3 R37, R9.reuse, 0x90, RZ ;  /* 0x0000009009257810 */ /* 0x040fe40007ffe0ff */
[----:B------:R-:W-:Y:S01]  /*c8a0*/  IADD3 R35, R9, 0x90, RZ ;  /* 0x0000009009237810 */ /* 0x000fe20007ffe0ff */
[----:B-1----:R-:W-:Y:S01]  /*c8b0*/  FFMA.FTZ R34, R33, R34, UR6 ;  /* 0x0000000621227e23 */ /* 0x002fe20008010022 */
[----:B------:R-:W-:-:S03]  /*c8c0*/  SHF.R.S32.HI R37, RZ, 0x1f, R37 ;  /* 0x0000001fff257819 */ /* 0x000fc60000011425 */
[----:B------:R-:W-:Y:S01]  /*c8d0*/  FFMA.FTZ R34, R12, R30, -R34 ;  /* 0x0000001e0c227223 */ /* 0x000fe20000010822 */
[----:B------:R-:W-:-:S03]  /*c8e0*/  MOV R12, UR5 ;  /* 0x00000005000c7c02 */ /* 0x000fc60008000f00 */
[----:B------:R-:W-:Y:S02]  /*c8f0*/  FMUL.FTZ R34, R34, UR26 ;  /* 0x0000001a22227c20 */ /* 0x000fe40008410000 */
[----:B------:R-:W-:Y:S01]  /*c900*/  FFMA.FTZ R12, R32, R12, UR6 ;  /* 0x00000006200c7e23 */ /* 0x000fe2000801000c */
[----:B------:R-:W-:-:S03]  /*c910*/  MOV R32, R26 ;  /* 0x0000001a00207202 */ /* 0x000fc60000000f00 */
[----:B------:R-:W-:-:S04]  /*c920*/  FFMA.FTZ R12, R78, R31, -R12 ;  /* 0x0000001f4e0c7223 */ /* 0x000fc8000001080c */
[----:B------:R-:W-:-:S05]  /*c930*/  FMUL.FTZ R33, R12, UR26 ;  /* 0x0000001a0c217c20 */ /* 0x000fca0008410000 */
[----:B------:R-:W-:Y:S01]  /*c940*/  F2FP.BF16.PACK_AB R12, R33, R34 ;  /* 0x00000022210c723e */ /* 0x000fe200000010ff */
[----:B------:R-:W-:Y:S01]  /*c950*/  IMAD R34, R37, c[0x0][0x1d8], RZ ;  /* 0x0000760025227a24 */ /* 0x000fe200078e02ff */
[----:B------:R-:W-:-:S03]  /*c960*/  MOV R33, R29 ;  /* 0x0000001d00217202 */ /* 0x000fc60000000f00 */
[C---:B------:R-:W-:Y:S02]  /*c970*/  IMAD R34, R35.reuse, c[0x0][0x1dc], R34 ;  /* 0x0000770023227a24 */ /* 0x040fe400078e0222 */
[----:B------:R-:W-:-:S05]  /*c980*/  IMAD.WIDE.U32 R32, R35, c[0x0][0x1d8], R32 ;  /* 0x0000760023207a25 */ /* 0x000fca00078e0020 */
[----:B------:R-:W-:Y:S02]  /*c990*/  IADD3 R33, R33, R34, RZ ;  /* 0x0000002221217210 */ /* 0x000fe40007ffe0ff */
[----:B------:R-:W-:-:S04]  /*c9a0*/  LEA R34, P0, R32, c[0x0][0x160], 0x1 ;  /* 0x0000580020227a11 */ /* 0x000fc800078008ff */
[----:B------:R-:W-:-:S05]  /*c9b0*/  LEA.HI.X R35, R32, c[0x0][0x164], R33, 0x1, P0 ;  /* 0x0000590020237a11 */ /* 0x000fca00000f0c21 */
[----:B------:R0:W-:Y:S04]  /*c9c0*/  STG.E [R34.64], R12 ;  /* 0x0000000c22007986 */ /* 0x0001e8000c101912 */
.L_x_271:
[----:B------:R-:W-:Y:S05]  /*c9d0*/  BSYNC B0 ;  /* 0x0000000000007941 */ /* 0x000fea0003800000 */
.L_x_270:
[----:B------:R-:W-:Y:S01]  /*c9e0*/  ISETP.NE.AND P0, PT, RZ, UR21, PT ;  /* 0x00000015ff007c0c */ /* 0x000fe2000bf05270 */
[----:B------:R-:W-:Y:S01]  /*c9f0*/  FADD.FTZ R32, R11, -UR25 ;  /* 0x800000190b207e21 */ /* 0x000fe20008010000 */
[----:B------:R-:W-:Y:S02]  /*ca00*/  PRMT R13, RZ, 0x7610, R13 ;  /* 0x00007610ff0d7816 */ /* 0x000fe4000000000d */
[--C-:B0-----:R-:W-:Y:S01]  /*ca10*/  PRMT R12, RZ, 0x5410, R76.reuse ;  /* 0x00005410ff0c7816 */ /* 0x101fe2000000004c */
        /* <DEDUP_REMOVED lines=24> */
.L_x_272:
[----:B------:R-:W-:Y:S01]  /*cba0*/  LOP3.LUT P0, RZ, R8, 0x800, RZ, 0xc0, !PT ;  /* 0x0000080008ff7812 */ /* 0x000fe2000780c0ff */
[----:B------:R-:W-:-:S12]  /*cbb0*/  BSSY B0, `(.L_x_273) ;  /* 0x0000017000007945 */ /* 0x000fd80003800000 */
[----:B------:R-:W-:Y:S05]  /*cbc0*/  @!P0 BRA `(.L_x_274) ;  /* 0x0000015000008947 */ /* 0x000fea0003800000 */
[----:B--2---:R-:W-:Y:S02]  /*cbd0*/  MOV R33, UR5 ;  /* 0x0000000500217c02 */ /* 0x004fe40008000f00 */
[C---:B------:R-:W-:Y:S02]  /*cbe0*/  IADD3 R37, R9.reuse, 0xa0, RZ ;  /* 0x000000a009257810 */ /* 0x040fe40007ffe0ff */
[----:B------:R-:W-:Y:S01]  /*cbf0*/  IADD3 R35, R9, 0xa0, RZ ;  /* 0x000000a009237810 */ /* 0x000fe20007ffe0ff */
[----:B-1----:R-:W-:Y:S01]  /*cc00*/  FFMA.FTZ R33, R32, R33, UR6 ;  /* 0x0000000620217e23 */ /* 0x002fe20008010021 */
[----:B------:R-:W-:Y:S02]  /*cc10*/  MOV R32, UR5 ;  /* 0x0000000500207c02 */ /* 0x000fe40008000f00 */
[----:B------:R-:W-:Y:S01]  /*cc20*/  SHF.R.S32.HI R37, RZ, 0x1f, R37 ;  /* 0x0000001fff257819 */ /* 0x000fe20000011425 */
[----:B------:R-:W-:Y:S02]  /*cc30*/  FFMA.FTZ R12, R12, R30, -R33 ;  /* 0x0000001e0c0c7223 */ /* 0x000fe40000010821 */
[----:B------:R-:W-:-:S02]  /*cc40*/  FFMA.FTZ R13, R13, R32, UR6 ;  /* 0x000000060d0d7e23 */ /* 0x000fc40008010020 */
[----:B------:R-:W-:Y:S02]  /*cc50*/  IMAD R32, R37, c[0x0][0x1d8], RZ ;  /* 0x0000760025207a24 */ /* 0x000fe400078e02ff */
[----:B------:R-:W-:Y:S02]  /*cc60*/  FFMA.FTZ R34, R76, R31, -R13 ;  /* 0x0000001f4c227223 */ /* 0x000fe4000001080d */
[----:B------:R-:W-:Y:S01]  /*cc70*/  FMUL.FTZ R13, R12, UR26 ;  /* 0x0000001a0c0d7c20 */ /* 0x000fe20008410000 */
[----:B------:R-:W-:Y:S01]  /*cc80*/  MOV R12, R26 ;  /* 0x0000001a000c7202 */ /* 0x000fe20000000f00 */
[----:B------:R-:W-:Y:S02]  /*cc90*/  FMUL.FTZ R34, R34, UR26 ;  /* 0x0000001a22227c20 */ /* 0x000fe40008410000 */
[----:B------:R-:W-:-:S03]  /*cca0*/  IMAD R33, R35, c[0x0][0x1dc], R32 ;  /* 0x0000770023217a24 */ /* 0x000fc600078e0220 */
[----:B------:R-:W-:Y:S02]  /*ccb0*/  F2FP.BF16.PACK_AB R34, R34, R13 ;  /* 0x0000000d2222723e */ /* 0x000fe400000010ff */
[----:B------:R-:W-:-:S05]  /*ccc0*/  MOV R13, R29 ;  /* 0x0000001d000d7202 */ /* 0x000fca0000000f00 */
[----:B------:R-:W-:-:S05]  /*ccd0*/  IMAD.WIDE.U32 R12, R35, c[0x0][0x1d8], R12 ;  /* 0x00007600230c7a25 */ /* 0x000fca00078e000c */
[----:B------:R-:W-:Y:S02]  /*cce0*/  IADD3 R13, R13, R33, RZ ;  /* 0x000000210d0d7210 */ /* 0x000fe40007ffe0ff */
[----:B------:R-:W-:-:S04]  /*ccf0*/  LEA R32, P0, R12, c[0x0][0x160], 0x1 ;  /* 0x000058000c207a11 */ /* 0x000fc800078008ff */
[----:B------:R-:W-:-:S05]  /*cd00*/  LEA.HI.X R33, R12, c[0x0][0x164], R13, 0x1, P0 ;  /* 0x000059000c217a11 */ /* 0x000fca00000f0c0d */
[----:B------:R0:W-:Y:S04]  /*cd10*/  STG.E [R32.64], R34 ;  /* 0x0000002220007986 */ /* 0x0001e8000c101912 */
.L_x_274:
[----:B------:R-:W-:Y:S05]  /*cd20*/  BSYNC B0 ;  /* 0x0000000000007941 */ /* 0x000fea0003800000 */
.L_x_273:
        /* <DEDUP_REMOVED lines=28> */
.L_x_275:
        /* <DEDUP_REMOVED lines=10> */
[----:B------:R-:W-:Y:S01]  /*cf90*/  IMAD R32, R12, c[0x0][0x1d8], RZ ;  /* 0x000076000c207a24 */ /* 0x000fe200078e02ff */
[----:B------:R-:W-:-:S03]  /*cfa0*/  MOV R12, R26 ;  /* 0x0000001a000c7202 */ /* 0x000fc60000000f00 */
[----:B------:R-:W-:Y:S01]  /*cfb0*/  FFMA.FTZ R34, R34, R13, UR6 ;  /* 0x0000000622227e23 */ /* 0x000fe2000801000d */
[----:B------:R-:W-:Y:S01]  /*cfc0*/  MOV R13, R29 ;  /* 0x0000001d000d7202 */ /* 0x000fe20000000f00 */
[----:B------:R-:W-:-:S04]  /*cfd0*/  IMAD R33, R35, c[0x0][0x1dc], R32 ;  /* 0x0000770023217a24 */ /* 0x000fc800078e0220 */
[----:B------:R-:W-:-:S05]  /*cfe0*/  IMAD.WIDE.U32 R12, R35, c[0x0][0x1d8], R12 ;  /* 0x00007600230c7a25 */ /* 0x000fca00078e000c */
[----:B------:R-:W-:Y:S02]  /*cff0*/  IADD3 R13, R13, R33, RZ ;  /* 0x000000210d0d7210 */ /* 0x000fe40007ffe0ff */
[----:B------:R-:W-:-:S04]  /*d000*/  LEA R32, P0, R12, c[0x0][0x160], 0x1 ;  /* 0x000058000c207a11 */ /* 0x000fc800078008ff */
[----:B------:R-:W-:Y:S01]  /*d010*/  LEA.HI.X R33, R12, c[0x0][0x164], R13, 0x1, P0 ;  /* 0x000059000c217a11 */ /* 0x000fe200000f0c0d */
[----:B------:R-:W-:Y:S02]  /*d020*/  FFMA.FTZ R12, R75, R31, -R34 ;  /* 0x0000001f4b0c7223 */ /* 0x000fe40000010822 */
[----:B------:R-:W-:Y:S02]  /*d030*/  FMUL.FTZ R13, R14, UR26 ;  /* 0x0000001a0e0d7c20 */ /* 0x000fe40008410000 */
[----:B------:R-:W-:-:S05]  /*d040*/  FMUL.FTZ R12, R12, UR26 ;  /* 0x0000001a0c0c7c20 */ /* 0x000fca0008410000 */
[----:B------:R-:W-:-:S05]  /*d050*/  F2FP.BF16.PACK_AB R13, R12, R13 ;  /* 0x0000000d0c0d723e */ /* 0x000fca00000010ff */
[----:B------:R0:W-:Y:S02]  /*d060*/  STG.E [R32.64], R13 ;  /* 0x0000000d20007986 */ /* 0x0001e4000c101912 */
.L_x_277:
[----:B------:R-:W-:Y:S05]  /*d070*/  BSYNC B0 ;  /* 0x0000000000007941 */ /* 0x000fea0003800000 */
.L_x_276:
        /* <DEDUP_REMOVED lines=28> */
.L_x_278:
[----:B------:R-:W-:Y:S01]  /*d240*/  LOP3.LUT P0, RZ, R8, 0x200, RZ, 0xc0, !PT ;  /* 0x0000020008ff7812 */ /* 0x000fe2000780c0ff */
[----:B------:R-:W-:-:S12]  /*d250*/  BSSY B0, `(.L_x_279) ;  /* 0x0000015000007945 */ /* 0x000fd80003800000 */
[----:B------:R-:W-:Y:S05]  /*d260*/  @!P0 BRA `(.L_x_280) ;  /* 0x0000013000008947 */ /* 0x000fea0003800000 */
[----:B------:R-:W-:Y:S02]  /*d270*/  SHF.R.S32.HI R12, RZ, 0x1f, R125 ;  /* 0x0000001fff0c7819 */ /* 0x000fe4000001147d */
[----:B------:R-:W-:-:S03]  /*d280*/  MOV R13, R29 ;  /* 0x0000001d000d7202 */ /* 0x000fc60000000f00 */
[----:B------:R-:W-:Y:S01]  /*d290*/  IMAD R14, R12, c[0x0][0x1d8], RZ ;  /* 0x000076000c0e7a24 */ /* 0x000fe200078e02ff */
[----:B------:R-:W-:-:S03]  /*d2a0*/  MOV R12, R26 ;  /* 0x0000001a000c7202 */ /* 0x000fc60000000f00 */
[C---:B------:R-:W-:Y:S02]  /*d2b0*/  IMAD R15, R125.reuse, c[0x0][0x1dc], R14 ;  /* 0x000077007d0f7a24 */ /* 0x040fe400078e020e */
[----:B------:R-:W-:-:S05]  /*d2c0*/  IMAD.WIDE.U32 R12, R125, c[0x0][0x1d8], R12 ;  /* 0x000076007d0c7a25 */ /* 0x000fca00078e000c */
[----:B------:R-:W-:Y:S02]  /*d2d0*/  IADD3 R13, R13, R15, RZ ;  /* 0x0000000f0d0d7210 */ /* 0x000fe40007ffe0ff */
[----:B------:R-:W-:-:S04]  /*d2e0*/  LEA R14, P0, R12, c[0x0][0x160], 0x1 ;  /* 0x000058000c0e7a11 */ /* 0x000fc800078008ff */
[----:B------:R-:W-:Y:S02]  /*d2f0*/  LEA.HI.X R15, R12, c[0x0][0x164], R13, 0x1, P0 ;  /* 0x000059000c0f7a11 */ /* 0x000fe400000f0c0d */
[----:B--2---:R-:W-:Y:S02]  /*d300*/  MOV R12, UR5 ;  /* 0x00000005000c7c02 */ /* 0x004fe40008000f00 */
[----:B------:R-:W-:-:S03]  /*d310*/  MOV R13, UR5 ;  /* 0x00000005000d7c02 */ /* 0x000fc60008000f00 */
[----:B-1----:R-:W-:Y:S02]  /*d320*/  FFMA.FTZ R33, R33, R12, UR6 ;  /* 0x0000000621217e23 */ /* 0x002fe4000801000c */
[----:B------:R-:W-:Y:S02]  /*d330*/  FFMA.FTZ R34, R34, R13, UR6 ;  /* 0x0000000622227e23 */ /* 0x000fe4000801000d */
[----:B------:R-:W-:Y:S02]  /*d340*/  FFMA.FTZ R33, R32, R30, -R33 ;  /* 0x0000001e20217223 */ /* 0x000fe40000010821 */
[----:B------:R-:W-:Y:S02]  /*d350*/  FFMA.FTZ R12, R74, R31, -R34 ;  /* 0x0000001f4a0c7223 */ /* 0x000fe40000010822 */
[----:B------:R-:W-:Y:S02]  /*d360*/  FMUL.FTZ R13, R33, UR26 ;  /* 0x0000001a210d7c20 */ /* 0x000fe40008410000 */
[----:B------:R-:W-:-:S05]  /*d370*/  FMUL.FTZ R12, R12, UR26 ;  /* 0x0000001a0c0c7c20 */ /* 0x000fca0008410000 */
[----:B------:R-:W-:-:S05]  /*d380*/  F2FP.BF16.PACK_AB R13, R12, R13 ;  /* 0x0000000d0c0d723e */ /* 0x000fca00000010ff */
[----:B------:R0:W-:Y:S02]  /*d390*/  STG.E [R14.64], R13 ;  /* 0x0000000d0e007986 */ /* 0x0001e4000c101912 */
.L_x_280:
[----:B------:R-:W-:Y:S05]  /*d3a0*/  BSYNC B0 ;  /* 0x0000000000007941 */ /* 0x000fea0003800000 */
.L_x_279:
[----:B------:R-:W-:Y:S01]  /*d3b0*/  ISETP.NE.AND P0, PT, RZ, UR21, PT ;  /* 0x00000015ff007c0c */ /* 0x000fe2000bf05270 */
[----:B------:R-:W-:Y:S01]  /*d3c0*/  FADD.FTZ R35, R11, -UR25 ;  /* 0x800000190b237e21 */ /* 0x000fe20008010000 */
[----:B------:R-:W-:Y:S02]  /*d3d0*/  PRMT R16, RZ, 0x7610, R16 ;  /* 0x00007610ff107816 */ /* 0x000fe40000000010 */
[----:B------:R-:W-:Y:S01]  /*d3e0*/  PRMT R33, RZ, 0x5410, R73 ;  /* 0x00005410ff217816 */ /* 0x000fe20000000049 */
        /* <DEDUP_REMOVED lines=11> */
[----:B------:R-:W3:Y:S01]  /*d4a0*/  MUFU.EX2 R37, R37 ;  /* 0x0000002500257308 */ /* 0x000ee20000000800 */
[----:B0-----:R-:W-:-:S07]  /*d4b0*/  FADD.FTZ R14, R34, 1 ;  /* 0x3f800000220e7421 */ /* 0x001fce0000010000 */
[----:B------:R-:W0:Y:S01]  /*d4c0*/  MUFU.RCP R14, R14 ;  /* 0x0000000e000e7308 */ /* 0x000e220000001000 */
[----:B---3--:R-:W-:-:S07]  /*d4d0*/  FADD.FTZ R15, R37, 1 ;  /* 0x3f800000250f7421 */ /* 0x008fce0000010000 */
[----:B------:R-:W3:Y:S01]  /*d4e0*/  MUFU.RCP R15, R15 ;  /* 0x0000000f000f7308 */ /* 0x000ee20000001000 */
[----:B0-----:R-:W-:Y:S02]  /*d4f0*/  FADD.FTZ R39, -R14, 1 ;  /* 0x3f8000000e277421 */ /* 0x001fe40000010100 */
[----:B------:R-:W-:Y:S02]  /*d500*/  FMUL.FTZ R33, R33, R14 ;  /* 0x0000000e21217220 */ /* 0x000fe40000410000 */
[----:B------:R-:W-:Y:S02]  /*d510*/  FFMA.FTZ R12, R12, R39, 1 ;  /* 0x3f8000000c0c7423 */ /* 0x000fe40000010027 */
[----:B---3--:R-:W-:Y:S02]  /*d520*/  FADD.FTZ R34, -R15, 1 ;  /* 0x3f8000000f227421 */ /* 0x008fe40000010100 */
[----:B------:R-:W-:Y:S02]  /*d530*/  FMUL.FTZ R16, R16, R15 ;  /* 0x0000000f10107220 */ /* 0x000fe40000410000 */
[----:B------:R-:W-:-:S02]  /*d540*/  FFMA.FTZ R13, R13, R34, 1 ;  /* 0x3f8000000d0d7423 */ /* 0x000fc40000010022 */
[----:B------:R-:W-:Y:S02]  /*d550*/  FMUL.FTZ R33, R33, R12 ;  /* 0x0000000c21217220 */ /* 0x000fe40000410000 */
[----:B------:R-:W-:Y:S02]  /*d560*/  FMUL.FTZ R16, R16, R13 ;  /* 0x0000000d10107220 */ /* 0x000fe40000410000 */
.L_x_281:
[----:B------:R-:W-:Y:S01]  /*d570*/  LOP3.LUT P0, RZ, R8, 0x100, RZ, 0xc0, !PT ;  /* 0x0000010008ff7812 */ /* 0x000fe2000780c0ff */
[----:B------:R-:W-:-:S12]  /*d580*/  BSSY B0, `(.L_x_282) ;  /* 0x0000015000007945 */ /* 0x000fd80003800000 */
[----:B------:R-:W-:Y:S05]  /*d590*/  @!P0 BRA `(.L_x_283) ;  /* 0x0000013000008947 */ /* 0x000fea0003800000 */
[----:B------:R-:W-:Y:S02]  /*d5a0*/  SHF.R.S32.HI R12, RZ, 0x1f, R124 ;  /* 0x0000001fff0c7819 */ /* 0x000fe4000001147c */
[----:B0-----:R-:W-:-:S03]  /*d5b0*/  MOV R13, R29 ;  /* 0x0000001d000d7202 */ /* 0x001fc60000000f00 */
[----:B------:R-:W-:Y:S01]  /*d5c0*/  IMAD R15, R12, c[0x0][0x1d8], RZ ;  /* 0x000076000c0f7a24 */ /* 0x000fe200078e02ff */
[----:B------:R-:W-:-:S03]  /*d5d0*/  MOV R12, R26 ;  /* 0x0000001a000c7202 */ /* 0x000fc60000000f00 */
[C---:B------:R-:W-:Y:S02]  /*d5e0*/  IMAD R15, R124.reuse, c[0x0][0x1dc], R15 ;  /* 0x000077007c0f7a24 */ /* 0x040fe400078e020f */
[----:B------:R-:W-:-:S05]  /*d5f0*/  IMAD.WIDE.U32 R12, R124, c[0x0][0x1d8], R12 ;  /* 0x000076007c0c7a25 */ /* 0x000fca00078e000c */
[----:B------:R-:W-:Y:S02]  /*d600*/  IADD3 R15, R13, R15, RZ ;  /* 0x0000000f0d0f7210 */ /* 0x000fe40007ffe0ff */
[C---:B------:R-:W-:Y:S02]  /*d610*/  LEA R14, P0, R12.reuse, c[0x0][0x160], 0x1 ;  /* 0x000058000c0e7a11 */ /* 0x040fe400078008ff */
[----:B--2---:R-:W-:Y:S02]  /*d620*/  MOV R13, UR5 ;  /* 0x00000005000d7c02 */ /* 0x004fe40008000f00 */
[----:B------:R-:W-:Y:S02]  /*d630*/  LEA.HI.X R15, R12, c[0x0][0x164], R15, 0x1, P0 ;  /* 0x000059000c0f7a11 */ /* 0x000fe400000f0c0f */
[----:B------:R-:W-:Y:S01]  /*d640*/  MOV R12, UR5 ;  /* 0x00000005000c7c02 */ /* 0x000fe20008000f00 */
[----:B-1----:R-:W-:-:S04]  /*d650*/  FFMA.FTZ R32, R32, R13, UR6 ;  /* 0x0000000620207e23 */ /* 0x002fc8000801000d */
[----:B------:R-:W-:Y:S02]  /*d660*/  FFMA.FTZ R35, R35, R12, UR6 ;  /* 0x0000000623237e23 */ /* 0x000fe4000801000c */
[----:B------:R-:W-:Y:S02]  /*d670*/  FFMA.FTZ R12, R16, R31, -R32 ;  /* 0x0000001f100c7223 */ /* 0x000fe40000010820 */
[----:B------:R-:W-:Y:S02]  /*d680*/  FFMA.FTZ R35, R33, R30, -R35 ;  /* 0x0000001e21237223 */ /* 0x000fe40000010823 */
[----:B------:R-:W-:Y:S02]  /*d690*/  FMUL.FTZ R12, R12, UR26 ;  /* 0x0000001a0c0c7c20 */ /* 0x000fe40008410000 */
[----:B------:R-:W-:-:S05]  /*d6a0*/  FMUL.FTZ R13, R35, UR26 ;  /* 0x0000001a230d7c20 */ /* 0x000fca0008410000 */
[----:B------:R-:W-:-:S05]  /*d6b0*/  F2FP.BF16.PACK_AB R13, R12, R13 ;  /* 0x0000000d0c0d723e */ /* 0x000fca00000010ff */
[----:B------:R0:W-:Y:S02]  /*d6c0*/  STG.E [R14.64], R13 ;  /* 0x0000000d0e007986 */ /* 0x0001e4000c101912 */
.L_x_283:
[----:B------:R-:W-:Y:S05]  /*d6d0*/  BSYNC B0 ;  /* 0x0000000000007941 */ /* 0x000fea0003800000 */
.L_x_282:
        /* <DEDUP_REMOVED lines=10> */
[----:B0-----:R-:W-:Y:S02]  /*d780*/  FFMA.FTZ R13, R16, R31, R41 ;  /* 0x0000001f100d7223 */ /* 0x001fe40000010029 */
[----:B------:R-:W-:Y:S02]  /*d790*/  FFMA.FTZ R12, R33, R30, R40 ;  /* 0x0000001e210c7223 */ /* 0x000fe40000010028 */
        /* <DEDUP_REMOVED lines=16> */
.L_x_284:
        /* <DEDUP_REMOVED lines=22> */
.L_x_286:
[----:B------:R-:W-:Y:S05]  /*da00*/  BSYNC B0 ;  /* 0x0000000000007941 */ /* 0x000fea0003800000 */
.L_x_285:
        /* <DEDUP_REMOVED lines=28> */
.L_x_287:
        /* <DEDUP_REMOVED lines=22> */
.L_x_289:
[----:B------:R-:W-:Y:S05]  /*dd30*/  BSYNC B0 ;  /* 0x0000000000007941 */ /* 0x000fea0003800000 */
.L_x_288:
[----:B------:R-:W-:Y:S01]  /*dd40*/  ISETP.NE.AND P0, PT, RZ, UR21, PT ;  /* 0x00000015ff007c0c */ /* 0x000fe2000bf05270 */
[----:B------:R-:W-:Y:S01]  /*dd50*/  FADD.FTZ R12, R11, -UR25 ;  /* 0x800000190b0c7e21 */ /* 0x000fe20008010000 */
[----:B------:R-:W-:Y:S02]  /*dd60*/  PRMT R19, RZ, 0x7610, R19 ;  /* 0x00007610ff137816 */ /* 0x000fe40000000013 */
[--C-:B------:R-:W-:Y:S02]  /*dd70*/  PRMT R17, RZ, 0x5410, R70.reuse ;  /* 0x00005410ff117816 */ /* 0x100fe40000000046 */
[----:B------:R-:W-:Y:S01]  /*dd80*/  PRMT R70, RZ, 0x7610, R70 ;  /* 0x00007610ff467816 */ /* 0x000fe20000000046 */
[----:B------:R-:W-:Y:S01]  /*dd90*/  FADD.FTZ R16, R19, -UR25 ;  /* 0x8000001913107e21 */ /* 0x000fe20008010000 */
[----:B------:R-:W-:Y:S01]  /*dda0*/  PRMT R11, RZ, 0x5410, R20 ;  /* 0x00005410ff0b7816 */ /* 0x000fe20000000014 */
[----:B------:R-:W-:Y:S02]  /*ddb0*/  FMUL.FTZ R19, R12, UR26 ;  /* 0x0000001a0c137c20 */ /* 0x000fe40008410000 */
[----:B------:R-:W-:-:S02]  /*ddc0*/  FMUL.FTZ R16, R16, UR26 ;  /* 0x0000001a10107c20 */ /* 0x000fc40008410000 */
        /* <DEDUP_REMOVED lines=14> */
[----:B---3--:R-:W-:Y:S02]  /*deb0*/  FMUL.FTZ R17, R17, R18 ;  /* 0x0000001211117220 */ /* 0x008fe40000410000 */
[----:B------:R-:W-:Y:S02]  /*dec0*/  FADD.FTZ R18, -R18, 1 ;  /* 0x3f80000012127421 */ /* 0x000fe40000010100 */
[----:B------:R-:W-:-:S02]  /*ded0*/  FMUL.FTZ R70, R70, R35 ;  /* 0x0000002346467220 */ /* 0x000fc40000410000 */
[----:B------:R-:W-:-:S04]  /*dee0*/  FFMA.FTZ R18, R13, R18, 1 ;  /* 0x3f8000000d127423 */ /* 0x000fc80000010012 */
[----:B------:R-:W-:Y:S02]  /*def0*/  FMUL.FTZ R17, R17, R18 ;  /* 0x0000001211117220 */ /* 0x000fe40000410000 */
.L_x_290:
        /* <DEDUP_REMOVED lines=22> */
.L_x_292:
[----:B------:R-:W-:Y:S05]  /*e060*/  BSYNC B0 ;  /* 0x0000000000007941 */ /* 0x000fea0003800000 */
.L_x_291:
        /* <DEDUP_REMOVED lines=28> */
.L_x_293:
        /* <DEDUP_REMOVED lines=22> */
.L_x_295:
[----:B------:R-:W-:Y:S05]  /*e390*/  BSYNC B0 ;  /* 0x0000000000007941 */ /* 0x000fea0003800000 */
.L_x_294:
        /* <DEDUP_REMOVED lines=28> */
.L_x_296:
        /* <DEDUP_REMOVED lines=22> */
.L_x_298:
[----:B------:R-:W-:Y:S05]  /*e6c0*/  BSYNC B0 ;  /* 0x0000000000007941 */ /* 0x000fea0003800000 */
.L_x_297:
        /* <DEDUP_REMOVED lines=28> */
.L_x_299:
        /* <DEDUP_REMOVED lines=22> */
.L_x_301:
[----:B------:R-:W-:Y:S05]  /*e9f0*/  BSYNC B0 ;  /* 0x0000000000007941 */ /* 0x000fea0003800000 */
.L_x_300:
        /* <DEDUP_REMOVED lines=28> */
.L_x_302:
[----:B------:R-:W-:Y:S01]  /*ebc0*/  BSSY B0, `(.L_x_303) ;  /* 0x0000015000007945 */ /* 0x000fe20003800000 */
        /* <DEDUP_REMOVED lines=20> */
.L_x_304:
[----:B------:R-:W-:Y:S05]  /*ed10*/  BSYNC B0 ;  /* 0x0000000000007941 */ /* 0x000fea0003800000 */
.L_x_303:
        /* <DEDUP_REMOVED lines=27> */
.L_x_305:
        /* <DEDUP_REMOVED lines=21> */
.L_x_307:
[----:B------:R-:W-:Y:S05]  /*f020*/  BSYNC B0 ;  /* 0x0000000000007941 */ /* 0x000fea0003800000 */
.L_x_306:
        /* <DEDUP_REMOVED lines=27> */
.L_x_308:
        /* <DEDUP_REMOVED lines=21> */
.L_x_310:
[----:B------:R-:W-:Y:S05]  /*f330*/  BSYNC B0 ;  /* 0x0000000000007941 */ /* 0x000fea0003800000 */
.L_x_309:
        /* <DEDUP_REMOVED lines=27> */
.L_x_311:
        /* <DEDUP_REMOVED lines=21> */
.L_x_313:
[----:B------:R-:W-:Y:S05]  /*f640*/  BSYNC B0 ;  /* 0x0000000000007941 */ /* 0x000fea0003800000 */
.L_x_312:
        /* <DEDUP_REMOVED lines=27> */
.L_x_314:
        /* <DEDUP_REMOVED lines=16> */
[----:B------:R-:W-:-:S04]  /*f900*/  FFMA.FTZ R12, R17, R30, -R12 ;  /* 0x0000001e110c7223 */ /* 0x000fc8000001080c */
[----:B------:R-:W-:Y:S02]  /*f910*/  FMUL.FTZ R13, R12, UR26 ;  /* 0x0000001a0c0d7c20 */ /* 0x000fe40008410000 */
[----:B------:R-:W-:-:S05]  /*f920*/  FMUL.FTZ R12, R62, UR26 ;  /* 0x0000001a3e0c7c20 */ /* 0x000fca0008410000 */
[----:B------:R-:W-:-:S05]  /*f930*/  F2FP.BF16.PACK_AB R13, R12, R13 ;  /* 0x0000000d0c0d723e */ /* 0x000fca00000010ff */
[----:B------:R0:W-:Y:S02]  /*f940*/  STG.E [R14.64], R13 ;  /* 0x0000000d0e007986 */ /* 0x0001e4000c101912 */
.L_x_316:
[----:B------:R-:W-:Y:S05]  /*f950*/  BSYNC B0 ;  /* 0x0000000000007941 */ /* 0x000fea0003800000 */
.L_x_315:
[----:B------:R-:W-:Y:S01]  /*f960*/  PRMT R7, RZ, 0x7610, R7 ;  /* 0x00007610ff077816 */ /* 0x000fe20000000007 */
[----:B------:R-:W-:Y:S01]  /*f970*/  FADD.FTZ R11, R11, -UR25 ;  /* 0x800000190b0b7e21 */ /* 0x000fe20008010000 */
[----:B------:R-:W-:Y:S02]  /*f980*/  IADD3 R24, R36, 0x190, RZ ;  /* 0x0000019024187810 */ /* 0x000fe40007ffe0ff */
[--C-:B0-----:R-:W-:Y:S01]  /*f990*/  PRMT R15, RZ, 0x5410, R61.reuse ;  /* 0x00005410ff0f7816 */ /* 0x101fe2000000003d */
[----:B------:R-:W-:Y:S01]  /*f9a0*/  FADD.FTZ R7, R7, -UR25 ;  /* 0x8000001907077e21 */ /* 0x000fe20008010000 */
[----:B------:R-:W-:Y:S01]  /*f9b0*/  PRMT R14, RZ, 0x7610, R61 ;  /* 0x00007610ff0e7816 */ /* 0x000fe2000000003d */
[----:B------:R-:W-:Y:S01]  /*f9c0*/  FMUL.FTZ R11, R11, UR26 ;  /* 0x0000001a0b0b7c20 */ /* 0x000fe20008410000 */
[----:B------:R-:W-:Y:S01]  /*f9d0*/  SHF.R.S32.HI R25, RZ, 0x1f, R24 ;  /* 0x0000001fff197819 */ /* 0x000fe20000011418 */
[----:B------:R-:W-:Y:S01]  /*f9e0*/  FMUL.FTZ R16, R7, UR26 ;  /* 0x0000001a07107c20 */ /* 0x000fe20008410000 */
[----:B------:R-:W-:Y:S05]  /*f9f0*/  @!P6 BRA `(.L_x_317) ;  /* 0x000001200000e947 */ /* 0x000fea0003800000 */
[----:B------:R-:W-:Y:S02]  /*fa00*/  FFMA.FTZ R7, R11, R30, R40 ;  /* 0x0000001e0b077223 */ /* 0x000fe40000010028 */
        /* <DEDUP_REMOVED lines=17> */
.L_x_317:
[----:B------:R-:W-:Y:S01]  /*fb20*/  ISETP.GE.U32.AND P0, PT, R24, c[0x0][0x1e0], PT ;  /* 0x0000780018007a0c */ /* 0x000fe20003f06070 */
[----:B------:R-:W-:Y:S01]  /*fb30*/  BSSY B0, `(.L_x_318) ;  /* 0x0000019000007945 */ /* 0x000fe20003800000 */
[--C-:B------:R-:W-:Y:S02]  /*fb40*/  PRMT R17, RZ, 0x5410, R6.reuse ;  /* 0x00005410ff117816 */ /* 0x100fe40000000006 */
[----:B------:R-:W-:Y:S02]  /*fb50*/  ISETP.GE.AND.EX P0, PT, R25, c[0x0][0x1e4], PT, P0 ;  /* 0x0000790019007a0c */ /* 0x000fe40003f06300 */
[----:B------:R-:W-:Y:S02]  /*fb60*/  PRMT R18, RZ, 0x7610, R6 ;  /* 0x00007610ff127816 */ /* 0x000fe40000000006 */
[----:B------:R-:W-:-:S13]  /*fb70*/  ISETP.LT.U32.AND P0, PT, R10, 0x1e0, !P0 ;  /* 0x000001e00a00780c */ /* 0x000fda0004701070 */
        /* <DEDUP_REMOVED lines=20> */
.L_x_319:
[----:B------:R-:W-:Y:S05]  /*fcc0*/  BSYNC B0 ;  /* 0x0000000000007941 */ /* 0x000fea0003800000 */
.L_x_318:
[----:B------:R-:W-:Y:S01]  /*fcd0*/  FADD.FTZ R17, R17, -UR25 ;  /* 0x8000001911117e21 */ /* 0x000fe20008010000 */
[----:B------:R-:W-:Y:S01]  /*fce0*/  IADD3 R22, R36, 0x1a0, RZ ;  /* 0x000001a024167810 */ /* 0x000fe20007ffe0ff */
[----:B------:R-:W-:Y:S01]  /*fcf0*/  FADD.FTZ R18, R18, -UR25 ;  /* 0x8000001912127e21 */ /* 0x000fe20008010000 */
[--C-:B------:R-:W-:Y:S01]  /*fd00*/  PRMT R11, RZ, 0x5410, R60.reuse ;  /* 0x00005410ff0b7816 */ /* 0x100fe2000000003c */
[----:B------:R-:W-:Y:S01]  /*fd10*/  FMUL.FTZ R21, R17, UR26 ;  /* 0x0000001a11157c20 */ /* 0x000fe20008410000 */
[----:B------:R-:W-:Y:S01]  /*fd20*/  PRMT R60, RZ, 0x7610, R60 ;  /* 0x00007610ff3c7816 */ /* 0x000fe2000000003c */
[----:B------:R-:W-:Y:S01]  /*fd30*/  FMUL.FTZ R20, R18, UR26 ;  /* 0x0000001a12147c20 */ /* 0x000fe20008410000 */
[----:B------:R-:W-:Y:S01]  /*fd40*/  SHF.R.S32.HI R23, RZ, 0x1f, R22 ;  /* 0x0000001fff177819 */ /* 0x000fe20000011416 */
        /* <DEDUP_REMOVED lines=19> */
.L_x_320:
        /* <DEDUP_REMOVED lines=17> */
[----:B------:R-:W-:-:S05]  /*ff90*/  MOV R6, UR5 ;  /* 0x0000000500067c02 */ /* 0x000fca0008000f00 */
        /* <DEDUP_REMOVED lines=8> */
.L_x_322:
[----:B------:R-:W-:Y:S05]  /*10020*/  BSYNC B0 ;  /* 0x0000000000007941 */ /* 0x000fea0003800000 */
.L_x_321:
[----:B------:R-:W-:Y:S01]  /*10030*/  FADD.FTZ R14, R14, -UR25 ;  /* 0x800000190e0e7e21 */ /* 0x000fe20008010000 */
[----:B------:R-:W-:Y:S01]  /*10040*/  IADD3 R22, R36, 0x1b0, RZ ;  /* 0x000001b024167810 */ /* 0x000fe20007ffe0ff */
[----:B------:R-:W-:Y:S01]  /*10050*/  FADD.FTZ R15, R15, -UR25 ;  /* 0x800000190f0f7e21 */ /* 0x000fe20008010000 */
[--C-:B------:R-:W-:Y:S01]  /*10060*/  PRMT R11, RZ, 0x5410, R59.reuse ;  /* 0x00005410ff0b7816 */ /* 0x100fe2000000003b */
[----:B------:R-:W-:Y:S01]  /*10070*/  FMUL.FTZ R21, R14, UR26 ;  /* 0x0000001a0e157c20 */ /* 0x000fe20008410000 */
[----:B0-----:R-:W-:Y:S01]  /*10080*/  PRMT R12, RZ, 0x7610, R59 ;  /* 0x00007610ff0c7816 */ /* 0x001fe2000000003b */
[----:B------:R-:W-:Y:S01]  /*10090*/  FMUL.FTZ R20, R15, UR26 ;  /* 0x0000001a0f147c20 */ /* 0x000fe20008410000 */
[----:B------:R-:W-:Y:S01]  /*100a0*/  SHF.R.S32.HI R23, RZ, 0x1f, R22 ;  /* 0x0000001fff177819 */ /* 0x000fe20000011416 */
        /* <DEDUP_REMOVED lines=19> */
.L_x_323:
        /* <DEDUP_REMOVED lines=26> */
.L_x_325:
[----:B------:R-:W-:Y:S05]  /*10380*/  BSYNC B0 ;  /* 0x0000000000007941 */ /* 0x000fea0003800000 */
.L_x_324:
        /* <DEDUP_REMOVED lines=27> */
.L_x_326:
        /* <DEDUP_REMOVED lines=26> */
.L_x_328:
[----:B------:R-:W-:Y:S05]  /*106e0*/  BSYNC B0 ;  /* 0x0000000000007941 */ /* 0x000fea0003800000 */
.L_x_327:
[----:B------:R-:W-:Y:S01]  /*106f0*/  FADD.FTZ R12, R12, -UR25 ;  /* 0x800000190c0c7e21 */ /* 0x000fe20008010000 */
[----:B------:R-:W-:Y:S01]  /*10700*/  IADD3 R20, R36, 0x1d0, RZ ;  /* 0x000001d024147810 */ /* 0x000fe20007ffe0ff */
[----:B------:R-:W-:Y:S01]  /*10710*/  FADD.FTZ R13, R13, -UR25 ;  /* 0x800000190d0d7e21 */ /* 0x000fe20008010000 */
[--C-:B0-----:R-:W-:Y:S01]  /*10720*/  PRMT R7, RZ, 0x5410, R57.reuse ;  /* 0x00005410ff077816 */ /* 0x101fe20000000039 */
[----:B------:R-:W-:Y:S01]  /*10730*/  FMUL.FTZ R19, R12, UR26 ;  /* 0x0000001a0c137c20 */ /* 0x000fe20008410000 */
[----:B------:R-:W-:Y:S01]  /*10740*/  PRMT R6, RZ, 0x7610, R57 ;  /* 0x00007610ff067816 */ /* 0x000fe20000000039 */
        /* <DEDUP_REMOVED lines=21> */
.L_x_329:
        /* <DEDUP_REMOVED lines=26> */
.L_x_331:
[----:B------:R-:W-:Y:S05]  /*10a40*/  BSYNC B0 ;  /* 0x0000000000007941 */ /* 0x000fea0003800000 */
.L_x_330:
        /* <DEDUP_REMOVED lines=27> */
.L_x_332:
[----:B------:R-:W-:Y:S01]  /*10c00*/  ISETP.GE.U32.AND P0, PT, R36, c[0x0][0x1e0], PT ;  /* 0x0000780024007a0c */ /* 0x000fe20003f06070 */
[----:B------:R-:W-:Y:S01]  /*10c10*/  BSSY B0, `(.L_x_333) ;  /* 0x000001b000007945 */ /* 0x000fe20003800000 */
[--C-:B------:R-:W-:Y:S02]  /*10c20*/  PRMT R2, RZ, 0x5410, R0.reuse ;  /* 0x00005410ff027816 */ /* 0x100fe40000000000 */
[----:B------:R-:W-:Y:S02]  /*10c30*/  ISETP.GE.AND.EX P0, PT, R18, c[0x0][0x1e4], PT, P0 ;  /* 0x0000790012007a0c */ /* 0x000fe40003f06300 */
[----:B------:R-:W-:Y:S01]  /*10c40*/  PRMT R0, RZ, 0x7610, R0 ;  /* 0x00007610ff007816 */ /* 0x000fe20000000000 */
[----:B------:R-:W-:Y:S01]  /*10c50*/  FADD.FTZ R6, R2, -UR25 ;  /* 0x8000001902067e21 */ /* 0x000fe20008010000 */
[----:B------:R-:W-:-:S03]  /*10c60*/  ISETP.LT.U32.AND P0, PT, R10, 0x1e0, !P0 ;  /* 0x000001e00a00780c */ /* 0x000fc60004701070 */
[----:B------:R-:W-:-:S10]  /*10c70*/  FADD.FTZ R11, R0, -UR25 ;  /* 0x80000019000b7e21 */ /* 0x000fd40008010000 */
[----:B------:R-:W-:Y:S05]  /*10c80*/  @!P0 BRA `(.L_x_334) ;  /* 0x0000013000008947 */ /* 0x000fea0003800000 */
[----:B0-----:R-:W-:Y:S02]  /*10c90*/  SHF.R.S32.HI R3, RZ, 0x1f, R107 ;  /* 0x0000001fff037819 */ /* 0x001fe4000001146b */
[----:B------:R-:W-:-:S03]  /*10ca0*/  MOV R2, R26 ;  /* 0x0000001a00027202 */ /* 0x000fc60000000f00 */
[----:B------:R-:W-:Y:S01]  /*10cb0*/  IMAD R0, R3, c[0x0][0x1d8], RZ ;  /* 0x0000760003007a24 */ /* 0x000fe200078e02ff */
[----:B------:R-:W-:-:S03]  /*10cc0*/  MOV R3, R29 ;  /* 0x0000001d00037202 */ /* 0x000fc60000000f00 */
[C---:B------:R-:W-:Y:S01]  /*10cd0*/  IMAD R5, R107.reuse, c[0x0][0x1dc], R0 ;  /* 0x000077006b057a24 */ /* 0x040fe200078e0200 */
[----:B--2---:R-:W-:Y:S01]  /*10ce0*/  MOV R0, UR5 ;  /* 0x0000000500007c02 */ /* 0x004fe20008000f00 */
[----:B------:R-:W-:-:S04]  /*10cf0*/  IMAD.WIDE.U32 R2, R107, c[0x0][0x1d8], R2 ;  /* 0x000076006b027a25 */ /* 0x000fc800078e0002 */
[----:B-1----:R-:W-:Y:S01]  /*10d00*/  FFMA.FTZ R0, R17, R0, UR6 ;  /* 0x0000000611007e23 */ /* 0x002fe20008010000 */
[----:B------:R-:W-:Y:S02]  /*10d10*/  IADD3 R5, R3, R5, RZ ;  /* 0x0000000503057210 */ /* 0x000fe40007ffe0ff */
[C---:B------:R-:W-:Y:S01]  /*10d20*/  LEA R4, P0, R2.reuse, c[0x0][0x160], 0x1 ;  /* 0x0000580002047a11 */ /* 0x040fe200078008ff */
[----:B------:R-:W-:Y:S01]  /*10d30*/  FFMA.FTZ R0, R7, R30, -R0 ;  /* 0x0000001e07007223 */ /* 0x000fe20000010800 */
[----:B------:R-:W-:Y:S02]  /*10d40*/  MOV R3, UR5 ;  /* 0x0000000500037c02 */ /* 0x000fe40008000f00 */
[----:B------:R-:W-:-:S03]  /*10d50*/  LEA.HI.X R5, R2, c[0x0][0x164], R5, 0x1, P0 ;  /* 0x0000590002057a11 */ /* 0x000fc600000f0c05 */
[----:B------:R-:W-:Y:S02]  /*10d60*/  FFMA.FTZ R2, R16, R3, UR6 ;  /* 0x0000000610027e23 */ /* 0x000fe40008010003 */
[----:B------:R-:W-:Y:S02]  /*10d70*/  FMUL.FTZ R3, R0, UR26 ;  /* 0x0000001a00037c20 */ /* 0x000fe40008410000 */
[----:B------:R-:W-:-:S04]  /*10d80*/  FFMA.FTZ R2, R56, R31, -R2 ;  /* 0x0000001f38027223 */ /* 0x000fc80000010802 */
[----:B------:R-:W-:-:S05]  /*10d90*/  FMUL.FTZ R0, R2, UR26 ;  /* 0x0000001a02007c20 */ /* 0x000fca0008410000 */
[----:B------:R-:W-:-:S05]  /*10da0*/  F2FP.BF16.PACK_AB R3, R0, R3 ;  /* 0x000000030003723e */ /* 0x000fca00000010ff */
[----:B------:R0:W-:Y:S02]  /*10db0*/  STG.E [R4.64], R3 ;  /* 0x0000000304007986 */ /* 0x0001e4000c101912 */
.L_x_334:
[----:B------:R-:W-:Y:S05]  /*10dc0*/  BSYNC B0 ;  /* 0x0000000000007941 */ /* 0x000fea0003800000 */
.L_x_333:
[--C-:B------:R-:W-:Y:S01]  /*10dd0*/  PRMT R7, RZ, 0x5410, R55.reuse ;  /* 0x00005410ff077816 */ /* 0x100fe20000000037 */
[----:B------:R-:W-:Y:S01]  /*10de0*/  FMUL.FTZ R15, R6, UR26 ;  /* 0x0000001a060f7c20 */ /* 0x000fe20008410000 */
[----:B------:R-:W-:Y:S01]  /*10df0*/  PRMT R0, RZ, 0x7610, R55 ;  /* 0x00007610ff007816 */ /* 0x000fe20000000037 */
[----:B------:R-:W-:Y:S01]  /*10e00*/  FMUL.FTZ R14, R11, UR26 ;  /* 0x0000001a0b0e7c20 */ /* 0x000fe20008410000 */
[----:B------:R-:W-:Y:S05]  /*10e10*/  @!P6 BRA `(.L_x_335) ;  /* 0x000001200000e947 */ /* 0x000fea0003800000 */
[----:B------:R-:W-:Y:S02]  /*10e20*/  FFMA.FTZ R40, R15, R30, R40 ;  /* 0x0000001e0f287223 */ /* 0x000fe40000010028 */
[----:B------:R-:W-:Y:S02]  /*10e30*/  FFMA.FTZ R41, R14, R31, R41 ;  /* 0x0000001f0e297223 */ /* 0x000fe40000010029 */
[----:B------:R-:W-:Y:S02]  /*10e40*/  FMUL.FTZ R2, R40, -1.4426950216293334961 ;  /* 0xbfb8aa3b28027820 */ /* 0x000fe40000410000 */
[----:B0-----:R-:W-:-:S04]  /*10e50*/  FMUL.FTZ R5, R41, -1.4426950216293334961 ;  /* 0xbfb8aa3b29057820 */ /* 0x001fc80000410000 */
        /* <DEDUP_REMOVED lines=14> */
.L_x_335:
[----:B------:R-:W-:Y:S01]  /*10f40*/  ISETP.GE.U32.AND P0, PT, R102, c[0x0][0x1e0], PT ;  /* 0x0000780066007a0c */ /* 0x000fe20003f06070 */
[----:B------:R-:W-:Y:S03]  /*10f50*/  BSSY B0, `(.L_x_336) ;  /* 0x0000016000007945 */ /* 0x000fe60003800000 */
[----:B------:R-:W-:-:S04]  /*10f60*/  ISETP.GE.AND.EX P0, PT, R103, c[0x0][0x1e4], PT, P0 ;  /* 0x0000790067007a0c */ /* 0x000fc80003f06300 */
[----:B------:R-:W-:-:S13]  /*10f70*/  ISETP.GT.U32.OR P0, PT, R10, 0x1df, P0 ;  /* 0x000001df0a00780c */ /* 0x000fda0000704470 */
[----:B------:R-:W-:Y:S05]  /*10f80*/  @P0 BRA `(.L_x_337) ;  /* 0x0000012000000947 */ /* 0x000fea0003800000 */
[----:B------:R-:W-:Y:S01]  /*10f90*/  MOV R2, R26 ;  /* 0x0000001a00027202 */ /* 0x000fe20000000f00 */
[----:B------:R-:W-:Y:S01]  /*10fa0*/  IMAD R103, R103, c[0x0][0x1d8], RZ ;  /* 0x0000760067677a24 */ /* 0x000fe200078e02ff */
[----:B0-----:R-:W-:-:S03]  /*10fb0*/  MOV R3, R29 ;  /* 0x0000001d00037202 */ /* 0x001fc60000000f00 */
        /* <DEDUP_REMOVED lines=15> */
.L_x_337:
[----:B------:R-:W-:Y:S05]  /*110b0*/  BSYNC B0 ;  /* 0x0000000000007941 */ /* 0x000fea0003800000 */
.L_x_336:
[----:B--2---:R-:W-:Y:S02]  /*110c0*/  ULDC UR5, c[0x0][0x10] ;  /* 0x0000040000057ab9 */ /* 0x004fe40000000800 */
[----:B------:R-:W-:Y:S02]  /*110d0*/  UIADD3 UR9, UR9, UR5, URZ ;  /* 0x0000000509097290 */ /* 0x000fe4000fffe03f */
[----:B------:R-:W-:Y:S02]  /*110e0*/  UIADD3 UR4, UR4, 0x1, URZ ;  /* 0x0000000104047890 */ /* 0x000fe4000fffe03f */
[----:B------:R-:W-:-:S06]  /*110f0*/  UISETP.GE.AND UP0, UPT, UR9, UR8, UPT ;  /* 0x000000080900728c */ /* 0x000fcc000bf06270 */
[----:B------:R-:W-:-:S13]  /*11100*/  PLOP3.LUT P0, PT, PT, PT, UP0, 0x40, 0x0 ;  /* 0x000000000000781c */ /* 0x000fda0003f0e808 */
[----:B------:R-:W-:Y:S01]  /*11110*/  @!P0 CALL.REL.NOINC `(.L_x_191) ;  /* 0x0000001000008944 */ /* 0x000fe20003c00000 */
[----:B------:R-:W-:Y:S05]  /*11120*/  BRA `(.L_x_338) ;  /* 0xfffefab000007947 */ /* 0x000fea000383ffff */
.L_x_191:
[----:B-1----:R-:W-:Y:S01]  /*11130*/  ISETP.NE.AND P1, PT, R10, RZ, PT ;  /* 0x000000ff0a00720c */ /* 0x002fe20003f25270 */
[----:B------:R-:W-:Y:S01]  /*11140*/  HFMA2.MMA R25, -RZ, RZ, 0, 2.384185791015625e-07 ;  /* 0x00000004ff197435 */ /* 0x000fe200000001ff */
[----:B------:R-:W-:Y:S01]  /*11150*/  MOV R6, c[0x0][0xc] ;  /* 0x0000030000067a02 */ /* 0x000fe20000000f00 */
[----:B------:R-:W-:Y:S01]  /*11160*/  BSSY B0, `(.L_x_339) ;  /* 0x000000f000007945 */ /* 0x000fe20003800000 */
[----:B0-----:R-:W-:Y:S02]  /*11170*/  MOV R4, c[0x0][0x10] ;  /* 0x0000040000047a02 */ /* 0x001fe40000000f00 */
        /* <DEDUP_REMOVED lines=13> */
.L_x_340:
[----:B------:R-:W-:Y:S05]  /*11250*/  BSYNC B0 ;  /* 0x0000000000007941 */ /* 0x000fea0003800000 */
.L_x_339:
        /* <DEDUP_REMOVED lines=11> */
.L_x_342:
[----:B------:R-:W2:Y:S01]  /*11310*/  LDG.E.STRONG.GPU R5, [R2.64] ;  /* 0x0000001202057981 */ /* 0x000ea2000c1ef900 */
[----:B------:R-:W-:Y:S01]  /*11320*/  YIELD ;  /* 0x0000000000007946 */ /* 0x000fe20003800000 */
[----:B--2---:R-:W-:Y:S01]  /*11330*/  ISETP.NE.AND P0, PT, R5, R0, PT ;  /* 0x000000000500720c */ /* 0x004fe20003f05270 */
[----:B------:R-:W-:-:S12]  /*11340*/  CCTL.IVALL ;  /* 0x00000000ff00798f */ /* 0x000fd80002000000 */
[----:B------:R-:W-:Y:S05]  /*11350*/  @P0 BRA `(.L_x_342) ;  /* 0xffffffb000000947 */ /* 0x000fea000383ffff */
.L_x_341:
        /* <DEDUP_REMOVED lines=25> */
.L_x_343:
        /* <DEDUP_REMOVED lines=23> */
.L_x_344:
        /* <DEDUP_REMOVED lines=10> */
.L_x_5180:


//--------------------- .text._Z35group_norm_nhwc_bwd_one_pass_kernelI11Bf16IOBf16WLi64ELi60ELi480EEv26Group_norm_nhwc_bwd_params --------------------------
	.section	.text._Z35group_norm_nhwc_bwd_one_pass_kernelI11Bf16IOBf16WLi64ELi60ELi480EEv26Group_norm_nhwc_bwd_params,"ax",@progbits
	.sectioninfo	@"SHI_REGISTERS=64"
	.align	128
        .global         _Z35group_norm_nhwc_bwd_one_pass_kernelI11Bf16IOBf16WLi64ELi60ELi480EEv26Group_norm_nhwc_bwd_params
        .type           _Z35group_norm_nhwc_bwd_one_pass_kernelI11Bf16IOBf16WLi64ELi60ELi480EEv26Group_norm_nhwc_bwd_params,@function
        .size           _Z35group_norm_nhwc_bwd_one_pass_kernelI11Bf16IOBf16WLi64ELi60ELi480EEv26Group_norm_nhwc_bwd_params,(.L_x_5181 - _Z35group_norm_nhwc_bwd_one_pass_kernelI11Bf16IOBf16WLi64ELi60ELi480EEv26Group_norm_nhwc_bwd_params)
        .other          _Z35group_norm_nhwc_bwd_one_pass_kernelI11Bf16IOBf16WLi64ELi60ELi480EEv26Group_norm_nhwc_bwd_params,@"STO_CUDA_ENTRY STV_DEFAULT"
_Z35group_norm_nhwc_bwd_one_pass_kernelI11Bf16IOBf16WLi64ELi60ELi480EEv26Group_norm_nhwc_bwd_params:
.text._Z35group_norm_nhwc_bwd_one_pass_kernelI11Bf16IOBf16WLi64ELi60ELi480EEv26Group_norm_nhwc_bwd_params:
        /* <DEDUP_REMOVED lines=23> */
[----:B------:R-:W-:-:S02]  /*0170*/  IADD3.X R9, RZ, c[0x0][0x1dc], RZ, P0, !PT ;  /* 0x00007700ff097a10 */ /* 0x000fc400007fe4ff */
[----:B------:R-:W-:Y:S01]  /*0180*/  LEA.HI R0, R0, R49, RZ, 0x5 ;  /* 0x0000003100007211 */ /* 0x000fe200078f28ff */
[----:B------:R-:W-:Y:S01]  /*0190*/  IMAD R48, R32, c[0x0][0x1fc], R3 ;  /* 0x00007f0020307a24 */ /* 0x000fe200078e0203 */
[----:B------:R-:W-:Y:S01]  /*01a0*/  IADD3 R7, R5, R7, RZ ;  /* 0x0000000705077210 */ /* 0x000fe20007ffe0ff */
[----:B------:R-:W-:Y:S01]  /*01b0*/  IMAD R50, R3, -0x1e, R49 ;  /* 0xffffffe203327824 */ /* 0x000fe200078e0231 */
[----:B------:R-:W-:Y:S02]  /*01c0*/  SHF.R.S64 R2, R2, 0x1, R9 ;  /* 0x0000000102027819 */ /* 0x000fe40000001009 */
[----:B------:R-:W-:Y:S02]  /*01d0*/  LEA.HI R5, P3, R7, R4, RZ, 0x1 ;  /* 0x0000000407057211 */ /* 0x000fe400078708ff */
[----:B------:R-:W-:Y:S02]  /*01e0*/  IADD3 R46, R48, 0x10, RZ ;  /* 0x00000010302e7810 */ /* 0x000fe40007ffe0ff */
[----:B------:R-:W-:-:S02]  /*01f0*/  IADD3.X R10, RZ, R7, RZ, P3, !PT ;  /* 0x00000007ff0a7210 */ /* 0x000fc40001ffe4ff */
[C---:B------:R-:W-:Y:S02]  /*0200*/  ISETP.LT.U32.AND P1, PT, R48.reuse, c[0x0][0x1e0], PT ;  /* 0x0000780030007a0c */ /* 0x040fe40003f21070 */
[----:B------:R-:W-:Y:S02]  /*0210*/  SHF.R.S32.HI R9, RZ, 0x1, R9 ;  /* 0x00000001ff097819 */ /* 0x000fe40000011409 */
[----:B------:R-:W-:Y:S02]  /*0220*/  SHF.R.S32.HI R3, RZ, 0x1f, R48 ;  /* 0x0000001fff037819 */ /* 0x000fe40000011430 */
[----:B------:R-:W-:Y:S02]  /*0230*/  SHF.R.S64 R5, R5, 0x1, R10 ;  /* 0x0000000105057819 */ /* 0x000fe4000000100a */
[----:B------:R-:W-:Y:S02]  /*0240*/  IADD3 R45, R48, 0x20, RZ ;  /* 0x00000020302d7810 */ /* 0x000fe40007ffe0ff */
[----:B------:R-:W-:-:S02]  /*0250*/  ISETP.LT.U32.AND P0, PT, R46, c[0x0][0x1e0], PT ;  /* 0x000078002e007a0c */ /* 0x000fc40003f01070 */
[----:B------:R-:W-:Y:S02]  /*0260*/  SHF.R.S32.HI R4, RZ, 0x1f, R46 ;  /* 0x0000001fff047819 */ /* 0x000fe4000001142e */
[----:B------:R-:W-:Y:S02]  /*0270*/  IADD3 R44, R48, 0x30, RZ ;  /* 0x00000030302c7810 */ /* 0x000fe40007ffe0ff */
[----:B------:R-:W-:Y:S02]  /*0280*/  SHF.R.S32.HI R10, RZ, 0x1, R10 ;  /* 0x00000001ff0a7819 */ /* 0x000fe4000001140a */
[----:B------:R-:W-:Y:S02]  /*0290*/  ISETP.LT.AND.EX P1, PT, R3, c[0x0][0x1e4], !P2, P1 ;  /* 0x0000790003007a0c */ /* 0x000fe40005721310 */
[----:B------:R-:W-:Y:S02]  /*02a0*/  SHF.L.U64.HI R6, R2, 0x2, R9 ;  /* 0x0000000202067819 */ /* 0x000fe40000010209 */
[----:B------:R-:W-:-:S02]  /*02b0*/  MOV R41, R31 ;  /* 0x0000001f00297202 */ /* 0x000fc40000000f00 */
[----:B------:R-:W-:Y:S02]  /*02c0*/  LOP3.LUT R43, R43, c[0x0][0xc], RZ, 0xc0, !PT ;  /* 0x000003002b2b7a12 */ /* 0x000fe400078ec0ff */
[----:B------:R-:W-:Y:S02]  /*02d0*/  SHF.R.S32.HI R0, RZ, 0x5, R0 ;  /* 0x00000005ff007819 */ /* 0x000fe40000011400 */
[----:B------:R-:W-:Y:S02]  /*02e0*/  SHF.L.U32 R50, R50, 0x1, RZ ;  /* 0x0000000132327819 */ /* 0x000fe400000006ff */
[----:B------:R-:W-:Y:S02]  /*02f0*/  ISETP.LT.AND.EX P2, PT, R4, c[0x0][0x1e4], !P2, P0 ;  /* 0x0000790004007a0c */ /* 0x000fe40005741300 */
[----:B------:R-:W-:Y:S02]  /*0300*/  SHF.R.S32.HI R7, RZ, 0x1f, R45 ;  /* 0x0000001fff077819 */ /* 0x000fe4000001142d */
[----:B------:R-:W-:-:S02]  /*0310*/  SHF.R.S32.HI R8, RZ, 0x1f, R44 ;  /* 0x0000001fff087819 */ /* 0x000fc4000001142c */
[----:B0-----:R-:W-:Y:S02]  /*0320*/  SHF.L.U64.HI R9, R5, 0x2, R10 ;  /* 0x0000000205097819 */ /* 0x001fe4000001020a */
.L_x_380:
[----:B0-----:R-:W-:Y:S01]  /*0330*/  IABS R15, c[0x0][0x1f0] ;  /* 0x00007c00000f7a13 */ /* 0x001fe20000000000 */
[----:B------:R-:W-:Y:S01]  /*0340*/  CS2R R38, SRZ ;  /* 0x0000000000267805 */ /* 0x000fe2000001ff00 */
[----:B------:R-:W-:Y:S02]  /*0350*/  ISETP.GE.AND P3, PT, R41, RZ, PT ;  /* 0x000000ff2900720c */ /* 0x000fe40003f66270 */
[----:B------:R-:W0:Y:S08]  /*0360*/  I2F.RP R12, R15 ;  /* 0x0000000f000c7306 */ /* 0x000e300000209400 */
[----:B0-----:R-:W0:Y:S02]  /*0370*/  MUFU.RCP R12, R12 ;  /* 0x0000000c000c7308 */ /* 0x001e240000001000 */
[----:B0-----:R-:W-:-:S06]  /*0380*/  IADD3 R10, R12, 0xffffffe, RZ ;  /* 0x0ffffffe0c0a7810 */ /* 0x001fcc0007ffe0ff */
        /* <DEDUP_REMOVED lines=58> */
[----:B------:R-:W-:Y:S02]  /*0730*/  @P0 MOV R11, R61 ;  /* 0x0000003d000b0202 */ /* 0x000fe40000000f00 */
[C---:B------:R-:W-:Y:S02]  /*0740*/  @P1 SHF.L.U32 R17, R12.reuse, 0x1, RZ ;  /* 0x000000010c111819 */ /* 0x040fe400000006ff */
[----:B------:R-:W-:Y:S01]  /*0750*/  @P1 SHF.L.U64.HI R18, R12, 0x1, R13 ;  /* 0x000000010c121819 */ /* 0x000fe2000001020d */
[----:B------:R-:W-:Y:S01]  /*0760*/  @P0 IMAD.WIDE.U32 R10, R45, c[0x0][0x1d8], R10 ;  /* 0x000076002d0a0a25 */ /* 0x000fe200078e000a */
[----:B------:R-:W-:-:S02]  /*0770*/  MOV R12, 0x8 ;  /* 0x00000008000c7802 */ /* 0x000fc40000000f00 */
[----:B------:R-:W-:Y:S01]  /*0780*/  @P2 IADD3 R19, R15, R19, RZ ;  /* 0x000000130f132210 */ /* 0x000fe20007ffe0ff */
[----:B------:R-:W-:Y:S01]  /*0790*/  @P3 IMAD R13, R8, c[0x0][0x1d8], RZ ;  /* 0x00007600080d3a24 */ /* 0x000fe200078e02ff */
[----:B------:R-:W-:Y:S02]  /*07a0*/  @P0 IADD3 R11, R11, R21, RZ ;  /* 0x000000150b0b0210 */ /* 0x000fe40007ffe0ff */
[----:B------:R-:W-:Y:S01]  /*07b0*/  @P0 SHF.L.U32 R26, R10, 0x1, RZ ;  /* 0x000000010a1a0819 */ /* 0x000fe200000006ff */
[----:B------:R-:W-:Y:S01]  /*07c0*/  @P3 IMAD R27, R44, c[0x0][0x1dc], R13 ;  /* 0x000077002c1b3a24 */ /* 0x000fe200078e020d */
[----:B------:R-:W-:Y:S01]  /*07d0*/  @P0 SHF.L.U64.HI R24, R10, 0x1, R11 ;  /* 0x000000010a180819 */ /* 0x000fe2000001020b */
[----:B------:R-:W-:Y:S01]  /*07e0*/  IMAD.WIDE R10, R41, R12, c[0x0][0x198] ;  /* 0x00006600290a7625 */ /* 0x000fe200078e020c */
[----:B------:R-:W-:Y:S02]  /*07f0*/  @P3 MOV R12, R58 ;  /* 0x0000003a000c3202 */ /* 0x000fe40000000f00 */
[----:B------:R-:W-:-:S02]  /*0800*/  @P3 MOV R13, R61 ;  /* 0x0000003d000d3202 */ /* 0x000fc40000000f00 */
[C---:B------:R-:W-:Y:S01]  /*0810*/  @P2 SHF.L.U32 R20, R14.reuse, 0x1, RZ ;  /* 0x000000010e142819 */ /* 0x040fe200000006ff */
[----:B------:R-:W2:Y:S01]  /*0820*/  LDG.E.64 R10, [R10.64] ;  /* 0x000000060a0a7981 */ /* 0x000ea2000c1e1b00 */
[----:B------:R-:W-:Y:S01]  /*0830*/  @P2 SHF.L.U64.HI R19, R14, 0x1, R19 ;  /* 0x000000010e132819 */ /* 0x000fe20000010213 */
[----:B------:R-:W-:Y:S01]  /*0840*/  @P3 IMAD.WIDE.U32 R12, R44, c[0x0][0x1d8], R12 ;  /* 0x000076002c0c3a25 */ /* 0x000fe200078e000c */
[C---:B------:R-:W-:Y:S02]  /*0850*/  @P1 IADD3 R16, P4, R17.reuse, c[0x0][0x180], RZ ;  /* 0x0000600011101a10 */ /* 0x040fe40007f9e0ff */
[----:B------:R-:W-:Y:S02]  /*0860*/  @P1 IADD3 R14, P5, R17, c[0x0][0x178], RZ ;  /* 0x00005e00110e1a10 */ /* 0x000fe40007fbe0ff */
[C---:B------:R-:W-:Y:S02]  /*0870*/  @P1 IADD3.X R17, R18.reuse, c[0x0][0x184], RZ, P4, !PT ;  /* 0x0000610012111a10 */ /* 0x040fe400027fe4ff */
[----:B------:R-:W-:-:S02]  /*0880*/  @P1 IADD3.X R15, R18, c[0x0][0x17c], RZ, P5, !PT ;  /* 0x00005f00120f1a10 */ /* 0x000fc40002ffe4ff */
[C---:B------:R-:W-:Y:S01]  /*0890*/  @P2 IADD3 R22, P4, R20.reuse, c[0x0][0x180], RZ ;  /* 0x0000600014162a10 */ /* 0x040fe20007f9e0ff */
[----:B------:R-:W-:Y:S01]  /*08a0*/  CS2R R36, SRZ ;  /* 0x0000000000247805 */ /* 0x000fe2000001ff00 */
[----:B------:R-:W-:Y:S01]  /*08b0*/  @P2 IADD3 R20, P5, R20, c[0x0][0x178], RZ ;  /* 0x00005e0014142a10 */ /* 0x000fe20007fbe0ff */
[----:B------:R0:W5:Y:S01]  /*08c0*/  @P1 LDG.E R38, [R14.64] ;  /* 0x000000060e261981 */ /* 0x000162000c1e1900 */
[----:B------:R-:W-:Y:S02]  /*08d0*/  @P3 IADD3 R27, R13, R27, RZ ;  /* 0x0000001b0d1b3210 */ /* 0x000fe40007ffe0ff */
[----:B------:R-:W-:Y:S01]  /*08e0*/  @P0 IADD3 R18, P6, R26, c[0x0][0x180], RZ ;  /* 0x000060001a120a10 */ /* 0x000fe20007fde0ff */
[----:B------:R1:W5:Y:S01]  /*08f0*/  @P1 LDG.E R39, [R16.64] ;  /* 0x0000000610271981 */ /* 0x000362000c1e1900 */
[----:B------:R-:W-:Y:S02]  /*0900*/  @P3 SHF.L.U32 R13, R12, 0x1, RZ ;  /* 0x000000010c0d3819 */ /* 0x000fe400000006ff */
[----:B------:R-:W-:-:S02]  /*0910*/  @P2 IADD3.X R23, R19, c[0x0][0x184], RZ, P4, !PT ;  /* 0x0000610013172a10 */ /* 0x000fc400027fe4ff */
[----:B------:R-:W-:Y:S02]  /*0920*/  @P2 IADD3.X R21, R19, c[0x0][0x17c], RZ, P5, !PT ;  /* 0x00005f0013152a10 */ /* 0x000fe40002ffe4ff */
[----:B------:R-:W-:Y:S02]  /*0930*/  @P3 SHF.L.U64.HI R27, R12, 0x1, R27 ;  /* 0x000000010c1b3819 */ /* 0x000fe4000001021b */
[----:B------:R-:W-:Y:S01]  /*0940*/  @P0 IADD3.X R19, R24, c[0x0][0x184], RZ, P6, !PT ;  /* 0x0000610018130a10 */ /* 0x000fe200037fe4ff */
[----:B------:R3:W5:Y:S01]  /*0950*/  @P2 LDG.E R37, [R20.64] ;  /* 0x0000000614252981 */ /* 0x000762000c1e1900 */
[C---:B0-----:R-:W-:Y:S02]  /*0960*/  @P3 IADD3 R14, P5, R13.reuse, c[0x0][0x180], RZ ;  /* 0x000060000d0e3a10 */ /* 0x041fe40007fbe0ff */
[----:B------:R-:W-:Y:S02]  /*0970*/  @P3 IADD3 R12, P6, R13, c[0x0][0x178], RZ ;  /* 0x00005e000d0c3a10 */ /* 0x000fe40007fde0ff */
[----:B------:R-:W-:-:S02]  /*0980*/  MOV R40, RZ ;  /* 0x000000ff00287202 */ /* 0x000fc40000000f00 */
[----:B------:R-:W-:Y:S02]  /*0990*/  MOV R33, RZ ;  /* 0x000000ff00217202 */ /* 0x000fe40000000f00 */
[C---:B------:R-:W-:Y:S02]  /*09a0*/  @P3 IADD3.X R15, R27.reuse, c[0x0][0x184], RZ, P5, !PT ;  /* 0x000061001b0f3a10 */ /* 0x040fe40002ffe4ff */
[----:B------:R-:W-:Y:S01]  /*09b0*/  @P3 IADD3.X R13, R27, c[0x0][0x17c], RZ, P6, !PT ;  /* 0x00005f001b0d3a10 */ /* 0x000fe200037fe4ff */
[----:B------:R3:W5:Y:S04]  /*09c0*/  @P2 LDG.E R40, [R22.64] ;  /* 0x0000000616282981 */ /* 0x000768000c1e1900 */
[----:B------:R3:W5:Y:S04]  /*09d0*/  @P3 LDG.E R36, [R14.64] ;  /* 0x000000060e243981 */ /* 0x000768000c1e1900 */
[----:B------:R3:W5:Y:S01]  /*09e0*/  @P3 LDG.E R33, [R12.64] ;  /* 0x000000060c213981 */ /* 0x000762000c1e1900 */
[----:B-1----:R-:W-:Y:S01]  /*09f0*/  @P0 IADD3 R16, P4, R26, c[0x0][0x178], RZ ;  /* 0x00005e001a100a10 */ /* 0x002fe20007f9e0ff */
[----:B------:R-:W-:-:S03]  /*0a00*/  CS2R R34, SRZ ;  /* 0x0000000000227805 */ /* 0x000fc6000001ff00 */
[----:B------:R-:W-:-:S03]  /*0a10*/  @P0 IADD3.X R17, R24, c[0x0][0x17c], RZ, P4, !PT ;  /* 0x00005f0018110a10 */ /* 0x000fc600027fe4ff */
[----:B------:R0:W5:Y:S04]  /*0a20*/  @P0 LDG.E R35, [R18.64] ;  /* 0x0000000612230981 */ /* 0x000168000c1e1900 */
[----:B------:R3:W5:Y:S01]  /*0a30*/  @P0 LDG.E R34, [R16.64] ;  /* 0x0000000610220981 */ /* 0x000762000c1e1900 */
[----:B------:R-:W-:Y:S01]  /*0a40*/  MOV R53, 0x3f800000 ;  /* 0x3f80000000357802 */ /* 0x000fe20000000f00 */
[----:B------:R-:W-:Y:S01]  /*0a50*/  BSSY B0, `(.L_x_346) ;  /* 0x000001a000007945 */ /* 0x000fe20003800000 */
[----:B------:R-:W-:Y:S02]  /*0a60*/  MOV R54, RZ ;  /* 0x000000ff00367202 */ /* 0x000fe40000000f00 */
[----:B------:R-:W-:Y:S02]  /*0a70*/  MOV R51, RZ ;  /* 0x000000ff00337202 */ /* 0x000fe40000000f00 */
[----:B------:R-:W-:Y:S01]  /*0a80*/  MOV R52, RZ ;  /* 0x000000ff00347202 */ /* 0x000fe20000000f00 */
[----:B--2---:R-:W-:-:S05]  /*0a90*/  FFMA.FTZ R11, -R10, R10, R11 ;  /* 0x0000000a0a0b7223 */ /* 0x004fca000001010b */
[----:B------:R-:W-:-:S13]  /*0aa0*/  FSETP.GTU.FTZ.AND P0, PT, R11, RZ, PT ;  /* 0x000000ff0b00720b */ /* 0x000fda0003f1c000 */
[----:B0-----:R-:W-:-:S04]  /*0ab0*/  @P0 FADD.FTZ R18, R11, c[0x0][0x1a0] ;  /* 0x000068000b120621 */ /* 0x001fc80000010000 */
[----:B------:R3:W0:Y:S01]  /*0ac0*/  @P0 MUFU.RSQ R53, R18 ;  /* 0x0000001200350308 */ /* 0x0006220000001400 */
[----:B------:R-:W-:Y:S02]  /*0ad0*/  ISETP.GT.U32.AND P0, PT, R49, 0x1df, PT ;  /* 0x000001df3100780c */ /* 0x000fe40003f04070 */
[----:B------:R-:W-:-:S11]  /*0ae0*/  MOV R11, RZ ;  /* 0x000000ff000b7202 */ /* 0x000fd60000000f00 */
[----:B------:R-:W-:Y:S05]  /*0af0*/  @P0 BRA `(.L_x_347) ;  /* 0x000000f000000947 */ /* 0x000fea0003800000 */
[----:B---3--:R-:W-:Y:S01]  /*0b00*/  ISETP.NE.AND P0, PT, RZ, UR9, PT ;  /* 0x00000009ff007c0c */ /* 0x008fe2000bf05270 */
[----:B------:R-:W-:Y:S01]  /*0b10*/  HFMA2.MMA R14, -RZ, RZ, 0, 1.1920928955078125e-07 ;  /* 0x00000002ff0e7435 */ /* 0x000fe200000001ff */
[----:B------:R-:W-:-:S04]  /*0b20*/  IADD3 R15, R50, R25, RZ ;  /* 0x00000019320f7210 */ /* 0x000fc80007ffe0ff */
[----:B------:R-:W-:-:S07]  /*0b30*/  SHF.R.S32.HI R16, RZ, 0x1f, R15 ;  /* 0x0000001fff107819 */ /* 0x000fce000001140f */
[----:B------:R-:W-:-:S04]  /*0b40*/  @P0 LEA R12, P3, R15, c[0x0][0x190], 0x1 ;  /* 0x000064000f0c0a11 */ /* 0x000fc800078608ff */
[C---:B------:R-:W-:Y:S01]  /*0b50*/  @P0 LEA.HI.X R13, R15.reuse, c[0x0][0x194], R16, 0x1, P3 ;  /* 0x000065000f0d0a11 */ /* 0x040fe200018f0c10 */
[----:B------:R-:W-:-:S04]  /*0b60*/  IMAD.WIDE R14, R15, R14, c[0x0][0x188] ;  /* 0x000062000f0e7625 */ /* 0x000fc800078e020e */
[----:B------:R-:W2:Y:S04]  /*0b70*/  @P0 LDG.E.U16 R17, [R12.64] ;  /* 0x000000060c110981 */ /* 0x000ea8000c1e1500 */
[----:B------:R-:W3:Y:S04]  /*0b80*/  @P0 LDG.E.U16 R16, [R12.64+0x2] ;  /* 0x000002060c100981 */ /* 0x000ee8000c1e1500 */
[----:B------:R-:W4:Y:S04]  /*0b90*/  LDG.E.U16 R54, [R14.64] ;  /* 0x000000060e367981 */ /* 0x000f28000c1e1500 */
[----:B------:R-:W4:Y:S01]  /*0ba0*/  LDG.E.U16 R11, [R14.64+0x2] ;  /* 0x000002060e0b7981 */ /* 0x000f22000c1e1500 */
[----:B--2---:R-:W-:-:S02]  /*0bb0*/  @P0 PRMT R51, RZ, 0x5410, R17 ;  /* 0x00005410ff330816 */ /* 0x004fc40000000011 */
[----:B---3--:R-:W-:Y:S02]  /*0bc0*/  @P0 PRMT R52, RZ, 0x5410, R16 ;  /* 0x00005410ff340816 */ /* 0x008fe40000000010 */
[----:B----4-:R-:W-:Y:S02]  /*0bd0*/  PRMT R54, RZ, 0x5410, R54 ;  /* 0x00005410ff367816 */ /* 0x010fe40000000036 */
[----:B------:R-:W-:Y:S02]  /*0be0*/  PRMT R11, RZ, 0x5410, R11 ;  /* 0x00005410ff0b7816 */ /* 0x000fe4000000000b */
.L_x_347:
[----:B---3--:R-:W-:Y:S05]  /*0bf0*/  BSYNC B0 ;  /* 0x0000000000007941 */ /* 0x008fea0003800000 */
.L_x_346:
        /* <DEDUP_REMOVED lines=10> */
[-C--:B0-----:R-:W-:Y:S01]  /*0ca0*/  FMUL.FTZ R20, R20, R53.reuse ;  /* 0x0000003514147220 */ /* 0x081fe20000410000 */
        /* <DEDUP_REMOVED lines=22> */
.L_x_348:
[----:B------:R-:W-:Y:S02]  /*0e10*/  FMUL.FTZ R23, R17, R54 ;  /* 0x0000003611177220 */ /* 0x000fe40000410000 */
[----:B------:R-:W-:Y:S02]  /*0e20*/  FADD.FTZ R14, -R10, R13 ;  /* 0x0000000d0a0e7221 */ /* 0x000fe40000010100 */
[----:B------:R-:W-:Y:S02]  /*0e30*/  FFMA.FTZ R13, R20, R23, RZ ;  /* 0x00000017140d7223 */ /* 0x000fe400000100ff */
[----:B------:R-:W-:Y:S02]  /*0e40*/  FMUL.FTZ R22, R22, R53 ;  /* 0x0000003516167220 */ /* 0x000fe40000410000 */
        /* <DEDUP_REMOVED lines=22> */
.L_x_349:
[----:B------:R-:W-:Y:S01]  /*0fb0*/  FFMA.FTZ R14, R19, R12, R13 ;  /* 0x0000000c130e7223 */ /* 0x000fe2000001000d */
[----:B------:R-:W-:Y:S01]  /*0fc0*/  PRMT R25, RZ, 0x7610, R35 ;  /* 0x00007610ff197816 */ /* 0x000fe20000000023 */
[----:B------:R-:W-:Y:S02]  /*0fd0*/  FMUL.FTZ R13, R15, R54 ;  /* 0x000000360f0d7220 */ /* 0x000fe40000410000 */
[----:B------:R-:W-:Y:S02]  /*0fe0*/  FADD.FTZ R26, R12, R23 ;  /* 0x000000170c1a7221 */ /* 0x000fe40000010000 */
[----:B------:R-:W-:Y:S02]  /*0ff0*/  FMUL.FTZ R24, R16, R11 ;  /* 0x0000000b10187220 */ /* 0x000fe40000410000 */
[----:B------:R-:W-:Y:S01]  /*1000*/  FFMA.FTZ R12, R22, R13, R14 ;  /* 0x0000000d160c7223 */ /* 0x000fe2000001000e */
[----:B------:R-:W-:Y:S01]  /*1010*/  PRMT R14, RZ, 0x7610, R34 ;  /* 0x00007610ff0e7816 */ /* 0x000fe20000000022 */
[----:B------:R-:W-:-:S02]  /*1020*/  FADD.FTZ R13, R26, R13 ;  /* 0x0000000d1a0d7221 */ /* 0x000fc40000010000 */
[----:B------:R-:W-:Y:S02]  /*1030*/  FFMA.FTZ R23, R21, R24, R12 ;  /* 0x0000001815177223 */ /* 0x000fe4000001000c */
[----:B------:R-:W-:Y:S01]  /*1040*/  FADD.FTZ R24, R24, R13 ;  /* 0x0000000d18187221 */ /* 0x000fe20000010000 */
[----:B------:R-:W-:Y:S01]  /*1050*/  PRMT R13, RZ, 0x5410, R35 ;  /* 0x00005410ff0d7816 */ /* 0x000fe20000000023 */
[C---:B------:R-:W-:Y:S02]  /*1060*/  FADD.FTZ R26, -R10.reuse, R25 ;  /* 0x000000190a1a7221 */ /* 0x040fe40000010100 */
[----:B------:R-:W-:Y:S02]  /*1070*/  FFMA.FTZ R25, R19, R18, RZ ;  /* 0x0000001213197223 */ /* 0x000fe400000100ff */
[----:B------:R-:W-:Y:S01]  /*1080*/  FADD.FTZ R12, -R10, R13 ;  /* 0x0000000d0a0c7221 */ /* 0x000fe20000010100 */
[----:B------:R-:W-:Y:S01]  /*1090*/  PRMT R13, RZ, 0x5410, R34 ;  /* 0x00005410ff0d7816 */ /* 0x000fe20000000022 */
[----:B------:R-:W-:-:S02]  /*10a0*/  FFMA.FTZ R20, R20, R17, RZ ;  /* 0x0000001114147223 */ /* 0x000fc400000100ff */
        /* <DEDUP_REMOVED lines=21> */
.L_x_350:
[----:B------:R-:W-:Y:S02]  /*1200*/  FMUL.FTZ R27, R13, R54 ;  /* 0x000000360d1b7220 */ /* 0x000fe40000410000 */
[----:B------:R-:W-:-:S02]  /*1210*/  FFMA.FTZ R20, R22, R15, R20 ;  /* 0x0000000f16147223 */ /* 0x000fc40000010014 */
[----:B------:R-:W-:Y:S01]  /*1220*/  FFMA.FTZ R22, R12, R27, R23 ;  /* 0x0000001b0c167223 */ /* 0x000fe20000010017 */
[--C-:B------:R-:W-:Y:S01]  /*1230*/  PRMT R23, RZ, 0x5410, R36.reuse ;  /* 0x00005410ff177816 */ /* 0x100fe20000000024 */
[----:B------:R-:W-:Y:S02]  /*1240*/  FFMA.FTZ R25, R21, R16, R25 ;  /* 0x0000001015197223 */ /* 0x000fe40000010019 */
[----:B------:R-:W-:Y:S02]  /*1250*/  FADD.FTZ R21, R24, R27 ;  /* 0x0000001b18157221 */ /* 0x000fe40000010000 */
[----:B------:R-:W-:Y:S01]  /*1260*/  FADD.FTZ R24, -R10, R23 ;  /* 0x000000170a187221 */ /* 0x000fe20000010100 */
[----:B------:R-:W-:Y:S01]  /*1270*/  PRMT R23, RZ, 0x7610, R36 ;  /* 0x00007610ff177816 */ /* 0x000fe20000000024 */
[----:B------:R-:W-:Y:S02]  /*1280*/  FMUL.FTZ R26, R14, R11 ;  /* 0x0000000b0e1a7220 */ /* 0x000fe40000410000 */
[----:B------:R-:W-:-:S02]  /*1290*/  FMUL.FTZ R24, R24, R53 ;  /* 0x0000003518187220 */ /* 0x000fc40000410000 */
[----:B------:R-:W-:Y:S02]  /*12a0*/  FADD.FTZ R28, -R10, R23 ;  /* 0x000000170a1c7221 */ /* 0x000fe40000010100 */
[----:B------:R-:W-:Y:S01]  /*12b0*/  FFMA.FTZ R27, R19, R26, R22 ;  /* 0x0000001a131b7223 */ /* 0x000fe20000010016 */
[----:B------:R-:W-:Y:S01]  /*12c0*/  PRMT R22, RZ, 0x7610, R33 ;  /* 0x00007610ff167816 */ /* 0x000fe20000000021 */
[----:B------:R-:W-:Y:S01]  /*12d0*/  FADD.FTZ R26, R26, R21 ;  /* 0x000000151a1a7221 */ /* 0x000fe20000010000 */
[----:B------:R-:W-:Y:S01]  /*12e0*/  PRMT R21, RZ, 0x5410, R33 ;  /* 0x00005410ff157816 */ /* 0x000fe20000000021 */
        /* <DEDUP_REMOVED lines=20> */
.L_x_351:
[----:B------:R-:W-:Y:S01]  /*1430*/  FMUL.FTZ R29, R21, R54 ;  /* 0x00000036151d7220 */ /* 0x000fe20000410000 */
[C---:B------:R-:W-:Y:S01]  /*1440*/  ISETP.GT.AND P0, PT, R30.reuse, 0x1e, PT ;  /* 0x0000001e1e00780c */ /* 0x040fe20003f04270 */
[----:B------:R-:W-:Y:S01]  /*1450*/  FADD.FTZ R17, RZ, R17 ;  /* 0x00000011ff117221 */ /* 0x000fe20000010000 */
[----:B------:R-:W-:Y:S01]  /*1460*/  ISETP.GT.AND P4, PT, R30, 0xf, PT ;  /* 0x0000000f1e00780c */ /* 0x000fe20003f84270 */
[----:B------:R-:W-:Y:S01]  /*1470*/  FFMA.FTZ R28, R24, R29, R27 ;  /* 0x0000001d181c7223 */ /* 0x000fe2000001001b */
[----:B------:R-:W-:Y:S01]  /*1480*/  ISETP.NE.AND P5, PT, R30, RZ, PT ;  /* 0x000000ff1e00720c */ /* 0x000fe20003fa5270 */
[----:B------:R-:W-:Y:S01]  /*1490*/  FADD.FTZ R26, R26, R29 ;  /* 0x0000001d1a1a7221 */ /* 0x000fe20000010000 */
[----:B------:R-:W-:Y:S01]  /*14a0*/  BSSY B0, `(.L_x_352) ;  /* 0x0000052000007945 */ /* 0x000fe20003800000 */
[----:B------:R-:W-:Y:S01]  /*14b0*/  FMUL.FTZ R29, R22, R11 ;  /* 0x0000000b161d7220 */ /* 0x000fe20000410000 */
[----:B------:R-:W-:Y:S01]  /*14c0*/  ISETP.GT.U32.AND P6, PT, R49, 0x1d, PT ;  /* 0x0000001d3100780c */ /* 0x000fe20003fc4070 */
[----:B------:R-:W-:-:S02]  /*14d0*/  FADD.FTZ R17, R17, R15 ;  /* 0x0000000f11117221 */ /* 0x000fc40000010000 */
[----:B------:R-:W-:Y:S02]  /*14e0*/  FFMA.FTZ R28, R23, R29, R28 ;  /* 0x0000001d171c7223 */ /* 0x000fe4000001001c */
[----:B------:R-:W-:Y:S02]  /*14f0*/  FADD.FTZ R29, R29, R26 ;  /* 0x0000001a1d1d7221 */ /* 0x000fe40000010000 */
[----:B------:R-:W-:Y:S01]  /*1500*/  FADD.FTZ R15, RZ, R18 ;  /* 0x00000012ff0f7221 */ /* 0x000fe20000010000 */
[----:B------:R-:W0:Y:S01]  /*1510*/  SHFL.DOWN PT, R27, R28, 0x1, 0x1f ;  /* 0x08201f001c1b7f89 */ /* 0x000e2200000e0000 */
[----:B------:R-:W-:Y:S02]  /*1520*/  FFMA.FTZ R12, R12, R13, R20 ;  /* 0x0000000d0c0c7223 */ /* 0x000fe40000010014 */
[----:B------:R-:W-:Y:S01]  /*1530*/  FADD.FTZ R15, R15, R16 ;  /* 0x000000100f0f7221 */ /* 0x000fe20000010000 */
[----:B------:R-:W1:Y:S01]  /*1540*/  SHFL.DOWN PT, R26, R29, 0x1, 0x1f ;  /* 0x08201f001d1a7f89 */ /* 0x000e6200000e0000 */
[----:B------:R-:W-:Y:S01]  /*1550*/  FADD.FTZ R16, R17, R13 ;  /* 0x0000000d11107221 */ /* 0x000fe20000010000 */
[----:B------:R-:W-:Y:S01]  /*1560*/  MOV R13, 0x2 ;  /* 0x00000002000d7802 */ /* 0x000fe20000000f00 */
[----:B------:R-:W-:-:S02]  /*1570*/  FFMA.FTZ R25, R19, R14, R25 ;  /* 0x0000000e13197223 */ /* 0x000fc40000010019 */
[----:B------:R-:W-:Y:S02]  /*1580*/  FADD.FTZ R15, R15, R14 ;  /* 0x0000000e0f0f7221 */ /* 0x000fe40000010000 */
[----:B------:R-:W-:Y:S02]  /*1590*/  FFMA.FTZ R12, R24, R21, R12 ;  /* 0x00000015180c7223 */ /* 0x000fe4000001000c */
[----:B------:R-:W-:Y:S02]  /*15a0*/  FADD.FTZ R14, R16, R21 ;  /* 0x00000015100e7221 */ /* 0x000fe40000010000 */
[----:B------:R-:W-:Y:S02]  /*15b0*/  FADD.FTZ R15, R15, R22 ;  /* 0x000000160f0f7221 */ /* 0x000fe40000010000 */
        /* <DEDUP_REMOVED lines=18> */
[----:B------:R-:W-:Y:S01]  /*16e0*/  ISETP.LE.U32.AND P0, PT, R13, c[0x0][0xc], PT ;  /* 0x000003000d007a0c */ /* 0x000fe20003f03070 */
[----:B------:R-:W-:Y:S02]  /*16f0*/  FFMA.FTZ R13, R23, R22, R25 ;  /* 0x00000016170d7223 */ /* 0x000fe40000010019 */
[----:B------:R-:W1:Y:S04]  /*1700*/  SHFL.DOWN PT, R26, R29, 0x10, 0x1f ;  /* 0x0a001f001d1a7f89 */ /* 0x000e6800000e0000 */
[----:B------:R2:W-:Y:S01]  /*1710*/  STS.128 [R49.X16+0xa0], R12 ;  /* 0x0000a00c31007388 */ /* 0x0005e2000000cc00 */
[----:B0-----:R-:W-:Y:S02]  /*1720*/  @!P4 FADD.FTZ R28, R28, R27 ;  /* 0x0000001b1c1cc221 */ /* 0x001fe40000010000 */
[----:B-1----:R-:W-:Y:S01]  /*1730*/  @!P4 FADD.FTZ R29, R29, R26 ;  /* 0x0000001a1d1dc221 */ /* 0x002fe20000010000 */
[----:B------:R-:W-:-:S04]  /*1740*/  ISETP.NE.AND P4, PT, R49, RZ, PT ;  /* 0x000000ff3100720c */ /* 0x000fc80003f85270 */
[----:B------:R2:W-:Y:S04]  /*1750*/  @!P5 STS.64 [R0.X8+0x10], R28 ;  /* 0x0000101c0000d388 */ /* 0x0005e80000008a00 */
[----:B------:R-:W-:Y:S06]  /*1760*/  BAR.SYNC.DEFER_BLOCKING 0x0 ;  /* 0x0000000000007b1d */ /* 0x000fec0000010000 */
[----:B------:R-:W-:Y:S05]  /*1770*/  @P4 BRA `(.L_x_353) ;  /* 0x0000024000004947 */ /* 0x000fea0003800000 */
[----:B------:R-:W0:Y:S04]  /*1780*/  LDS.64 R24, [0x18] ;  /* 0x00001800ff187984 */ /* 0x000e280000000a00 */
[----:B------:R-:W1:Y:S04]  /*1790*/  LDS.128 R16, [0x20] ;  /* 0x00002000ff107984 */ /* 0x000e680000000c00 */
[----:B------:R-:W3:Y:S01]  /*17a0*/  LDS.128 R20, [0x30] ;  /* 0x00003000ff147984 */ /* 0x000ee20000000c00 */
[----:B0-----:R-:W-:-:S02]  /*17b0*/  FADD.FTZ R27, R28, R24 ;  /* 0x000000181c1b7221 */ /* 0x001fc40000010000 */
[----:B--2---:R-:W-:Y:S02]  /*17c0*/  FADD.FTZ R28, R29, R25 ;  /* 0x000000191d1c7221 */ /* 0x004fe40000010000 */
[----:B-1----:R-:W-:Y:S02]  /*17d0*/  FADD.FTZ R29, R27, R16 ;  /* 0x000000101b1d7221 */ /* 0x002fe40000010000 */
        /* <DEDUP_REMOVED lines=17> */
[----:B------:R-:W1:Y:S01]  /*18f0*/  LDS.64 R28, [0x80] ;  /* 0x00008000ff1c7984 */ /* 0x000e620000000a00 */
[----:B------:R-:W-:Y:S02]  /*1900*/  FADD.FTZ R55, R55, R18 ;  /* 0x0000001237377221 */ /* 0x000fe40000010000 */
        /* <DEDUP_REMOVED lines=11> */
.L_x_353:
[----:B------:R-:W-:Y:S05]  /*19c0*/  BSYNC B0 ;  /* 0x0000000000007941 */ /* 0x000fea0003800000 */
.L_x_352:
[----:B------:R-:W-:Y:S01]  /*19d0*/  BAR.SYNC.DEFER_BLOCKING 0x0 ;  /* 0x0000000000007b1d */ /* 0x000fe20000010000 */
[----:B------:R-:W-:-:S05]  /*19e0*/  SHF.L.U32 R55, R49, 0x4, RZ ;  /* 0x0000000431377819 */ /* 0x000fca00000006ff */
[----:B------:R-:W-:Y:S01]  /*19f0*/  BSSY B0, `(.L_x_354) ;  /* 0x000004d000007945 */ /* 0x000fe20003800000 */
[----:B------:R-:W-:Y:S05]  /*1a00*/  @P6 BRA `(.L_x_355) ;  /* 0x000004b000006947 */ /* 0x000fea0003800000 */
[----:B------:R-:W0:Y:S04]  /*1a10*/  LDS.128 R16, [R55+0x280] ;  /* 0x0002800037107984 */ /* 0x000e280000000c00 */
[----:B------:R-:W1:Y:S04]  /*1a20*/  LDS.128 R20, [R55+0x460] ;  /* 0x0004600037147984 */ /* 0x000e680000000c00 */
[----:B------:R-:W3:Y:S01]  /*1a30*/  LDS.128 R24, [R55+0x640] ;  /* 0x0006400037187984 */ /* 0x000ee20000000c00 */
[----:B0-----:R-:W-:-:S02]  /*1a40*/  FADD.FTZ R57, R12, R16 ;  /* 0x000000100c397221 */ /* 0x001fc40000010000 */
[----:B------:R-:W-:Y:S02]  /*1a50*/  FADD.FTZ R16, R13, R17 ;  /* 0x000000110d107221 */ /* 0x000fe40000010000 */
[----:B------:R-:W-:Y:S02]  /*1a60*/  FADD.FTZ R17, R14, R18 ;  /* 0x000000120e117221 */ /* 0x000fe40000010000 */
[----:B------:R-:W-:Y:S02]  /*1a70*/  FADD.FTZ R18, R15, R19 ;  /* 0x000000130f127221 */ /* 0x000fe40000010000 */
[----:B-1----:R-:W-:Y:S01]  /*1a80*/  FADD.FTZ R57, R57, R20 ;  /* 0x0000001439397221 */ /* 0x002fe20000010000 */
[----:B--2---:R-:W0:Y:S01]  /*1a90*/  LDS.128 R12, [R55+0x820] ;  /* 0x00082000370c7984 */ /* 0x004e220000000c00 */
[----:B------:R-:W-:Y:S02]  /*1aa0*/  FADD.FTZ R16, R16, R21 ;  /* 0x0000001510107221 */ /* 0x000fe40000010000 */
[----:B------:R-:W-:-:S02]  /*1ab0*/  FADD.FTZ R21, R17, R22 ;  /* 0x0000001611157221 */ /* 0x000fc40000010000 */
[----:B------:R-:W-:Y:S02]  /*1ac0*/  FADD.FTZ R20, R18, R23 ;  /* 0x0000001712147221 */ /* 0x000fe40000010000 */
[----:B---3--:R-:W-:Y:S02]  /*1ad0*/  FADD.FTZ R57, R57, R24 ;  /* 0x0000001839397221 */ /* 0x008fe40000010000 */
[----:B------:R-:W-:Y:S02]  /*1ae0*/  FADD.FTZ R24, R16, R25 ;  /* 0x0000001910187221 */ /* 0x000fe40000010000 */
[----:B------:R-:W1:Y:S01]  /*1af0*/  LDS.128 R16, [R55+0xa00] ;  /* 0x000a000037107984 */ /* 0x000e620000000c00 */
[----:B------:R-:W-:Y:S02]  /*1b00*/  FADD.FTZ R25, R21, R26 ;  /* 0x0000001a15197221 */ /* 0x000fe40000010000 */
[----:B------:R-:W-:Y:S02]  /*1b10*/  FADD.FTZ R26, R20, R27 ;  /* 0x0000001b141a7221 */ /* 0x000fe40000010000 */
[----:B------:R-:W2:Y:S01]  /*1b20*/  LDS.128 R20, [R55+0xbe0] ;  /* 0x000be00037147984 */ /* 0x000ea20000000c00 */
        /* <DEDUP_REMOVED lines=24> */
[----:B------:R-:W-:Y:S01]  /*1cb0*/  LDS.128 R16, [R55+0x1720] ;  /* 0x0017200037107984 */ /* 0x000fe20000000c00 */
[----:B--2---:R-:W-:Y:S02]  /*1cc0*/  FADD.FTZ R57, R57, R20 ;  /* 0x0000001439397221 */ /* 0x004fe40000010000 */
[----:B------:R-:W-:Y:S02]  /*1cd0*/  FADD.FTZ R24, R24, R21 ;  /* 0x0000001518187221 */ /* 0x000fe40000010000 */
[----:B------:R-:W-:Y:S02]  /*1ce0*/  FADD.FTZ R25, R25, R22 ;  /* 0x0000001619197221 */ /* 0x000fe40000010000 */
[----:B------:R-:W-:Y:S02]  /*1cf0*/  FADD.FTZ R26, R26, R23 ;  /* 0x000000171a1a7221 */ /* 0x000fe40000010000 */
        /* <DEDUP_REMOVED lines=20> */
[----:B-1----:R-:W-:Y:S02]  /*1e40*/  FADD.FTZ R25, R25, R16 ;  /* 0x0000001019197221 */ /* 0x002fe40000010000 */
[----:B------:R-:W-:Y:S02]  /*1e50*/  FADD.FTZ R24, R24, R17 ;  /* 0x0000001118187221 */ /* 0x000fe40000010000 */
[----:B------:R-:W-:-:S02]  /*1e60*/  FADD.FTZ R27, R27, R18 ;  /* 0x000000121b1b7221 */ /* 0x000fc40000010000 */
[----:B------:R-:W-:Y:S02]  /*1e70*/  FADD.FTZ R26, R26, R19 ;  /* 0x000000131a1a7221 */ /* 0x000fe40000010000 */
[----:B------:R-:W-:Y:S02]  /*1e80*/  FADD.FTZ R12, R25, R20 ;  /* 0x00000014190c7221 */ /* 0x000fe40000010000 */
[----:B------:R-:W-:Y:S02]  /*1e90*/  FADD.FTZ R13, R24, R21 ;  /* 0x00000015180d7221 */ /* 0x000fe40000010000 */
[----:B------:R-:W-:Y:S02]  /*1ea0*/  FADD.FTZ R14, R27, R22 ;  /* 0x000000161b0e7221 */ /* 0x000fe40000010000 */
[----:B------:R-:W-:Y:S02]  /*1eb0*/  FADD.FTZ R15, R26, R23 ;  /* 0x000000171a0f7221 */ /* 0x000fe40000010000 */
.L_x_355:
[----:B------:R-:W-:Y:S05]  /*1ec0*/  BSYNC B0 ;  /* 0x0000000000007941 */ /* 0x000fea0003800000 */
.L_x_354:
[----:B------:R-:W-:Y:S01]  /*1ed0*/  BSSY B0, `(.L_x_356) ;  /* 0x0000011000007945 */ /* 0x000fe20003800000 */
[----:B------:R-:W-:Y:S01]  /*1ee0*/  HFMA2.MMA R24, -RZ, RZ, 0, 2.384185791015625e-07 ;  /* 0x00000004ff187435 */ /* 0x000fe200000001ff */
[----:B------:R-:W-:Y:S05]  /*1ef0*/  @P6 BRA `(.L_x_357) ;  /* 0x000000e000006947 */ /* 0x000fea0003800000 */
[----:B------:R-:W-:Y:S01]  /*1f00*/  IMAD R17, R56, 0x1e, R49 ;  /* 0x0000001e38117824 */ /* 0x000fe200078e0231 */
[----:B------:R-:W-:-:S02]  /*1f10*/  MOV R19, c[0x0][0x1d8] ;  /* 0x0000760000137a02 */ /* 0x000fc40000000f00 */
        /* <DEDUP_REMOVED lines=12> */
.L_x_357:
[----:B------:R-:W-:Y:S05]  /*1fe0*/  BSYNC B0 ;  /* 0x0000000000007941 */ /* 0x000fea0003800000 */
.L_x_356:
[----:B------:R-:W-:Y:S05]  /*1ff0*/  @!P0 BRA `(.L_x_358) ;  /* 0x000011d000008947 */ /* 0x000fea0003800000 */
[----:B0-2---:R-:W-:-:S05]  /*2000*/  LOP3.LUT R12, R42, 0x1, RZ, 0xc0, !PT ;  /* 0x000000012a0c7812 */ /* 0x005fca00078ec0ff */
        /* <DEDUP_REMOVED lines=12> */
[----:B------:R-:W-:Y:S01]  /*20d0*/  VOTEU.ANY UR5, UPT, PT ;  /* 0x0000000000057886 */ /* 0x000fe200038e0100 */
[----:B------:R-:W-:Y:S01]  /*20e0*/  LOP3.LUT P0, RZ, R42, 0x2, RZ, 0xc0, !PT ;  /* 0x000000022aff7812 */ /* 0x000fe2000780c0ff */
[----:B------:R-:W-:Y:S01]  /*20f0*/  UFLO.U32 UR8, UR5 ;  /* 0x00000005000872bd */ /* 0x000fe200080e0000 */
[----:B-1----:R-:W-:Y:S01]  /*2100*/  MOV R14, 0x1 ;  /* 0x00000001000e7802 */ /* 0x002fe20000000f00 */
[----:B------:R-:W-:Y:S01]  /*2110*/  UPOPC UR5, UR5 ;  /* 0x00000005000572bf */ /* 0x000fe20008000000 */
[----:B------:R-:W-:Y:S01]  /*2120*/  SEL R17, RZ, c[0x0][0xc], P0 ;  /* 0x00000300ff117a07 */ /* 0x000fe20000000000 */
[----:B------:R-:W-:-:S00]  /*2130*/  ERRBAR ;  /* 0x00000000000079ab */ /* 0x000fc00000000000 */
[----:B------:R-:W-:Y:S02]  /*2140*/  SEL R14, R14, 0xffffffff, !P0 ;  /* 0xffffffff0e0e7807 */ /* 0x000fe40004000000 */
[----:B0-----:R-:W-:-:S02]  /*2150*/  ISETP.EQ.U32.AND P5, PT, R30, UR8, PT ;  /* 0x000000081e007c0c */ /* 0x001fc4000bfa2070 */
[----:B------:R-:W-:Y:S01]  /*2160*/  ISETP.NE.AND P0, PT, R17, -0x1, PT ;  /* 0xffffffff1100780c */ /* 0x000fe20003f05270 */
[----:B------:R-:W-:-:S10]  /*2170*/  IMAD R15, R14, UR5, RZ ;  /* 0x000000050e0f7c24 */ /* 0x000fd4000f8e02ff */
[----:B------:R0:W-:Y:S02]  /*2180*/  @P5 RED.E.ADD.S32.STRONG.GPU [R12.64], R15 ;  /* 0x0000000f0c00598e */ /* 0x0001e4000c10e386 */
[----:B------:R-:W-:Y:S05]  /*2190*/  @!P0 BRA `(.L_x_359) ;  /* 0x0000005000008947 */ /* 0x000fea0003800000 */
.L_x_360:
[----:B------:R-:W2:Y:S01]  /*21a0*/  LDG.E.STRONG.GPU R14, [R12.64] ;  /* 0x000000060c0e7981 */ /* 0x000ea2000c1ef900 */
[----:B------:R-:W-:Y:S01]  /*21b0*/  YIELD ;  /* 0x0000000000007946 */ /* 0x000fe20003800000 */
[----:B--2---:R-:W-:Y:S01]  /*21c0*/  ISETP.NE.AND P0, PT, R14, R17, PT ;  /* 0x000000110e00720c */ /* 0x004fe20003f05270 */
[----:B------:R-:W-:-:S12]  /*21d0*/  CCTL.IVALL ;  /* 0x00000000ff00798f */ /* 0x000fd80002000000 */
[----:B------:R-:W-:Y:S05]  /*21e0*/  @P0 BRA `(.L_x_360) ;  /* 0xffffffb000000947 */ /* 0x000fea000383ffff */
.L_x_359:
[----:B------:R-:W-:Y:S01]  /*21f0*/  ISETP.NE.AND P0, PT, RZ, c[0x0][0xc], PT ;  /* 0x00000300ff007a0c */ /* 0x000fe20003f05270 */
[----:B------:R-:W-:Y:S01]  /*2200*/  WARPSYNC 0xffffffff ;  /* 0xffffffff00007948 */ /* 0x000fe20003800000 */
[----:B------:R-:W-:Y:S11]  /*2210*/  BAR.SYNC.DEFER_BLOCKING 0x0 ;  /* 0x0000000000007b1d */ /* 0x000ff60000010000 */
[----:B------:R-:W-:Y:S05]  /*2220*/  @!P0 BRA `(.L_x_358) ;  /* 0x00000fa000008947 */ /* 0x000fea0003800000 */
[----:B0-----:R-:W-:Y:S01]  /*2230*/  HFMA2.MMA R12, -RZ, RZ, 0, 5.9604644775390625e-08 ;  /* 0x00000001ff0c7435 */ /* 0x001fe200000001ff */
[----:B------:R-:W-:-:S09]  /*2240*/  MOV R19, RZ ;  /* 0x000000ff00137202 */ /* 0x000fd20000000f00 */
[----:B------:R-:W-:-:S04]  /*2250*/  IADD3 R12, -R12, c[0x0][0xc], RZ ;  /* 0x000003000c0c7a10 */ /* 0x000fc80007ffe1ff */
        /* <DEDUP_REMOVED lines=10> */
.L_x_364:
[C---:B------:R-:W-:Y:S02]  /*2300*/  ISETP.EQ.OR P5, PT, R19.reuse, R32, P4 ;  /* 0x000000201300720c */ /* 0x040fe400027a2670 */
[----:B------:R-:W-:-:S04]  /*2310*/  IADD3 R15, R19, 0x1, RZ ;  /* 0x00000001130f7810 */ /* 0x000fc80007ffe0ff */
        /* <DEDUP_REMOVED lines=113> */
.L_x_363:
[----:B------:R-:W-:-:S13]  /*2a30*/  ISETP.GT.AND P5, PT, R18, 0x4, PT ;  /* 0x000000041200780c */ /* 0x000fda0003fa4270 */
[----:B------:R-:W-:Y:S05]  /*2a40*/  @!P5 BRA `(.L_x_365) ;  /* 0x000003b00000d947 */ /* 0x000fea0003800000 */
        /* <DEDUP_REMOVED lines=13> */
[----:B--2---:R-:W-:Y:S02]  /*2b20*/  @!P6 FADD.FTZ R28, R28, R12 ;  /* 0x0000000c1c1ce221 */ /* 0x004fe40000010000 */
        /* <DEDUP_REMOVED lines=45> */
.L_x_365:
[----:B------:R-:W-:-:S13]  /*2e00*/  ISETP.NE.OR P0, PT, R18, RZ, P0 ;  /* 0x000000ff1200720c */ /* 0x000fda0000705670 */
[----:B------:R-:W-:Y:S05]  /*2e10*/  @!P0 BRA `(.L_x_361) ;  /* 0x000001f000008947 */ /* 0x000fea0003800000 */
.L_x_362:
[----:B------:R-:W-:-:S13]  /*2e20*/  ISETP.EQ.OR P6, PT, R19, R32, P4 ;  /* 0x000000201300720c */ /* 0x000fda00027c2670 */
[----:B------:R-:W-:-:S04]  /*2e30*/  @!P6 IMAD R13, R19, c[0x0][0x10], R31 ;  /* 0x00000400130dea24 */ /* 0x000fc800078e021f */
        /* <DEDUP_REMOVED lines=9> */
[----:B--2---:R-:W-:Y:S02]  /*2ed0*/  @!P6 FADD.FTZ R28, R28, R12 ;  /* 0x0000000c1c1ce221 */ /* 0x004fe40000010000 */
        /* <DEDUP_REMOVED lines=19> */
.L_x_361:
[----:B------:R-:W-:-:S13]  /*3010*/  ISETP.NE.AND P0, PT, R43, RZ, PT ;  /* 0x000000ff2b00720c */ /* 0x000fda0003f05270 */
[----:B------:R-:W-:Y:S05]  /*3020*/  @!P0 BRA `(.L_x_358) ;  /* 0x000001a000008947 */ /* 0x000fea0003800000 */
[----:B------:R-:W-:Y:S01]  /*3030*/  ISETP.EQ.OR P0, PT, R19, R32, P4 ;  /* 0x000000201300720c */ /* 0x000fe20002702670 */
[----:B------:R-:W-:Y:S01]  /*3040*/  BSSY B0, `(.L_x_366) ;  /* 0x0000008000007945 */ /* 0x000fe20003800000 */
[----:B------:R-:W-:-:S11]  /*3050*/  ISETP.NE.AND P5, PT, R43, 0x1, PT ;  /* 0x000000012b00780c */ /* 0x000fd60003fa5270 */
[----:B------:R-:W-:Y:S05]  /*3060*/  @P0 BRA `(.L_x_367) ;  /* 0x0000005000000947 */ /* 0x000fea0003800000 */
[----:B------:R-:W-:-:S04]  /*3070*/  IMAD R13, R19, c[0x0][0x10], R31 ;  /* 0x00000400130d7a24 */ /* 0x000fc800078e021f */
[----:B------:R-:W-:-:S06]  /*3080*/  IMAD.WIDE.U32 R12, R13, 0x8, R20 ;  /* 0x000000080d0c7825 */ /* 0x000fcc00078e0014 */
[----:B------:R-:W2:Y:S02]  /*3090*/  LDG.E.64 R12, [R12.64] ;  /* 0x000000060c0c7981 */ /* 0x000ea4000c1e1b00 */
[----:B--2---:R-:W-:Y:S02]  /*30a0*/  FADD.FTZ R28, R28, R12 ;  /* 0x0000000c1c1c7221 */ /* 0x004fe40000010000 */
[----:B------:R-:W-:Y:S02]  /*30b0*/  FADD.FTZ R29, R29, R13 ;  /* 0x0000000d1d1d7221 */ /* 0x000fe40000010000 */
.L_x_367:
[----:B------:R-:W-:Y:S05]  /*30c0*/  BSYNC B0 ;  /* 0x0000000000007941 */ /* 0x000fea0003800000 */
.L_x_366:
[----:B------:R-:W-:Y:S05]  /*30d0*/  @!P5 BRA `(.L_x_358) ;  /* 0x000000f00000d947 */ /* 0x000fea0003800000 */
[C---:B------:R-:W-:Y:S02]  /*30e0*/  IADD3 R15, R19.reuse, 0x2, RZ ;  /* 0x00000002130f7810 */ /* 0x040fe40007ffe0ff */
        /* <DEDUP_REMOVED lines=10> */
[----:B--2---:R-:W-:Y:S02]  /*3190*/  @!P5 FADD.FTZ R28, R28, R12 ;  /* 0x0000000c1c1cd221 */ /* 0x004fe40000010000 */
[----:B------:R-:W-:Y:S02]  /*31a0*/  @!P5 FADD.FTZ R29, R29, R13 ;  /* 0x0000000d1d1dd221 */ /* 0x000fe40000010000 */
[----:B---3--:R-:W-:-:S02]  /*31b0*/  @!P0 FADD.FTZ R28, R28, R14 ;  /* 0x0000000e1c1c8221 */ /* 0x008fc40000010000 */
[----:B------:R-:W-:-:S05]  /*31c0*/  @!P0 FADD.FTZ R29, R29, R15 ;  /* 0x0000000f1d1d8221 */ /* 0x000fca0000010000 */
.L_x_358:
[----:B------:R1:W-:Y:S01]  /*31d0*/  @!P4 STS.64 [0x90], R28 ;  /* 0x0000901cff00c388 */ /* 0x0003e20000000a00 */
[----:B0-2---:R-:W-:Y:S01]  /*31e0*/  IMAD.WIDE.U32 R14, R49, -0x77777777, RZ ;  /* 0x88888889310e7825 */ /* 0x005fe200078e00ff */
[--C-:B------:R-:W-:Y:S02]  /*31f0*/  PRMT R17, RZ, 0x5410, R40.reuse ;  /* 0x00005410ff117816 */ /* 0x100fe40000000028 */
[----:B------:R-:W-:Y:S01]  /*3200*/  BAR.SYNC.DEFER_BLOCKING 0x0 ;  /* 0x0000000000007b1d */ /* 0x000fe20000010000 */
[----:B------:R-:W-:Y:S02]  /*3210*/  PRMT R21, RZ, 0x5410, R35 ;  /* 0x00005410ff157816 */ /* 0x000fe40000000023 */
[----:B------:R-:W-:Y:S01]  /*3220*/  SHF.R.U32.HI R15, RZ, 0x4, R15 ;  /* 0x00000004ff0f7819 */ /* 0x000fe2000001160f */
[C---:B------:R-:W-:Y:S01]  /*3230*/  FADD.FTZ R24, -R10.reuse, R17 ;  /* 0x000000110a187221 */ /* 0x040fe20000010100 */
[----:B------:R-:W-:Y:S01]  /*3240*/  PRMT R19, RZ, 0x7610, R40 ;  /* 0x00007610ff137816 */ /* 0x000fe20000000028 */
[----:B------:R-:W-:Y:S01]  /*3250*/  FADD.FTZ R22, -R10, R21 ;  /* 0x000000150a167221 */ /* 0x000fe20000010100 */
[----:B------:R-:W-:Y:S01]  /*3260*/  PRMT R35, RZ, 0x7610, R35 ;  /* 0x00007610ff237816 */ /* 0x000fe20000000023 */
[----:B------:R-:W-:Y:S01]  /*3270*/  IMAD R15, R32, c[0x0][0x1fc], R15 ;  /* 0x00007f00200f7a24 */ /* 0x000fe200078e020f */
[--C-:B------:R-:W-:Y:S01]  /*3280*/  PRMT R23, RZ, 0x5410, R36.reuse ;  /* 0x00005410ff177816 */ /* 0x100fe20000000024 */
[C---:B------:R-:W-:Y:S01]  /*3290*/  FADD.FTZ R26, -R10.reuse, R19 ;  /* 0x000000130a1a7221 */ /* 0x040fe20000010100 */
[----:B------:R-:W-:Y:S01]  /*32a0*/  PRMT R25, RZ, 0x7610, R36 ;  /* 0x00007610ff197816 */ /* 0x000fe20000000024 */
[C---:B------:R-:W-:Y:S01]  /*32b0*/  FADD.FTZ R20, -R10.reuse, R35 ;  /* 0x000000230a147221 */ /* 0x040fe20000010100 */
[----:B------:R-:W-:Y:S01]  /*32c0*/  IADD3 R15, R15, 0x20, RZ ;  /* 0x000000200f0f7810 */ /* 0x000fe20007ffe0ff */
[----:B------:R-:W-:-:S03]  /*32d0*/  FADD.FTZ R16, -R10, R23 ;  /* 0x000000170a107221 */ /* 0x000fc60000010100 */
[----:B------:R-:W-:Y:S02]  /*32e0*/  ISETP.GE.U32.AND P0, PT, R15, c[0x0][0x1e0], PT ;  /* 0x000078000f007a0c */ /* 0x000fe40003f06070 */
[----:B------:R-:W-:Y:S02]  /*32f0*/  SHF.R.S32.HI R14, RZ, 0x1f, R15 ;  /* 0x0000001fff0e7819 */ /* 0x000fe4000001140f */
[--C-:B------:R-:W-:Y:S02]  /*3300*/  PRMT R15, RZ, 0x5410, R39.reuse ;  /* 0x00005410ff0f7816 */ /* 0x100fe40000000027 */
[----:B------:R-:W-:Y:S01]  /*3310*/  ISETP.GE.AND.EX P4, PT, R14, c[0x0][0x1e4], PT, P0 ;  /* 0x000079000e007a0c */ /* 0x000fe20003f86300 */
[----:B------:R-:W0:Y:S01]  /*3320*/  LDS.64 R12, [0x90] ;  /* 0x00009000ff0c7984 */ /* 0x000e220000000a00 */
[----:B------:R-:W-:Y:S01]  /*3330*/  PRMT R39, RZ, 0x7610, R39 ;  /* 0x00007610ff277816 */ /* 0x000fe20000000027 */
[----:B------:R-:W-:Y:S01]  /*3340*/  FADD.FTZ R14, -R10, R15 ;  /* 0x0000000f0a0e7221 */ /* 0x000fe20000010100 */
[----:B------:R-:W-:-:S02]  /*3350*/  ISETP.GE.U32.AND P0, PT, R44, c[0x0][0x1e0], PT ;  /* 0x000078002c007a0c */ /* 0x000fc40003f06070 */
[--C-:B------:R-:W-:Y:S01]  /*3360*/  PRMT R15, RZ, 0x5410, R38.reuse ;  /* 0x00005410ff0f7816 */ /* 0x100fe20000000026 */
[----:B-1----:R-:W-:Y:S01]  /*3370*/  FADD.FTZ R28, -R10, R39 ;  /* 0x000000270a1c7221 */ /* 0x002fe20000010100 */
[----:B------:R-:W-:Y:S01]  /*3380*/  ISETP.GE.AND.EX P0, PT, R8, c[0x0][0x1e4], PT, P0 ;  /* 0x0000790008007a0c */ /* 0x000fe20003f06300 */
[----:B------:R-:W-:Y:S01]  /*3390*/  FADD.FTZ R10, -R10, R25 ;  /* 0x000000190a0a7221 */ /* 0x000fe20000010100 */
[C---:B------:R-:W-:Y:S02]  /*33a0*/  ISETP.LT.U32.AND P4, PT, R49.reuse, 0x1e0, !P4 ;  /* 0x000001e03100780c */ /* 0x040fe40006781070 */
[----:B------:R-:W-:Y:S02]  /*33b0*/  ISETP.LT.U32.AND P0, PT, R49, 0x1e0, !P0 ;  /* 0x000001e03100780c */ /* 0x000fe40004701070 */
[----:B------:R-:W-:Y:S01]  /*33c0*/  PRMT R38, RZ, 0x7610, R38 ;  /* 0x00007610ff267816 */ /* 0x000fe20000000026 */
[----:B0-----:R-:W-:Y:S02]  /*33d0*/  FMUL.FTZ R17, R12, c[0x0][0x20c] ;  /* 0x000083000c117a20 */ /* 0x001fe40000410000 */
[----:B------:R-:W-:-:S02]  /*33e0*/  FMUL.FTZ R18, R13, c[0x0][0x20c] ;  /* 0x000083000d127a20 */ /* 0x000fc40000410000 */
        /* <DEDUP_REMOVED lines=21> */
.L_x_368:
        /* <DEDUP_REMOVED lines=18> */
.L_x_370:
[----:B------:R-:W-:Y:S05]  /*3660*/  BSYNC B0 ;  /* 0x0000000000007941 */ /* 0x000fea0003800000 */
.L_x_369:
        /* <DEDUP_REMOVED lines=23> */
.L_x_371:
        /* <DEDUP_REMOVED lines=18> */
.L_x_373:
[----:B------:R-:W-:Y:S05]  /*3900*/  BSYNC B0 ;  /* 0x0000000000007941 */ /* 0x000fea0003800000 */
.L_x_372:
        /* <DEDUP_REMOVED lines=23> */
.L_x_374:
        /* <DEDUP_REMOVED lines=18> */
.L_x_376:
[----:B------:R-:W-:Y:S05]  /*3ba0*/  BSYNC B0 ;  /* 0x0000000000007941 */ /* 0x000fea0003800000 */
.L_x_375:
        /* <DEDUP_REMOVED lines=23> */
.L_x_377:
[----:B------:R-:W-:Y:S01]  /*3d20*/  BSSY B0, `(.L_x_378) ;  /* 0x0000011000007945 */ /* 0x000fe20003800000 */
[----:B------:R-:W-:Y:S05]  /*3d30*/  @!P0 BRA `(.L_x_379) ;  /* 0x000000f000008947 */ /* 0x000fea0003800000 */
[C-C-:B------:R-:W-:Y:S01]  /*3d40*/  FFMA.FTZ R10, R17.reuse, R22, R18.reuse ;  /* 0x00000016110a7223 */ /* 0x140fe20000010012 */
[----:B------:R-:W-:Y:S01]  /*3d50*/  MOV R59, R61 ;  /* 0x0000003d003b7202 */ /* 0x000fe20000000f00 */
[----:B------:R-:W-:Y:S02]  /*3d60*/  FFMA.FTZ R17, R17, R23, R18 ;  /* 0x0000001711117223 */ /* 0x000fe40000010012 */
[----:B0-----:R-:W-:Y:S02]  /*3d70*/  IMAD R15, R8, c[0x0][0x1d8], RZ ;  /* 0x00007600080f7a24 */ /* 0x001fe400078e02ff */
        /* <DEDUP_REMOVED lines=11> */
.L_x_379:
[----:B------:R-:W-:Y:S05]  /*3e30*/  BSYNC B0 ;  /* 0x0000000000007941 */ /* 0x000fea0003800000 */
.L_x_378:
[----:B------:R-:W-:Y:S02]  /*3e40*/  IADD3 R41, R41, c[0x0][0x10], RZ ;  /* 0x0000040029297a10 */ /* 0x000fe40007ffe0ff */
[----:B------:R-:W-:Y:S02]  /*3e50*/  IADD3 R42, R42, 0x1, RZ ;  /* 0x000000012a2a7810 */ /* 0x000fe40007ffe0ff */
[----:B------:R-:W-:-:S13]  /*3e60*/  ISETP.GE.AND P0, PT, R41, UR4, PT ;  /* 0x0000000429007c0c */ /* 0x000fda000bf06270 */
[----:B------:R-:W-:Y:S01]  /*3e70*/  @P0 CALL.REL.NOINC `(.L_x_345) ;  /* 0x0000001000000944 */ /* 0x000fe20003c00000 */
[----:B------:R-:W-:Y:S05]  /*3e80*/  BRA `(.L_x_380) ;  /* 0xffffc4a000007947 */ /* 0x000fea000383ffff */
.L_x_345:
[----:B-12---:R-:W-:Y:S01]  /*3e90*/  HFMA2.MMA R0, -RZ, RZ, 0, 5.9604644775390625e-08 ;  /* 0x00000001ff007435 */ /* 0x006fe200000001ff */
[----:B------:R-:W-:Y:S01]  /*3ea0*/  ISETP.NE.AND P1, PT, R49, RZ, PT ;  /* 0x000000ff3100720c */ /* 0x000fe20003f25270 */
[----:B------:R-:W-:Y:S01]  /*3eb0*/  HFMA2.MMA R3, -RZ, RZ, 0, 2.384185791015625e-07 ;  /* 0x00000004ff037435 */ /* 0x000fe200000001ff */
[----:B------:R-:W-:Y:S01]  /*3ec0*/  MOV R4, c[0x0][0x10] ;  /* 0x0000040000047a02 */ /* 0x000fe20000000f00 */
[----:B------:R-:W-:Y:S06]  /*3ed0*/  BSSY B0, `(.L_x_381) ;  /* 0x000000e000007945 */ /* 0x000fec0003800000 */
[----:B------:R-:W-:-:S02]  /*3ee0*/  ISETP.NE.AND P0, PT, R0, c[0x0][0xc], PT ;  /* 0x0000030000007a0c */ /* 0x000fc40003f05270 */
[----:B------:R-:W-:-:S04]  /*3ef0*/  SHF.L.U32 R0, R4, 0x1, RZ ;  /* 0x0000000104007819 */ /* 0x000fc800000006ff */
[----:B------:R-:W-:-:S05]  /*3f00*/  SEL R0, R0, RZ, P0 ;  /* 0x000000ff00007207 */ /* 0x000fca0000000000 */
        /* <DEDUP_REMOVED lines=10> */
.L_x_382:
[----:B------:R-:W-:Y:S05]  /*3fb0*/  BSYNC B0 ;  /* 0x0000000000007941 */ /* 0x000fea0003800000 */
.L_x_381:
[----:B------:R-:W-:Y:S01]  /*3fc0*/  UMOV UR4, 0x1 ;  /* 0x0000000100047882 */ /* 0x000fe20000000000 */
[----:B------:R-:W-:Y:S01]  /*3fd0*/  IADD3 R0, R4, -0x1, RZ ;  /* 0xffffffff04007810 */ /* 0x000fe20007ffe0ff */
[----:B------:R-:W-:Y:S02]  /*3fe0*/  ULDC UR5, c[0x0][0xc] ;  /* 0x0000030000057ab9 */ /* 0x000fe40000000800 */
[----:B------:R-:W-:-:S06]  /*3ff0*/  UIADD3 UR4, -UR4, UR5, URZ ;  /* 0x0000000504047290 */ /* 0x000fcc000fffe13f */
[----:B------:R-:W-:-:S04]  /*4000*/  ISETP.NE.AND P0, PT, R32, UR4, PT ;  /* 0x0000000420007c0c */ /* 0x000fc8000bf05270 */
[----:B------:R-:W-:-:S13]  /*4010*/  ISETP.NE.OR P0, PT, R31, R0, P0 ;  /* 0x000000001f00720c */ /* 0x000fda0000705670 */
[----:B------:R-:W-:Y:S05]  /*4020*/  @P0 EXIT ;  /* 0x000000000000094d */ /* 0x000fea0003800000 */
[----:B------:R-:W-:Y:S05]  /*4030*/  @P1 BRA `(.L_x_383) ;  /* 0x0000008000001947 */ /* 0x000fea0003800000 */
[----:B------:R-:W-:-:S05]  /*4040*/  IMAD R0, R4, c[0x0][0xc], RZ ;  /* 0x0000030004007a24 */ /* 0x000fca00078e02ff */
[----:B------:R-:W-:-:S13]  /*4050*/  ISETP.NE.AND P0, PT, R0, -0x1, PT ;  /* 0xffffffff0000780c */ /* 0x000fda0003f05270 */
[----:B------:R-:W-:Y:S05]  /*4060*/  @!P0 BRA `(.L_x_383) ;  /* 0x0000005000008947 */ /* 0x000fea0003800000 */
.L_x_384:
[----:B-1----:R-:W2:Y:S01]  /*4070*/  LDG.E.STRONG.GPU R5, [R2.64] ;  /* 0x0000000602057981 */ /* 0x002ea2000c1ef900 */
[----:B------:R-:W-:Y:S01]  /*4080*/  YIELD ;  /* 0x0000000000007946 */ /* 0x000fe20003800000 */
[----:B--2---:R-:W-:Y:S01]  /*4090*/  ISETP.NE.AND P0, PT, R5, R0, PT ;  /* 0x000000000500720c */ /* 0x004fe20003f05270 */
[----:B------:R-:W-:-:S12]  /*40a0*/  CCTL.IVALL ;  /* 0x00000000ff00798f */ /* 0x000fd80002000000 */
[----:B------:R-:W-:Y:S05]  /*40b0*/  @P0 BRA `(.L_x_384) ;  /* 0xffffffb000000947 */ /* 0x000fea000383ffff */
.L_x_383:
[----:B------:R-:W-:Y:S02]  /*40c0*/  WARPSYNC 0xffffffff ;  /* 0xffffffff00007948 */ /* 0x000fe40003800000 */
[----:B0-----:R-:W-:Y:S01]  /*40d0*/  MOV R19, c[0x0][0x1dc] ;  /* 0x0000770000137a02 */ /* 0x001fe20000000f00 */
        /* <DEDUP_REMOVED lines=23> */
.L_x_385:
[----:B------:R-:W-:-:S04]  /*4250*/  LEA R6, P0, R49, c[0x0][0x1b8], 0x2 ;  /* 0x00006e0031067a11 */ /* 0x000fc800078010ff */
[----:B------:R-:W-:Y:S02]  /*4260*/  LEA.HI.X R7, R49, c[0x0][0x1bc], R8, 0x2, P0 ;  /* 0x00006f0031077a11 */ /* 0x000fe400000f1408 */
[-C--:B------:R-:W-:Y:S02]  /*4270*/  LEA R8, P0, R14, R6.reuse, 0x2 ;  /* 0x000000060e087211 */ /* 0x080fe400078010ff */
[-C--:B------:R-:W-:Y:S01]  /*4280*/  LEA R12, P2, R23, R6.reuse, 0x2 ;  /* 0x00000006170c7211 */ /* 0x080fe200078410ff */
[----:B------:R-:W2:Y:S01]  /*4290*/  LDG.E R0, [R6.64] ;  /* 0x0000000606007981 */ /* 0x000ea2000c1e1900 */
[----:B------:R-:W-:Y:S02]  /*42a0*/  LEA R10, P1, R16, R6, 0x2 ;  /* 0x00000006100a7211 */ /* 0x000fe400078210ff */
[C---:B------:R-:W-:Y:S02]  /*42b0*/  IADD3.X R9, R7.reuse, R27, RZ, P0, !PT ;  /* 0x0000001b07097210 */ /* 0x040fe400007fe4ff */
[----:B------:R-:W-:-:S02]  /*42c0*/  IADD3.X R13, R7, R21, RZ, P2, !PT ;  /* 0x00000015070d7210 */ /* 0x000fc400017fe4ff */
[----:B------:R-:W-:Y:S02]  /*42d0*/  IADD3.X R11, R19, R7, RZ, P1, !PT ;  /* 0x00000007130b7210 */ /* 0x000fe40000ffe4ff */
[----:B0-----:R0:W2:Y:S04]  /*42e0*/  LDG.E R9, [R8.64] ;  /* 0x0000000608097981 */ /* 0x0010a8000c1e1900 */
[----:B------:R-:W3:Y:S04]  /*42f0*/  LDG.E R10, [R10.64] ;  /* 0x000000060a0a7981 */ /* 0x000ee8000c1e1900 */
[----:B------:R-:W3:Y:S01]  /*4300*/  LDG.E R13, [R12.64] ;  /* 0x000000060c0d7981 */ /* 0x000ee2000c1e1900 */
[----:B------:R-:W-:Y:S01]  /*4310*/  HFMA2.MMA R5, -RZ, RZ, 0, 1.1920928955078125e-07 ;  /* 0x00000002ff057435 */ /* 0x000fe200000001ff */
[----:B------:R-:W-:-:S02]  /*4320*/  SHF.L.U32 R4, R49, 0x1, RZ ;  /* 0x0000000131047819 */ /* 0x000fc400000006ff */
[----:B------:R-:W-:-:S07]  /*4330*/  IADD3 R49, R49, 0x1e0, RZ ;  /* 0x000001e031317810 */ /* 0x000fce0007ffe0ff */
[----:B------:R-:W-:-:S04]  /*4340*/  IMAD.WIDE R2, R4, R5, c[0x0][0x168] ;  /* 0x00005a0004027625 */ /* 0x000fc800078e0205 */
[----:B------:R-:W-:Y:S01]  /*4350*/  IMAD.WIDE R4, R4, R5, c[0x0][0x170] ;  /* 0x00005c0004047625 */ /* 0x000fe200078e0205 */
[----:B------:R-:W-:Y:S02]  /*4360*/  ISETP.GT.U32.AND P0, PT, R14, R49, PT ;  /* 0x000000310e00720c */ /* 0x000fe40003f04070 */
[----:B0-----:R-:W-:-:S04]  /*4370*/  SHF.R.S32.HI R8, RZ, 0x1f, R49 ;  /* 0x0000001fff087819 */ /* 0x001fc80000011431 */
[----:B------:R-:W-:Y:S02]  /*4380*/  ISETP.GT.AND.EX P0, PT, R25, R8, PT, P0 ;  /* 0x000000081900720c */ /* 0x000fe40003f04300 */
[----:B--2---:R-:W-:Y:S02]  /*4390*/  F2FP.BF16.PACK_AB R15, R9, R0 ;  /* 0x00000000090f723e */ /* 0x004fe400000010ff */
[----:B---3--:R-:W-:-:S03]  /*43a0*/  F2FP.BF16.PACK_AB R17, R13, R10 ;  /* 0x0000000a0d11723e */ /* 0x008fc600000010ff */
[----:B------:R0:W-:Y:S04]  /*43b0*/  STG.E [R2.64], R15 ;  /* 0x0000000f02007986 */ /* 0x0001e8000c101906 */
[----:B------:R0:W-:Y:S02]  /*43c0*/  STG.E [R4.64], R17 ;  /* 0x0000001104007986 */ /* 0x0001e4000c101906 */
[----:B------:R-:W-:Y:S05]  /*43d0*/  @P0 BRA `(.L_x_385) ;  /* 0xfffffe7000000947 */ /* 0x000fea000383ffff */
[----:B------:R-:W-:Y:S05]  /*43e0*/  EXIT ;  /* 0x000000000000794d */ /* 0x000fea0003800000 */
.L_x_386:
        /* <DEDUP_REMOVED lines=9> */
.L_x_5181:


//--------------------- .text._Z35group_norm_nhwc_bwd_one_pass_kernelI11Bf16IOBf16WLi128ELi60ELi480EEv26Group_norm_nhwc_bwd_params --------------------------
	.section	.text._Z35group_norm_nhwc_bwd_one_pass_kernelI11Bf16IOBf16WLi128ELi60ELi480EEv26Group_norm_nhwc_bwd_params,"ax",@progbits
	.sectioninfo	@"SHI_REGISTERS=64"
	.align	128
        .global         _Z35group_norm_nhwc_bwd_one_pass_kernelI11Bf16IOBf16WLi128ELi60ELi480EEv26Group_norm_nhwc_bwd_params
        .type           _Z35group_norm_nhwc_bwd_one_pass_kernelI11Bf16IOBf16WLi128ELi60ELi480EEv26Group_norm_nhwc_bwd_params,@function
        .size           _Z35group_norm_nhwc_bwd_one_pass_kernelI11Bf16IOBf16WLi128ELi60ELi480EEv26Group_norm_nhwc_bwd_params,(.L_x_5182 - _Z35group_norm_nhwc_bwd_one_pass_kernelI11Bf16IOBf16WLi128ELi60ELi480EEv26Group_norm_nhwc_bwd_params)
        .other          _Z35group_norm_nhwc_bwd_one_pass_kernelI11Bf16IOBf16WLi128ELi60ELi480EEv26Group_norm_nhwc_bwd_params,@"STO_CUDA_ENTRY STV_DEFAULT"
_Z35group_norm_nhwc_bwd_one_pass_kernelI11Bf16IOBf16WLi128ELi60ELi480EEv26Group_norm_nhwc_bwd_params:
.text._Z35group_norm_nhwc_bwd_one_pass_kernelI11Bf16IOBf16WLi128ELi60ELi480EEv26Group_norm_nhwc_bwd_params:
        /* <DEDUP_REMOVED lines=22> */
[----:B------:R-:W-:Y:S01]  /*0160*/  IMAD R46, R7, -0x1e, R0 ;  /* 0xffffffe2072e7824 */ /* 0x000fe200078e0200 */
[----:B------:R-:W-:Y:S01]  /*0170*/  UIADD3 UR8, UR5, UR8, URZ ;  /* 0x0000000805087290 */ /* 0x000fe2000fffe03f */
[----:B------:R-:W-:Y:S01]  /*0180*/  HFMA2.MMA R45, -RZ, RZ, 0, 0 ;  /* 0x00000000ff2d7435 */ /* 0x000fe200000001ff */
[----:B------:R-:W-:Y:S01]  /*0190*/  UIADD3.X UR9, URZ, UR13, URZ, UP0, !UPT ;  /* 0x0000000d3f097290 */ /* 0x000fe200087fe43f */
[----:B------:R-:W-:Y:S01]  /*01a0*/  SHF.R.S32.HI R49, RZ, 0x5, R5 ;  /* 0x00000005ff317819 */ /* 0x000fe20000011405 */
[----:B------:R-:W-:Y:S01]  /*01b0*/  ULEA.HI UR10, UP0, UR8, UR4, URZ, 0x1 ;  /* 0x00000004080a7291 */ /* 0x000fe2000f81083f */
[----:B------:R-:W-:Y:S01]  /*01c0*/  SHF.L.U32 R46, R46, 0x1, RZ ;  /* 0x000000012e2e7819 */ /* 0x000fe200000006ff */
[----:B------:R-:W-:-:S02]  /*01d0*/  USHF.R.S64 UR11, UR11, 0x1, UR9 ;  /* 0x000000010b0b7899 */ /* 0x000fc40008001009 */
[----:B------:R-:W-:Y:S02]  /*01e0*/  UIADD3.X UR8, URZ, UR8, URZ, UP0, !UPT ;  /* 0x000000083f087290 */ /* 0x000fe400087fe43f */
[----:B------:R-:W-:Y:S01]  /*01f0*/  USHF.R.S32.HI UR9, URZ, 0x1, UR9 ;  /* 0x000000013f097899 */ /* 0x000fe20008011409 */
[----:B0-----:R-:W-:Y:S01]  /*0200*/  IMAD R3, R2, c[0x0][0x1fc], R7 ;  /* 0x00007f0002037a24 */ /* 0x001fe200078e0207 */
[----:B------:R-:W-:Y:S02]  /*0210*/  USHF.R.S64 UR10, UR10, 0x1, UR8 ;  /* 0x000000010a0a7899 */ /* 0x000fe40008001008 */
[----:B------:R-:W-:Y:S02]  /*0220*/  USHF.R.S32.HI UR8, URZ, 0x1, UR8 ;  /* 0x000000013f087899 */ /* 0x000fe40008011408 */
[C---:B------:R-:W-:Y:S01]  /*0230*/  IADD3 R58, R3.reuse, 0x10, RZ ;  /* 0x00000010033a7810 */ /* 0x040fe20007ffe0ff */
[----:B------:R-:W-:Y:S01]  /*0240*/  USHF.L.U64.HI UR9, UR11, 0x2, UR9 ;  /* 0x000000020b097899 */ /* 0x000fe20008010209 */
[----:B------:R-:W-:Y:S01]  /*0250*/  ISETP.LT.U32.AND P5, PT, R3, c[0x0][0x1e0], PT ;  /* 0x0000780003007a0c */ /* 0x000fe20003fa1070 */
[----:B------:R-:W-:Y:S01]  /*0260*/  USHF.L.U64.HI UR8, UR10, 0x2, UR8 ;  /* 0x000000020a087899 */ /* 0x000fe20008010208 */
[----:B------:R-:W-:Y:S01]  /*0270*/  ISETP.LT.U32.AND P6, PT, R58, c[0x0][0x1e0], PT ;  /* 0x000078003a007a0c */ /* 0x000fe20003fc1070 */
[----:B------:R-:W-:Y:S01]  /*0280*/  ULDC.U8 UR13, c[0x0][0x1f4] ;  /* 0x00007d00000d7ab9 */ /* 0x000fe20000000000 */
[----:B------:R-:W-:-:S02]  /*0290*/  SHF.R.S32.HI R7, RZ, 0x1f, R58 ;  /* 0x0000001fff077819 */ /* 0x000fc4000001143a */
[----:B------:R-:W-:Y:S02]  /*02a0*/  SHF.R.S32.HI R6, RZ, 0x1f, R3 ;  /* 0x0000001fff067819 */ /* 0x000fe40000011403 */
[----:B------:R-:W-:Y:S02]  /*02b0*/  ISETP.LT.AND.EX P6, PT, R7, c[0x0][0x1e4], !P1, P6 ;  /* 0x0000790007007a0c */ /* 0x000fe40004fc1360 */
[C---:B------:R-:W-:Y:S02]  /*02c0*/  IADD3 R57, R3.reuse, 0x20, RZ ;  /* 0x0000002003397810 */ /* 0x040fe40007ffe0ff */
[C---:B------:R-:W-:Y:S02]  /*02d0*/  IADD3 R56, R3.reuse, 0x30, RZ ;  /* 0x0000003003387810 */ /* 0x040fe40007ffe0ff */
[C---:B------:R-:W-:Y:S02]  /*02e0*/  IADD3 R55, R3.reuse, 0x40, RZ ;  /* 0x0000004003377810 */ /* 0x040fe40007ffe0ff */
[----:B------:R-:W-:-:S02]  /*02f0*/  IADD3 R54, R3, 0x50, RZ ;  /* 0x0000005003367810 */ /* 0x000fc40007ffe0ff */
[----:B------:R-:W-:Y:S02]  /*0300*/  ISETP.LT.AND.EX P5, PT, R6, c[0x0][0x1e4], !P1, P5 ;  /* 0x0000790006007a0c */ /* 0x000fe40004fa1350 */
[----:B------:R-:W-:Y:S02]  /*0310*/  ISETP.LT.U32.AND P4, PT, R57, c[0x0][0x1e0], PT ;  /* 0x0000780039007a0c */ /* 0x000fe40003f81070 */
[----:B------:R-:W-:Y:S02]  /*0320*/  ISETP.LT.U32.AND P3, PT, R56, c[0x0][0x1e0], PT ;  /* 0x0000780038007a0c */ /* 0x000fe40003f61070 */
[----:B------:R-:W-:Y:S02]  /*0330*/  ISETP.LT.U32.AND P2, PT, R55, c[0x0][0x1e0], PT ;  /* 0x0000780037007a0c */ /* 0x000fe40003f41070 */
[----:B------:R-:W-:Y:S02]  /*0340*/  SHF.R.S32.HI R6, RZ, 0x1f, R57 ;  /* 0x0000001fff067819 */ /* 0x000fe40000011439 */
[----:B------:R-:W-:-:S02]  /*0350*/  SHF.R.S32.HI R61, RZ, 0x1f, R56 ;  /* 0x0000001fff3d7819 */ /* 0x000fc40000011438 */
[----:B------:R-:W-:Y:S02]  /*0360*/  SHF.R.S32.HI R60, RZ, 0x1f, R55 ;  /* 0x0000001fff3c7819 */ /* 0x000fe40000011437 */
[----:B------:R-:W-:Y:S02]  /*0370*/  ISETP.LT.U32.AND P0, PT, R54, c[0x0][0x1e0], PT ;  /* 0x0000780036007a0c */ /* 0x000fe40003f01070 */
[----:B------:R-:W-:Y:S02]  /*0380*/  SHF.R.S32.HI R59, RZ, 0x1f, R54 ;  /* 0x0000001fff3b7819 */ /* 0x000fe40000011436 */
[----:B------:R-:W-:Y:S02]  /*0390*/  IADD3 R51, R3, 0x60, RZ ;  /* 0x0000006003337810 */ /* 0x000fe40007ffe0ff */
[----:B------:R-:W-:Y:S02]  /*03a0*/  ISETP.LT.AND.EX P4, PT, R6, c[0x0][0x1e4], !P1, P4 ;  /* 0x0000790006007a0c */ /* 0x000fe40004f81340 */
[----:B------:R-:W-:-:S02]  /*03b0*/  ISETP.LT.AND.EX P3, PT, R61, c[0x0][0x1e4], !P1, P3 ;  /* 0x000079003d007a0c */ /* 0x000fc40004f61330 */
[----:B------:R-:W-:Y:S02]  /*03c0*/  ISETP.LT.AND.EX P2, PT, R60, c[0x0][0x1e4], !P1, P2 ;  /* 0x000079003c007a0c */ /* 0x000fe40004f41320 */
[----:B------:R-:W-:Y:S02]  /*03d0*/  @P6 LOP3.LUT R4, R4, 0x2, RZ, 0xfc, !PT ;  /* 0x0000000204046812 */ /* 0x000fe400078efcff */
[----:B------:R-:W-:Y:S02]  /*03e0*/  ISETP.LT.AND.EX P1, PT, R59, c[0x0][0x1e4], !P1, P0 ;  /* 0x000079003b007a0c */ /* 0x000fe40004f21300 */
[----:B------:R-:W-:Y:S02]  /*03f0*/  IADD3 R47, R3, 0x70, RZ ;  /* 0x00000070032f7810 */ /* 0x000fe40007ffe0ff */
[----:B------:R-:W-:Y:S02]  /*0400*/  SHF.R.S32.HI R5, RZ, 0x1f, R51 ;  /* 0x0000001fff057819 */ /* 0x000fe40000011433 */
.L_x_438:
[----:B------:R-:W-:Y:S01]  /*0410*/  IABS R8, c[0x0][0x1f0] ;  /* 0x00007c0000087a13 */ /* 0x000fe20000000000 */
[----:B------:R-:W-:Y:S01]  /*0420*/  ULDC UR4, c[0x0][0x1f0] ;  /* 0x00007c0000047ab9 */ /* 0x000fe20000000800 */
[----:B------:R-:W-:Y:S01]  /*0430*/  IABS R10, UR7 ;  /* 0x00000007000a7c13 */ /* 0x000fe20008000000 */
[----:B------:R-:W-:Y:S01]  /*0440*/  ULOP3.LUT UR4, UR7, UR4, URZ, 0x3c, !UPT ;  /* 0x0000000407047292 */ /* 0x000fe2000f8e3c3f */
[----:B0-----:R-:W0:Y:S01]  /*0450*/  I2F.RP R5, R8 ;  /* 0x0000000800057306 */ /* 0x001e220000209400 */
[----:B------:R-:W-:Y:S01]  /*0460*/  LOP3.LUT P6, RZ, R4, 0x2, RZ, 0xc0, !PT ;  /* 0x0000000204ff7812 */ /* 0x000fe200078cc0ff */
[----:B------:R-:W-:Y:S01]  /*0470*/  UMOV UR12, 0x8 ;  /* 0x00000008000c7882 */ /* 0x000fe20000000000 */
[----:B------:R-:W-:-:S02]  /*0480*/  SHF.R.S32.HI R16, RZ, 0x1f, R3 ;  /* 0x0000001fff107819 */ /* 0x000fc40000011403 */
[----:B------:R-:W-:Y:S02]  /*0490*/  SHF.R.S32.HI R11, RZ, 0x1f, R58 ;  /* 0x0000001fff0b7819 */ /* 0x000fe4000001143a */
[----:B------:R-:W-:Y:S01]  /*04a0*/  SHF.R.S32.HI R28, RZ, 0x1f, R51 ;  /* 0x0000001fff1c7819 */ /* 0x000fe20000011433 */
        /* <DEDUP_REMOVED lines=25> */
[----:B------:R-:W-:-:S04]  /*0640*/  MOV R29, UR5 ;  /* 0x00000005001d7c02 */ /* 0x000fc80008000f00 */
[----:B------:R-:W-:Y:S02]  /*0650*/  @!P0 IADD3 R7, -R7, RZ, RZ ;  /* 0x000000ff07078210 */ /* 0x000fe40007ffe1ff */
[----:B------:R-:W-:-:S04]  /*0660*/  ISETP.NE.AND P0, PT, RZ, c[0x0][0x1f0], PT ;  /* 0x00007c00ff007a0c */ /* 0x000fc80003f05270 */
[C---:B------:R-:W-:Y:S02]  /*0670*/  SEL R43, R5.reuse, R6, !P0 ;  /* 0x00000006052b7207 */ /* 0x040fe40004000000 */
        /* <DEDUP_REMOVED lines=8> */
[----:B------:R-:W-:Y:S01]  /*0700*/  @P5 IMAD R6, R16, c[0x0][0x1d8], RZ ;  /* 0x0000760010065a24 */ /* 0x000fe200078e02ff */
[----:B------:R-:W-:Y:S01]  /*0710*/  SHF.R.S32.HI R16, RZ, 0x1f, R57 ;  /* 0x0000001fff107819 */ /* 0x000fe20000011439 */
        /* <DEDUP_REMOVED lines=67> */
[----:B------:R-:W-:Y:S02]  /*0b50*/  @P1 SHF.L.U32 R7, R6, 0x1, RZ ;  /* 0x0000000106071819 */ /* 0x000fe400000006ff */
[----:B------:R-:W-:Y:S01]  /*0b60*/  @P2 IADD3.X R19, R5, c[0x0][0x17c], RZ, P0, !PT ;  /* 0x00005f0005132a10 */ /* 0x000fe200007fe4ff */
[----:B------:R-:W-:Y:S01]  /*0b70*/  IMAD R5, R2, c[0x0][0x1fc], R9 ;  /* 0x00007f0002057a24 */ /* 0x000fe200078e0209 */
[----:B------:R-:W-:Y:S02]  /*0b80*/  @P1 SHF.L.U64.HI R8, R6, 0x1, R11 ;  /* 0x0000000106081819 */ /* 0x000fe4000001020b */
[----:B------:R-:W-:Y:S02]  /*0b90*/  @P1 IADD3 R16, P0, R7, c[0x0][0x180], RZ ;  /* 0x0000600007101a10 */ /* 0x000fe40007f1e0ff */
[----:B------:R-:W-:Y:S02]  /*0ba0*/  IADD3 R5, R5, 0x60, RZ ;  /* 0x0000006005057810 */ /* 0x000fe40007ffe0ff */
[----:B------:R-:W-:-:S02]  /*0bb0*/  @P1 IADD3.X R17, R8, c[0x0][0x184], RZ, P0, !PT ;  /* 0x0000610008111a10 */ /* 0x000fc400007fe4ff */
[----:B------:R-:W-:-:S04]  /*0bc0*/  @P1 IADD3 R6, P0, R7, c[0x0][0x178], RZ ;  /* 0x00005e0007061a10 */ /* 0x000fc80007f1e0ff */
[----:B------:R-:W-:Y:S02]  /*0bd0*/  @P1 IADD3.X R7, R8, c[0x0][0x17c], RZ, P0, !PT ;  /* 0x00005f0008071a10 */ /* 0x000fe400007fe4ff */
[----:B------:R-:W-:Y:S02]  /*0be0*/  ISETP.GE.U32.AND P0, PT, R5, c[0x0][0x1e0], PT ;  /* 0x0000780005007a0c */ /* 0x000fe40003f06070 */
[----:B------:R-:W-:-:S04]  /*0bf0*/  SHF.R.S32.HI R5, RZ, 0x1f, R5 ;  /* 0x0000001fff057819 */ /* 0x000fc80000011405 */
[----:B------:R-:W-:-:S04]  /*0c00*/  ISETP.GE.AND.EX P0, PT, R5, c[0x0][0x1e4], PT, P0 ;  /* 0x0000790005007a0c */ /* 0x000fc80003f06300 */
[----:B------:R-:W-:-:S13]  /*0c10*/  ISETP.LT.U32.AND P0, PT, R0, 0x1e0, !P0 ;  /* 0x000001e00000780c */ /* 0x000fda0004701070 */
[----:B------:R-:W-:Y:S01]  /*0c20*/  @P0 IMAD R8, R28, c[0x0][0x1d8], RZ ;  /* 0x000076001c080a24 */ /* 0x000fe200078e02ff */
[----:B------:R-:W-:Y:S02]  /*0c30*/  MOV R28, UR4 ;  /* 0x00000004001c7c02 */ /* 0x000fe40008000f00 */
[----:B------:R-:W-:Y:S01]  /*0c40*/  @P0 MOV R9, R15 ;  /* 0x0000000f00090202 */ /* 0x000fe20000000f00 */
[C---:B------:R-:W-:Y:S01]  /*0c50*/  @P0 IMAD R5, R51.reuse, c[0x0][0x1dc], R8 ;  /* 0x0000770033050a24 */ /* 0x040fe200078e0208 */
[----:B------:R-:W-:Y:S02]  /*0c60*/  @P0 MOV R8, R12 ;  /* 0x0000000c00080202 */ /* 0x000fe40000000f00 */
[----:B------:R-:W2:Y:S03]  /*0c70*/  LDG.E.64 R28, [R28.64] ;  /* 0x0000000e1c1c7981 */ /* 0x000ea6000c1e1b00 */
[----:B------:R-:W-:-:S05]  /*0c80*/  @P0 IMAD.WIDE.U32 R8, R51, c[0x0][0x1d8], R8 ;  /* 0x0000760033080a25 */ /* 0x000fca00078e0008 */
[----:B------:R-:W-:Y:S02]  /*0c90*/  @P0 IADD3 R5, R9, R5, RZ ;  /* 0x0000000509050210 */ /* 0x000fe40007ffe0ff */
[C---:B------:R-:W-:Y:S02]  /*0ca0*/  @P0 SHF.L.U32 R9, R8.reuse, 0x1, RZ ;  /* 0x0000000108090819 */ /* 0x040fe400000006ff */
[----:B------:R-:W-:Y:S02]  /*0cb0*/  @P0 SHF.L.U64.HI R5, R8, 0x1, R5 ;  /* 0x0000000108050819 */ /* 0x000fe40000010205 */
[----:B------:R-:W-:-:S04]  /*0cc0*/  @P0 IADD3 R10, P6, R9, c[0x0][0x180], RZ ;  /* 0x00006000090a0a10 */ /* 0x000fc80007fde0ff */
[----:B------:R-:W-:Y:S02]  /*0cd0*/  @P0 IADD3.X R11, R5, c[0x0][0x184], RZ, P6, !PT ;  /* 0x00006100050b0a10 */ /* 0x000fe400037fe4ff */
[----:B------:R-:W-:Y:S01]  /*0ce0*/  @P0 IADD3 R8, P6, R9, c[0x0][0x178], RZ ;  /* 0x00005e0009080a10 */ /* 0x000fe20007fde0ff */
[----:B------:R-:W-:-:S03]  /*0cf0*/  CS2R R36, SRZ ;  /* 0x0000000000247805 */ /* 0x000fc6000001ff00 */
[----:B------:R-:W-:-:S05]  /*0d00*/  @P0 IADD3.X R9, R5, c[0x0][0x17c], RZ, P6, !PT ;  /* 0x00005f0005090a10 */ /* 0x000fca00037fe4ff */
[----:B------:R0:W5:Y:S01]  /*0d10*/  @P0 LDG.E R37, [R8.64] ;  /* 0x0000000e08250981 */ /* 0x000162000c1e1900 */
[----:B------:R-:W-:Y:S01]  /*0d20*/  UMOV UR12, 0x3f800000 ;  /* 0x3f800000000c7882 */ /* 0x000fe20000000000 */
[----:B------:R-:W-:Y:S02]  /*0d30*/  SHF.R.S32.HI R48, RZ, 0x1f, R47 ;  /* 0x0000001fff307819 */ /* 0x000fe4000001142f */
[----:B------:R-:W-:Y:S02]  /*0d40*/  MOV R42, RZ ;  /* 0x000000ff002a7202 */ /* 0x000fe40000000f00 */
[----:B------:R-:W-:-:S06]  /*0d50*/  MOV R44, RZ ;  /* 0x000000ff002c7202 */ /* 0x000fcc0000000f00 */
[----:B------:R1:W5:Y:S02]  /*0d60*/  @P5 LDG.E R44, [R40.64] ;  /* 0x0000000e282c5981 */ /* 0x000364000c1e1900 */
[----:B-1----:R-:W-:-:S06]  /*0d70*/  CS2R R40, SRZ ;  /* 0x0000000000287805 */ /* 0x002fcc000001ff00 */
[----:B------:R1:W5:Y:S04]  /*0d80*/  @P4 LDG.E R41, [R26.64] ;  /* 0x0000000e1a294981 */ /* 0x000368000c1e1900 */
[----:B------:R1:W5:Y:S01]  /*0d90*/  @P3 LDG.E R40, [R22.64] ;  /* 0x0000000e16283981 */ /* 0x000362000c1e1900 */
[----:B--2---:R2:W3:Y:S02]  /*0da0*/  R2UR UR16, R28 ;  /* 0x000000001c1073c2 */ /* 0x0044e400000e0000 */
[----:B--2---:R-:W-:-:S06]  /*0db0*/  MOV R28, RZ ;  /* 0x000000ff001c7202 */ /* 0x004fcc0000000f00 */
[----:B------:R2:W5:Y:S01]  /*0dc0*/  @P0 LDG.E R28, [R10.64] ;  /* 0x0000000e0a1c0981 */ /* 0x000562000c1e1900 */
[----:B---3--:R-:W-:-:S05]  /*0dd0*/  MOV R34, UR16 ;  /* 0x0000001000227c02 */ /* 0x008fca0008000f00 */
[----:B------:R-:W-:-:S05]  /*0de0*/  FFMA.FTZ R5, -R34, UR16, R29 ;  /* 0x0000001022057c23 */ /* 0x000fca000801011d */
[----:B------:R-:W-:-:S13]  /*0df0*/  FSETP.GTU.FTZ.AND P0, PT, R5, RZ, PT ;  /* 0x000000ff0500720b */ /* 0x000fda0003f1c000 */
[----:B------:R-:W-:Y:S01]  /*0e00*/  VOTEU.ANY UP0, P0 ;  /* 0x00000000003f7886 */ /* 0x000fe20000000100 */
[----:B------:R-:W-:-:S13]  /*0e10*/  PLOP3.LUT P0, PT, PT, PT, UP0, 0x80, 0x0 ;  /* 0x000000000000781c */ /* 0x000fda0003f0f008 */
[----:B------:R-:W-:Y:S01]  /*0e20*/  @P0 FADD.FTZ R5, R5, c[0x0][0x1a0] ;  /* 0x0000680005050621 */ /* 0x000fe20000010000 */
[----:B------:R-:W-:-:S13]  /*0e30*/  PLOP3.LUT P0, PT, PT, PT, UP0, 0x80, 0x0 ;  /* 0x000000000000781c */ /* 0x000fda0003f0f008 */
[----:B------:R-:W3:Y:S01]  /*0e40*/  @P0 MUFU.RSQ R29, R5 ;  /* 0x00000005001d0308 */ /* 0x000ee20000001400 */
[----:B------:R-:W-:-:S13]  /*0e50*/  PLOP3.LUT P0, PT, PT, PT, UP0, 0x80, 0x0 ;  /* 0x000000000000781c */ /* 0x000fda0003f0f008 */
[----:B---3--:R3:W4:Y:S01]  /*0e60*/  @P0 R2UR UR12, R29 ;  /* 0x000000001d0c03c2 */ /* 0x00872200000e0000 */
[----:B------:R-:W-:-:S04]  /*0e70*/  ISETP.GE.U32.AND P0, PT, R47, c[0x0][0x1e0], PT ;  /* 0x000078002f007a0c */ /* 0x000fc80003f06070 */
[----:B------:R-:W-:-:S04]  /*0e80*/  ISETP.GE.AND.EX P0, PT, R48, c[0x0][0x1e4], PT, P0 ;  /* 0x0000790030007a0c */ /* 0x000fc80003f06300 */
[----:B------:R-:W-:-:S13]  /*0e90*/  ISETP.GT.U32.OR P0, PT, R0, 0x1df, P0 ;  /* 0x000001df0000780c */ /* 0x000fda0000704470 */
[----:B0-----:R-:W-:Y:S01]  /*0ea0*/  @!P0 IMAD R8, R48, c[0x0][0x1d8], RZ ;  /* 0x0000760030088a24 */ /* 0x001fe200078e02ff */
[----:B------:R-:W-:-:S03]  /*0eb0*/  @!P0 MOV R9, R15 ;  /* 0x0000000f00098202 */ /* 0x000fc60000000f00 */
[----:B--2---:R-:W-:Y:S01]  /*0ec0*/  @!P0 IMAD R11, R47, c[0x0][0x1dc], R8 ;  /* 0x000077002f0b8a24 */ /* 0x004fe200078e0208 */
        /* <DEDUP_REMOVED lines=10> */
[----:B------:R-:W-:Y:S01]  /*0f70*/  CS2R R34, SRZ ;  /* 0x0000000000227805 */ /* 0x000fe2000001ff00 */
[----:B---3--:R-:W-:Y:S01]  /*0f80*/  MOV R29, RZ ;  /* 0x000000ff001d7202 */ /* 0x008fe20000000f00 */
[----:B------:R1:W5:Y:S04]  /*0f90*/  @!P0 LDG.E R36, [R10.64] ;  /* 0x0000000e0a248981 */ /* 0x000368000c1e1900 */
[----:B------:R1:W5:Y:S04]  /*0fa0*/  @P5 LDG.E R34, [R52.64] ;  /* 0x0000000e34225981 */ /* 0x000368000c1e1900 */
[----:B------:R0:W5:Y:S04]  /*0fb0*/  @!P0 LDG.E R29, [R8.64] ;  /* 0x0000000e081d8981 */ /* 0x000168000c1e1900 */
[----:B------:R2:W5:Y:S04]  /*0fc0*/  @P6 LDG.E R42, [R32.64] ;  /* 0x0000000e202a6981 */ /* 0x000568000c1e1900 */
[----:B------:R3:W5:Y:S01]  /*0fd0*/  @P6 LDG.E R35, [R38.64] ;  /* 0x0000000e26236981 */ /* 0x000762000c1e1900 */
[----:B--2---:R-:W-:Y:S01]  /*0fe0*/  CS2R R32, SRZ ;  /* 0x0000000000207805 */ /* 0x004fe2000001ff00 */
[----:B---3--:R-:W-:-:S05]  /*0ff0*/  CS2R R38, SRZ ;  /* 0x0000000000267805 */ /* 0x008fca000001ff00 */
[----:B------:R2:W5:Y:S04]  /*1000*/  @P4 LDG.E R32, [R30.64] ;  /* 0x0000000e1e204981 */ /* 0x000568000c1e1900 */
[----:B------:R1:W5:Y:S04]  /*1010*/  @P3 LDG.E R33, [R24.64] ;  /* 0x0000000e18213981 */ /* 0x000368000c1e1900 */
[----:B------:R1:W5:Y:S01]  /*1020*/  @P2 LDG.E R39, [R18.64] ;  /* 0x0000000e12272981 */ /* 0x000362000c1e1900 */
[----:B--2---:R-:W-:Y:S01]  /*1030*/  CS2R R30, SRZ ;  /* 0x00000000001e7805 */ /* 0x004fe2000001ff00 */
[----:B------:R-:W-:Y:S01]  /*1040*/  ISETP.GT.U32.AND P0, PT, R0, 0x1df, PT ;  /* 0x000001df0000780c */ /* 0x000fe20003f04070 */
[----:B------:R-:W-:Y:S01]  /*1050*/  BSSY B0, `(.L_x_388) ;  /* 0x0000017000007945 */ /* 0x000fe20003800000 */
[----:B------:R2:W5:Y:S04]  /*1060*/  @P1 LDG.E R38, [R6.64] ;  /* 0x0000000e06261981 */ /* 0x000568000c1e1900 */
[----:B------:R1:W5:Y:S04]  /*1070*/  @P2 LDG.E R30, [R20.64] ;  /* 0x0000000e141e2981 */ /* 0x000368000c1e1900 */
[----:B------:R1:W5:Y:S01]  /*1080*/  @P1 LDG.E R31, [R16.64] ;  /* 0x0000000e101f1981 */ /* 0x000362000c1e1900 */
[----:B------:R-:W-:Y:S01]  /*1090*/  MOV R5, RZ ;  /* 0x000000ff00057202 */ /* 0x000fe20000000f00 */
[----:B--2---:R-:W-:Y:S01]  /*10a0*/  CS2R R6, SRZ ;  /* 0x0000000000067805 */ /* 0x004fe2000001ff00 */
[----:B0-----:R-:W-:Y:S01]  /*10b0*/  MOV R8, RZ ;  /* 0x000000ff00087202 */ /* 0x001fe20000000f00 */
[----:B------:R-:W-:Y:S05]  /*10c0*/  @P0 BRA `(.L_x_389) ;  /* 0x000000f000000947 */ /* 0x000fea0003800000 */
[----:B----4-:R-:W-:Y:S02]  /*10d0*/  ISETP.NE.AND P0, PT, RZ, UR13, PT ;  /* 0x0000000dff007c0c */ /* 0x010fe4000bf05270 */
[----:B-1----:R-:W-:-:S04]  /*10e0*/  IADD3 R11, R46, R50, RZ ;  /* 0x000000322e0b7210 */ /* 0x002fc80007ffe0ff */
[----:B------:R-:W-:-:S07]  /*10f0*/  SHF.R.S32.HI R10, RZ, 0x1f, R11 ;  /* 0x0000001fff0a7819 */ /* 0x000fce000001140b */
[----:B------:R-:W-:-:S04]  /*1100*/  @P0 LEA R8, P6, R11, c[0x0][0x190], 0x1 ;  /* 0x000064000b080a11 */ /* 0x000fc800078c08ff */
[----:B------:R-:W-:Y:S01]  /*1110*/  @P0 LEA.HI.X R9, R11, c[0x0][0x194], R10, 0x1, P6 ;  /* 0x000065000b090a11 */ /* 0x000fe200030f0c0a */
[----:B------:R-:W-:-:S04]  /*1120*/  HFMA2.MMA R10, -RZ, RZ, 0, 1.1920928955078125e-07 ;  /* 0x00000002ff0a7435 */ /* 0x000fc800000001ff */
[----:B------:R-:W2:Y:S04]  /*1130*/  @P0 LDG.E.U16 R18, [R8.64] ;  /* 0x0000000e08120981 */ /* 0x000ea8000c1e1500 */
[----:B------:R-:W3:Y:S02]  /*1140*/  @P0 LDG.E.U16 R17, [R8.64+0x2] ;  /* 0x0000020e08110981 */ /* 0x000ee4000c1e1500 */
[----:B------:R-:W-:-:S05]  /*1150*/  IMAD.WIDE R10, R11, R10, c[0x0][0x188] ;  /* 0x000062000b0a7625 */ /* 0x000fca00078e020a */
[----:B------:R-:W4:Y:S04]  /*1160*/  LDG.E.U16 R5, [R10.64] ;  /* 0x0000000e0a057981 */ /* 0x000f28000c1e1500 */
[----:B------:R-:W4:Y:S01]  /*1170*/  LDG.E.U16 R16, [R10.64+0x2] ;  /* 0x0000020e0a107981 */ /* 0x000f22000c1e1500 */
[----:B--2---:R-:W-:Y:S02]  /*1180*/  @P0 PRMT R6, RZ, 0x5410, R18 ;  /* 0x00005410ff060816 */ /* 0x004fe40000000012 */
[----:B---3--:R-:W-:Y:S02]  /*1190*/  @P0 PRMT R7, RZ, 0x5410, R17 ;  /* 0x00005410ff070816 */ /* 0x008fe40000000011 */
[----:B----4-:R-:W-:Y:S02]  /*11a0*/  PRMT R5, RZ, 0x5410, R5 ;  /* 0x00005410ff057816 */ /* 0x010fe40000000005 */
[----:B------:R-:W-:-:S02]  /*11b0*/  PRMT R8, RZ, 0x5410, R16 ;  /* 0x00005410ff087816 */ /* 0x000fc40000000010 */
.L_x_389:
[----:B----4-:R-:W-:Y:S05]  /*11c0*/  BSYNC B0 ;  /* 0x0000000000007941 */ /* 0x010fea0003800000 */
.L_x_388:
[----:B------:R-:W-:Y:S02]  /*11d0*/  ISETP.NE.AND P0, PT, RZ, UR13, PT ;  /* 0x0000000dff007c0c */ /* 0x000fe4000bf05270 */
[----:B-----5:R-:W-:-:S02]  /*11e0*/  PRMT R9, RZ, 0x5410, R34 ;  /* 0x00005410ff097816 */ /* 0x020fc40000000022 */
[----:B-1----:R-:W-:Y:S02]  /*11f0*/  PRMT R10, RZ, 0x7610, R34 ;  /* 0x00007610ff0a7816 */ /* 0x002fe40000000022 */
[----:B------:R-:W-:Y:S01]  /*1200*/  LOP3.LUT R4, R4, 0xfffffffb, RZ, 0xc0, !PT ;  /* 0xfffffffb04047812 */ /* 0x000fe200078ec0ff */
[----:B------:R-:W-:Y:S01]  /*1210*/  FADD.FTZ R11, R9, -UR16 ;  /* 0x80000010090b7e21 */ /* 0x000fe20008010000 */
[--C-:B------:R-:W-:Y:S01]  /*1220*/  PRMT R16, RZ, 0x5410, R44.reuse ;  /* 0x00005410ff107816 */ /* 0x100fe2000000002c */
[----:B------:R-:W-:Y:S01]  /*1230*/  FADD.FTZ R10, R10, -UR16 ;  /* 0x800000100a0a7e21 */ /* 0x000fe20008010000 */
[----:B------:R-:W-:Y:S01]  /*1240*/  PRMT R9, RZ, 0x7610, R44 ;  /* 0x00007610ff097816 */ /* 0x000fe2000000002c */
[----:B------:R-:W-:Y:S02]  /*1250*/  FMUL.FTZ R11, R11, UR12 ;  /* 0x0000000c0b0b7c20 */ /* 0x000fe40008410000 */
[----:B------:R-:W-:Y:S01]  /*1260*/  @P0 LOP3.LUT R4, R4, 0x4, RZ, 0xfc, !PT ;  /* 0x0000000404040812 */ /* 0x000fe200078efcff */
[----:B------:R-:W-:Y:S01]  /*1270*/  FMUL.FTZ R10, R10, UR12 ;  /* 0x0000000c0a0a7c20 */ /* 0x000fe20008410000 */
        /* <DEDUP_REMOVED lines=19> */
.L_x_390:
[--C-:B------:R-:W-:Y:S01]  /*13b0*/  PRMT R17, RZ, 0x5410, R35.reuse ;  /* 0x00005410ff117816 */ /* 0x100fe20000000023 */
[----:B------:R-:W-:Y:S01]  /*13c0*/  FMUL.FTZ R18, R16, R5 ;  /* 0x0000000510127220 */ /* 0x000fe20000410000 */
[----:B------:R-:W-:Y:S01]  /*13d0*/  PRMT R20, RZ, 0x7610, R35 ;  /* 0x00007610ff147816 */ /* 0x000fe20000000023 */
[----:B------:R-:W-:Y:S01]  /*13e0*/  FMUL.FTZ R19, R9, R8 ;  /* 0x0000000809137220 */ /* 0x000fe20000410000 */
[----:B------:R-:W-:Y:S01]  /*13f0*/  PRMT R23, RZ, 0x5410, R42 ;  /* 0x00005410ff177816 */ /* 0x000fe2000000002a */
[----:B------:R-:W-:-:S02]  /*1400*/  FADD.FTZ R22, R17, -UR16 ;  /* 0x8000001011167e21 */ /* 0x000fc40008010000 */
[----:B------:R-:W-:Y:S02]  /*1410*/  FFMA.FTZ R17, R11, R18, RZ ;  /* 0x000000120b117223 */ /* 0x000fe400000100ff */
[----:B------:R-:W-:Y:S02]  /*1420*/  FADD.FTZ R18, RZ, R18 ;  /* 0x00000012ff127221 */ /* 0x000fe40000010000 */
[----:B------:R-:W-:Y:S02]  /*1430*/  FADD.FTZ R21, R20, -UR16 ;  /* 0x8000001014157e21 */ /* 0x000fe40008010000 */
[----:B------:R-:W-:Y:S02]  /*1440*/  FFMA.FTZ R20, R10, R19, R17 ;  /* 0x000000130a147223 */ /* 0x000fe40000010011 */
[----:B------:R-:W-:Y:S01]  /*1450*/  FADD.FTZ R18, R19, R18 ;  /* 0x0000001213127221 */ /* 0x000fe20000010000 */
[----:B------:R-:W-:Y:S01]  /*1460*/  PRMT R19, RZ, 0x7610, R42 ;  /* 0x00007610ff137816 */ /* 0x000fe2000000002a */
[----:B------:R-:W-:-:S02]  /*1470*/  FMUL.FTZ R22, R22, UR12 ;  /* 0x0000000c16167c20 */ /* 0x000fc40008410000 */
        /* <DEDUP_REMOVED lines=21> */
.L_x_391:
[----:B------:R-:W-:Y:S02]  /*15d0*/  FMUL.FTZ R21, R23, R5 ;  /* 0x0000000517157220 */ /* 0x000fe40000410000 */
[C---:B------:R-:W-:Y:S02]  /*15e0*/  FFMA.FTZ R11, R22.reuse, R23, R11 ;  /* 0x00000017160b7223 */ /* 0x040fe4000001000b */
[----:B------:R-:W-:Y:S02]  /*15f0*/  FFMA.FTZ R20, R22, R21, R20 ;  /* 0x0000001516147223 */ /* 0x000fe40000010014 */
[----:B------:R-:W-:Y:S02]  /*1600*/  FFMA.FTZ R22, R10, R9, RZ ;  /* 0x000000090a167223 */ /* 0x000fe400000100ff */
[----:B------:R-:W-:Y:S02]  /*1610*/  FADD.FTZ R10, RZ, R9 ;  /* 0x00000009ff0a7221 */ /* 0x000fe40000010000 */
[----:B------:R-:W-:-:S02]  /*1620*/  FFMA.FTZ R9, R17, R19, R22 ;  /* 0x0000001311097223 */ /* 0x000fc40000010016 */
[----:B------:R-:W-:Y:S02]  /*1630*/  FADD.FTZ R10, R10, R19 ;  /* 0x000000130a0a7221 */ /* 0x000fe40000010000 */
[----:B------:R-:W-:Y:S02]  /*1640*/  FMUL.FTZ R19, R19, R8 ;  /* 0x0000000813137220 */ /* 0x000fe40000410000 */
[----:B------:R-:W-:Y:S02]  /*1650*/  FADD.FTZ R18, R18, R21 ;  /* 0x0000001512127221 */ /* 0x000fe40000010000 */
[----:B------:R-:W-:Y:S01]  /*1660*/  FFMA.FTZ R21, R17, R19, R20 ;  /* 0x0000001311157223 */ /* 0x000fe20000010014 */
[----:B------:R-:W-:Y:S01]  /*1670*/  PRMT R17, RZ, 0x5410, R32 ;  /* 0x00005410ff117816 */ /* 0x000fe20000000020 */
[----:B------:R-:W-:-:S04]  /*1680*/  FADD.FTZ R16, RZ, R16 ;  /* 0x00000010ff107221 */ /* 0x000fc80000010000 */
[----:B------:R-:W-:Y:S01]  /*1690*/  FADD.FTZ R22, R17, -UR16 ;  /* 0x8000001011167e21 */ /* 0x000fe20008010000 */
[----:B------:R-:W-:Y:S01]  /*16a0*/  PRMT R17, RZ, 0x7610, R32 ;  /* 0x00007610ff117816 */ /* 0x000fe20000000020 */
[----:B------:R-:W-:Y:S01]  /*16b0*/  FADD.FTZ R16, R16, R23 ;  /* 0x0000001710107221 */ /* 0x000fe20000010000 */
[--C-:B------:R-:W-:Y:S01]  /*16c0*/  PRMT R23, RZ, 0x5410, R41.reuse ;  /* 0x00005410ff177816 */ /* 0x100fe20000000029 */
[----:B------:R-:W-:Y:S02]  /*16d0*/  FMUL.FTZ R22, R22, UR12 ;  /* 0x0000000c16167c20 */ /* 0x000fe40008410000 */
[----:B------:R-:W-:Y:S02]  /*16e0*/  FADD.FTZ R20, R17, -UR16 ;  /* 0x8000001011147e21 */ /* 0x000fe40008010000 */
[----:B------:R-:W-:Y:S01]  /*16f0*/  FADD.FTZ R17, R19, R18 ;  /* 0x0000001213117221 */ /* 0x000fe20000010000 */
        /* <DEDUP_REMOVED lines=21> */
.L_x_392:
        /* <DEDUP_REMOVED lines=37> */
.L_x_393:
        /* <DEDUP_REMOVED lines=37> */
.L_x_394:
        /* <DEDUP_REMOVED lines=37> */
.L_x_395:
[----:B------:R-:W-:Y:S02]  /*1f40*/  FMUL.FTZ R20, R23, R5 ;  /* 0x0000000517147220 */ /* 0x000fe40000410000 */
[----:B------:R-:W-:Y:S02]  /*1f50*/  FADD.FTZ R10, R10, R19 ;  /* 0x000000130a0a7221 */ /* 0x000fe40000010000 */
[----:B------:R-:W-:Y:S02]  /*1f60*/  FFMA.FTZ R21, R22, R20, R21 ;  /* 0x0000001416157223 */ /* 0x000fe40000010015 */
[----:B------:R-:W-:Y:S01]  /*1f70*/  FADD.FTZ R20, R17, R20 ;  /* 0x0000001411147221 */ /* 0x000fe20000010000 */
[----:B------:R-:W-:Y:S01]  /*1f80*/  PRMT R17, RZ, 0x5410, R28 ;  /* 0x00005410ff117816 */ /* 0x000fe2000000001c */
[----:B------:R-:W-:Y:S02]  /*1f90*/  FFMA.FTZ R9, R18, R19, R9 ;  /* 0x0000001312097223 */ /* 0x000fe40000010009 */
[----:B------:R-:W-:-:S02]  /*1fa0*/  FMUL.FTZ R19, R19, R8 ;  /* 0x0000000813137220 */ /* 0x000fc40000410000 */
[----:B------:R-:W-:Y:S01]  /*1fb0*/  FADD.FTZ R24, R17, -UR16 ;  /* 0x8000001011187e21 */ /* 0x000fe20008010000 */
[----:B------:R-:W-:Y:S01]  /*1fc0*/  PRMT R17, RZ, 0x7610, R28 ;  /* 0x00007610ff117816 */ /* 0x000fe2000000001c */
[----:B------:R-:W-:Y:S02]  /*1fd0*/  FFMA.FTZ R21, R18, R19, R21 ;  /* 0x0000001312157223 */ /* 0x000fe40000010015 */
[----:B------:R-:W-:Y:S02]  /*1fe0*/  FADD.FTZ R16, R16, R23 ;  /* 0x0000001710107221 */ /* 0x000fe40000010000 */
[----:B------:R-:W-:Y:S02]  /*1ff0*/  FADD.FTZ R18, R17, -UR16 ;  /* 0x8000001011127e21 */ /* 0x000fe40008010000 */
[----:B------:R-:W-:Y:S01]  /*2000*/  FFMA.FTZ R11, R22, R23, R11 ;  /* 0x00000017160b7223 */ /* 0x000fe2000001000b */
[--C-:B------:R-:W-:Y:S01]  /*2010*/  PRMT R23, RZ, 0x5410, R37.reuse ;  /* 0x00005410ff177816 */ /* 0x100fe20000000025 */
        /* <DEDUP_REMOVED lines=23> */
.L_x_396:
        /* <DEDUP_REMOVED lines=37> */
.L_x_397:
[----:B------:R-:W-:Y:S01]  /*23e0*/  FMUL.FTZ R21, R22, R5 ;  /* 0x0000000516157220 */ /* 0x000fe20000410000 */
[----:B------:R-:W0:Y:S01]  /*23f0*/  S2R R25, SR_LANEID ;  /* 0x0000000000197919 */ /* 0x000e220000000000 */
[----:B------:R-:W-:Y:S01]  /*2400*/  FADD.FTZ R18, R18, R22 ;  /* 0x0000001612127221 */ /* 0x000fe20000010000 */
[----:B------:R-:W-:Y:S01]  /*2410*/  BSSY B0, `(.L_x_398) ;  /* 0x000004f000007945 */ /* 0x000fe20003800000 */
[----:B------:R-:W-:Y:S02]  /*2420*/  FADD.FTZ R23, R20, R21 ;  /* 0x0000001514177221 */ /* 0x000fe40000010000 */
[C---:B------:R-:W-:Y:S02]  /*2430*/  FFMA.FTZ R17, R16.reuse, R21, R17 ;  /* 0x0000001510117223 */ /* 0x040fe40000010011 */
[----:B------:R-:W-:Y:S02]  /*2440*/  FMUL.FTZ R20, R19, R8 ;  /* 0x0000000813147220 */ /* 0x000fe40000410000 */
[----:B------:R-:W-:-:S02]  /*2450*/  FFMA.FTZ R16, R16, R22, R11 ;  /* 0x0000001610107223 */ /* 0x000fc4000001000b */
[----:B------:R-:W-:Y:S02]  /*2460*/  FFMA.FTZ R21, R24, R20, R17 ;  /* 0x0000001418157223 */ /* 0x000fe40000010011 */
[----:B------:R-:W-:-:S03]  /*2470*/  FADD.FTZ R20, R20, R23 ;  /* 0x0000001714147221 */ /* 0x000fc60000010000 */
        /* <DEDUP_REMOVED lines=27> */
[----:B------:R-:W-:Y:S01]  /*2630*/  SHF.L.U32 R9, R0, 0x4, RZ ;  /* 0x0000000400097819 */ /* 0x000fe200000006ff */
[----:B------:R-:W-:Y:S01]  /*2640*/  FADD.FTZ R19, R10, R19 ;  /* 0x000000130a137221 */ /* 0x000fe20000010000 */
[----:B------:R-:W-:Y:S02]  /*2650*/  MOV R10, R21 ;  /* 0x00000015000a7202 */ /* 0x000fe40000000f00 */
[----:B------:R-:W-:Y:S02]  /*2660*/  MOV R11, R20 ;  /* 0x00000014000b7202 */ /* 0x000fe40000000f00 */
[----:B------:R0:W-:Y:S05]  /*2670*/  STS.128 [R0.X16+0xa0], R16 ;  /* 0x0000a01000007388 */ /* 0x0001ea000000cc00 */
        /* <DEDUP_REMOVED lines=40> */
.L_x_399:
[----:B0-----:R-:W-:Y:S05]  /*2900*/  BSYNC B0 ;  /* 0x0000000000007941 */ /* 0x001fea0003800000 */
.L_x_398:
        /* <DEDUP_REMOVED lines=81> */
.L_x_401:
[----:B------:R-:W-:Y:S05]  /*2e20*/  BSYNC B0 ;  /* 0x0000000000007941 */ /* 0x000fea0003800000 */
.L_x_400:
[----:B------:R-:W-:Y:S01]  /*2e30*/  BSSY B0, `(.L_x_402) ;  /* 0x0000014000007945 */ /* 0x000fe20003800000 */
[----:B------:R-:W-:Y:S01]  /*2e40*/  HFMA2.MMA R9, -RZ, RZ, 0, 1.1920928955078125e-07 ;  /* 0x00000002ff097435 */ /* 0x000fe200000001ff */
[----:B------:R-:W-:Y:S01]  /*2e50*/  MOV R26, 0x4 ;  /* 0x00000004001a7802 */ /* 0x000fe20000000f00 */
[----:B------:R-:W-:Y:S05]  /*2e60*/  @P6 BRA `(.L_x_403) ;  /* 0x0000010000006947 */ /* 0x000fea0003800000 */
[----:B------:R-:W-:Y:S01]  /*2e70*/  IMAD R25, R43, 0x1e, R0 ;  /* 0x0000001e2b197824 */ /* 0x000fe200078e0200 */
[----:B------:R-:W-:-:S02]  /*2e80*/  MOV R21, c[0x0][0x1d8] ;  /* 0x0000760000157a02 */ /* 0x000fc40000000f00 */
[----:B------:R-:W-:Y:S01]  /*2e90*/  MOV R22, c[0x0][0x1dc] ;  /* 0x0000770000167a02 */ /* 0x000fe20000000f00 */
[----:B------:R-:W-:Y:S01]  /*2ea0*/  IMAD.WIDE R24, R25, R26, c[0x0][0x1b8] ;  /* 0x00006e0019187625 */ /* 0x000fe200078e021a */
[----:B------:R-:W-:-:S04]  /*2eb0*/  MOV R23, UR11 ;  /* 0x0000000b00177c02 */ /* 0x000fc80008000f00 */
[CC--:B------:R-:W-:Y:S01]  /*2ec0*/  LEA R20, P6, R21.reuse, R24.reuse, 0x2 ;  /* 0x0000001815147211 */ /* 0x0c0fe200078c10ff */
[----:B------:R0:W-:Y:S01]  /*2ed0*/  RED.E.ADD.F32.FTZ.RN.STRONG.GPU [R24.64], R16 ;  /* 0x000000101800798e */ /* 0x0001e2000c10e78e */
[----:B------:R-:W-:Y:S02]  /*2ee0*/  MOV R27, UR10 ;  /* 0x0000000a001b7c02 */ /* 0x000fe40008000f00 */
[----:B------:R-:W-:Y:S02]  /*2ef0*/  LEA.HI.X R21, R21, R25, R22, 0x2, P6 ;  /* 0x0000001915157211 */ /* 0x000fe400030f1416 */
[----:B------:R-:W-:-:S04]  /*2f00*/  LEA R22, P6, R23, R24, 0x2 ;  /* 0x0000001817167211 */ /* 0x000fc800078c10ff */
[----:B------:R-:W-:Y:S02]  /*2f10*/  IADD3.X R23, R25, UR9, RZ, P6, !PT ;  /* 0x0000000919177c10 */ /* 0x000fe4000b7fe4ff */
[----:B0-----:R-:W-:-:S03]  /*2f20*/  LEA R24, P6, R27, R24, 0x2 ;  /* 0x000000181b187211 */ /* 0x001fc600078c10ff */
[----:B------:R0:W-:Y:S01]  /*2f30*/  RED.E.ADD.F32.FTZ.RN.STRONG.GPU [R22.64], R17 ;  /* 0x000000111600798e */ /* 0x0001e2000c10e78e */
[----:B------:R-:W-:-:S03]  /*2f40*/  IADD3.X R25, R25, UR8, RZ, P6, !PT ;  /* 0x0000000819197c10 */ /* 0x000fc6000b7fe4ff */
[----:B------:R0:W-:Y:S04]  /*2f50*/  RED.E.ADD.F32.FTZ.RN.STRONG.GPU [R20.64], R18 ;  /* 0x000000121400798e */ /* 0x0001e8000c10e78e */
[----:B------:R0:W-:Y:S02]  /*2f60*/  RED.E.ADD.F32.FTZ.RN.STRONG.GPU [R24.64], R19 ;  /* 0x000000131800798e */ /* 0x0001e4000c10e78e */
.L_x_403:
[----:B------:R-:W-:Y:S05]  /*2f70*/  BSYNC B0 ;  /* 0x0000000000007941 */ /* 0x000fea0003800000 */
.L_x_402:
[----:B------:R-:W-:-:S13]  /*2f80*/  ISETP.LE.U32.AND P6, PT, R9, c[0x0][0xc], PT ;  /* 0x0000030009007a0c */ /* 0x000fda0003fc3070 */
[----:B------:R-:W-:Y:S05]  /*2f90*/  @!P6 BRA `(.L_x_404) ;  /* 0x000013000000e947 */ /* 0x000fea0003800000 */
        /* <DEDUP_REMOVED lines=15> */
[----:B-1----:R-:W-:Y:S01]  /*3090*/  HFMA2.MMA R20, -RZ, RZ, 0, 5.9604644775390625e-08 ;  /* 0x00000001ff147435 */ /* 0x002fe200000001ff */
[----:B------:R-:W-:Y:S01]  /*30a0*/  UPOPC UR5, UR4 ;  /* 0x00000004000572bf */ /* 0x000fe20008000000 */
[----:B------:R-:W-:Y:S01]  /*30b0*/  LOP3.LUT P6, RZ, R45, 0x2, RZ, 0xc0, !PT ;  /* 0x000000022dff7812 */ /* 0x000fe200078cc0ff */
[----:B------:R-:W-:Y:S01]  /*30c0*/  UFLO.U32 UR4, UR4 ;  /* 0x00000004000472bd */ /* 0x000fe200080e0000 */
[----:B------:R-:W-:Y:S01]  /*30d0*/  P2R R22, PR, RZ, 0x1 ;  /* 0x00000001ff167803 */ /* 0x000fe20000000000 */
[----:B------:R-:W-:-:S00]  /*30e0*/  ERRBAR ;  /* 0x00000000000079ab */ /* 0x000fc00000000000 */
[----:B0-----:R-:W-:Y:S02]  /*30f0*/  ISETP.EQ.U32.AND P0, PT, R23, UR4, PT ;  /* 0x0000000417007c0c */ /* 0x001fe4000bf02070 */
[----:B------:R-:W-:Y:S02]  /*3100*/  SEL R23, RZ, c[0x0][0xc], P6 ;  /* 0x00000300ff177a07 */ /* 0x000fe40003000000 */
[----:B------:R-:W-:Y:S02]  /*3110*/  SEL R20, R20, 0xffffffff, !P6 ;  /* 0xffffffff14147807 */ /* 0x000fe40007000000 */
[----:B------:R-:W-:-:S03]  /*3120*/  ISETP.NE.AND P6, PT, R23, -0x1, PT ;  /* 0xffffffff1700780c */ /* 0x000fc60003fc5270 */
[----:B------:R-:W-:-:S05]  /*3130*/  IMAD R21, R20, UR5, RZ ;  /* 0x0000000514157c24 */ /* 0x000fca000f8e02ff */
[----:B------:R0:W-:Y:S01]  /*3140*/  @P0 RED.E.ADD.S32.STRONG.GPU [R16.64], R21 ;  /* 0x000000151000098e */ /* 0x0001e2000c10e38e */
[----:B------:R-:W-:-:S04]  /*3150*/  ISETP.NE.AND P0, PT, R22, RZ, PT ;  /* 0x000000ff1600720c */ /* 0x000fc80003f05270 */
[----:B------:R-:W-:Y:S05]  /*3160*/  @!P6 BRA `(.L_x_405) ;  /* 0x000000500000e947 */ /* 0x000fea0003800000 */
.L_x_406:
[----:B------:R-:W2:Y:S01]  /*3170*/  LDG.E.STRONG.GPU R20, [R16.64] ;  /* 0x0000000e10147981 */ /* 0x000ea2000c1ef900 */
[----:B------:R-:W-:Y:S01]  /*3180*/  YIELD ;  /* 0x0000000000007946 */ /* 0x000fe20003800000 */
[----:B--2---:R-:W-:Y:S01]  /*3190*/  ISETP.NE.AND P6, PT, R20, R23, PT ;  /* 0x000000171400720c */ /* 0x004fe20003fc5270 */
[----:B------:R-:W-:-:S12]  /*31a0*/  CCTL.IVALL ;  /* 0x00000000ff00798f */ /* 0x000fd80002000000 */
[----:B------:R-:W-:Y:S05]  /*31b0*/  @P6 BRA `(.L_x_406) ;  /* 0xffffffb000006947 */ /* 0x000fea000383ffff */
.L_x_405:
[----:B------:R-:W-:Y:S01]  /*31c0*/  ISETP.NE.AND P6, PT, RZ, c[0x0][0xc], PT ;  /* 0x00000300ff007a0c */ /* 0x000fe20003fc5270 */
[----:B------:R-:W-:Y:S01]  /*31d0*/  WARPSYNC 0xffffffff ;  /* 0xffffffff00007948 */ /* 0x000fe20003800000 */
[----:B------:R-:W-:Y:S11]  /*31e0*/  BAR.SYNC.DEFER_BLOCKING 0x0 ;  /* 0x0000000000007b1d */ /* 0x000ff60000010000 */
[----:B------:R-:W-:Y:S05]  /*31f0*/  @!P6 BRA `(.L_x_404) ;  /* 0x000010a00000e947 */ /* 0x000fea0003800000 */
[----:B0-----:R-:W-:Y:S01]  /*3200*/  MOV R17, 0x1 ;  /* 0x0000000100117802 */ /* 0x001fe20000000f00 */
[----:B------:R-:W-:-:S03]  /*3210*/  HFMA2.MMA R16, -RZ, RZ, 0, 0 ;  /* 0x00000000ff107435 */ /* 0x000fc600000001ff */
[----:B------:R-:W-:-:S04]  /*3220*/  IADD3 R17, -R17, c[0x0][0xc], RZ ;  /* 0x0000030011117a10 */ /* 0x000fc80007ffe1ff */
[----:B------:R-:W-:-:S13]  /*3230*/  ISETP.GE.U32.AND P6, PT, R17, 0x3, PT ;  /* 0x000000031100780c */ /* 0x000fda0003fc6070 */
[----:B------:R-:W-:Y:S05]  /*3240*/  @!P6 BRA `(.L_x_407) ;  /* 0x00000e800000e947 */ /* 0x000fea0003800000 */
[----:B------:R-:W-:Y:S01]  /*3250*/  ULDC UR5, c[0x0][0xc] ;  /* 0x0000030000057ab9 */ /* 0x000fe20000000800 */
[----:B------:R-:W-:Y:S01]  /*3260*/  MOV R16, RZ ;  /* 0x000000ff00107202 */ /* 0x000fe20000000f00 */
[----:B------:R-:W-:-:S04]  /*3270*/  ULOP3.LUT UR4, UR5, 0x3, URZ, 0xc0, !UPT ;  /* 0x0000000305047892 */ /* 0x000fc8000f8ec03f */
        /* <DEDUP_REMOVED lines=14> */
.L_x_410:
        /* <DEDUP_REMOVED lines=116> */
.L_x_409:
        /* <DEDUP_REMOVED lines=64> */
.L_x_411:
[----:B------:R-:W-:-:S04]  /*3ea0*/  LOP3.LUT P6, RZ, R4, 0x1, RZ, 0xc0, !PT ;  /* 0x0000000104ff7812 */ /* 0x000fc800078cc0ff */
[----:B------:R-:W-:-:S13]  /*3eb0*/  ISETP.NE.OR P6, PT, RZ, UR4, P6 ;  /* 0x00000004ff007c0c */ /* 0x000fda000b7c5670 */
[----:B------:R-:W-:Y:S05]  /*3ec0*/  @!P6 BRA `(.L_x_407) ;  /* 0x000002000000e947 */ /* 0x000fea0003800000 */
.L_x_408:
        /* <DEDUP_REMOVED lines=32> */
.L_x_407:
        /* <DEDUP_REMOVED lines=11> */
.L_x_413:
[----:B------:R-:W-:Y:S05]  /*4180*/  BSYNC B0 ;  /* 0x0000000000007941 */ /* 0x000fea0003800000 */
.L_x_412:
        /* <DEDUP_REMOVED lines=17> */
.L_x_404:
        /* <DEDUP_REMOVED lines=36> */
.L_x_414:
        /* <DEDUP_REMOVED lines=8> */
[----:B------:R-:W-:-:S02]  /*4560*/  FFMA.FTZ R24, R20, R5, -R24 ;  /* 0x0000000514187223 */ /* 0x000fc40000010818 */
[C---:B------:R-:W-:Y:S02]  /*4570*/  IMAD R17, R3.reuse, c[0x0][0x1dc], R16 ;  /* 0x0000770003117a24 */ /* 0x040fe400078e0210 */
        /* <DEDUP_REMOVED lines=9> */
.L_x_416:
[----:B------:R-:W-:Y:S05]  /*4610*/  BSYNC B0 ;  /* 0x0000000000007941 */ /* 0x000fea0003800000 */
.L_x_415:
        /* <DEDUP_REMOVED lines=27> */
.L_x_417:
[----:B------:R-:W-:Y:S01]  /*47d0*/  LOP3.LUT P0, RZ, R4, 0x2, RZ, 0xc0, !PT ;  /* 0x0000000204ff7812 */ /* 0x000fe2000780c0ff */
[----:B------:R-:W-:-:S12]  /*47e0*/  BSSY B0, `(.L_x_418) ;  /* 0x0000013000007945 */ /* 0x000fd80003800000 */
        /* <DEDUP_REMOVED lines=18> */
.L_x_419:
[----:B------:R-:W-:Y:S05]  /*4910*/  BSYNC B0 ;  /* 0x0000000000007941 */ /* 0x000fea0003800000 */
.L_x_418:
        /* <DEDUP_REMOVED lines=28> */
.L_x_420:
[----:B------:R-:W-:Y:S01]  /*4ae0*/  BSSY B0, `(.L_x_421) ;  /* 0x0000013000007945 */ /* 0x000fe20003800000 */
[----:B------:R-:W-:Y:S05]  /*4af0*/  @!P4 BRA `(.L_x_422) ;  /* 0x000001100000c947 */ /* 0x000fea0003800000 */
[----:B------:R-:W-:Y:S01]  /*4b00*/  SHF.R.S32.HI R10, RZ, 0x1f, R57 ;  /* 0x0000001fff0a7819 */ /* 0x000fe20000011439 */
[C-C-:B------:R-:W-:Y:S01]  /*4b10*/  FFMA.FTZ R23, R18.reuse, R23, R19.reuse ;  /* 0x0000001712177223 */ /* 0x140fe20000010013 */
[----:B0-----:R-:W-:Y:S01]  /*4b20*/  MOV R11, R15 ;  /* 0x0000000f000b7202 */ /* 0x001fe20000000f00 */
        /* <DEDUP_REMOVED lines=14> */
.L_x_422:
[----:B------:R-:W-:Y:S05]  /*4c10*/  BSYNC B0 ;  /* 0x0000000000007941 */ /* 0x000fea0003800000 */
.L_x_421:
        /* <DEDUP_REMOVED lines=27> */
.L_x_423:
        /* <DEDUP_REMOVED lines=18> */
.L_x_425:
[----:B------:R-:W-:Y:S05]  /*4ef0*/  BSYNC B0 ;  /* 0x0000000000007941 */ /* 0x000fea0003800000 */
.L_x_424:
        /* <DEDUP_REMOVED lines=27> */
.L_x_426:
        /* <DEDUP_REMOVED lines=18> */
.L_x_428:
[----:B------:R-:W-:Y:S05]  /*51d0*/  BSYNC B0 ;  /* 0x0000000000007941 */ /* 0x000fea0003800000 */
.L_x_427:
        /* <DEDUP_REMOVED lines=28> */
.L_x_429:
        /* <DEDUP_REMOVED lines=18> */
.L_x_431:
[----:B------:R-:W-:Y:S05]  /*54c0*/  BSYNC B0 ;  /* 0x0000000000007941 */ /* 0x000fea0003800000 */
.L_x_430:
        /* <DEDUP_REMOVED lines=28> */
.L_x_432:
        /* <DEDUP_REMOVED lines=22> */
.L_x_434:
[----:B------:R-:W-:Y:S05]  /*57f0*/  BSYNC B0 ;  /* 0x0000000000007941 */ /* 0x000fea0003800000 */
.L_x_433:
        /* <DEDUP_REMOVED lines=30> */
.L_x_435:
        /* <DEDUP_REMOVED lines=17> */
.L_x_437:
[----:B------:R-:W-:Y:S05]  /*5af0*/  BSYNC B0 ;  /* 0x0000000000007941 */ /* 0x000fea0003800000 */
.L_x_436:
[----:B------:R-:W-:Y:S01]  /*5b00*/  ULDC UR4, c[0x0][0x10] ;  /* 0x0000040000047ab9 */ /* 0x000fe20000000800 */
[----:B------:R-:W-:Y:S01]  /*5b10*/  IADD3 R45, R45, 0x1, RZ ;  /* 0x000000012d2d7810 */ /* 0x000fe20007ffe0ff */
[----:B------:R-:W-:-:S04]  /*5b20*/  UIADD3 UR7, UR7, UR4, URZ ;  /* 0x0000000407077290 */ /* 0x000fc8000fffe03f */
[----:B------:R-:W-:-:S06]  /*5b30*/  UISETP.GE.AND UP0, UPT, UR7, UR6, UPT ;  /* 0x000000060700728c */ /* 0x000fcc000bf06270 */
[----:B------:R-:W-:-:S13]  /*5b40*/  PLOP3.LUT P0, PT, PT, PT, UP0, 0x80, 0x0 ;  /* 0x000000000000781c */ /* 0x000fda0003f0f008 */
[----:B------:R-:W-:Y:S01]  /*5b50*/  @P0 CALL.REL.NOINC `(.L_x_387) ;  /* 0x0000001000000944 */ /* 0x000fe20003c00000 */
[----:B------:R-:W-:Y:S05]  /*5b60*/  BRA `(.L_x_438) ;  /* 0xffffa8a000007947 */ /* 0x000fea000383ffff */
.L_x_387:
        /* <DEDUP_REMOVED lines=18> */
.L_x_440:
[----:B------:R-:W-:Y:S05]  /*5c90*/  BSYNC B0 ;  /* 0x0000000000007941 */ /* 0x000fea0003800000 */
.L_x_439:
        /* <DEDUP_REMOVED lines=11> */
.L_x_442:
[----:B------:R-:W2:Y:S01]  /*5d50*/  LDG.E.STRONG.GPU R5, [R2.64] ;  /* 0x0000000e02057981 */ /* 0x000ea2000c1ef900 */
[----:B------:R-:W-:Y:S01]  /*5d60*/  YIELD ;  /* 0x0000000000007946 */ /* 0x000fe20003800000 */
[----:B--2---:R-:W-:Y:S01]  /*5d70*/  ISETP.NE.AND P0, PT, R5, R4, PT ;  /* 0x000000040500720c */ /* 0x004fe20003f05270 */
[----:B------:R-:W-:-:S12]  /*5d80*/  CCTL.IVALL ;  /* 0x00000000ff00798f */ /* 0x000fd80002000000 */
[----:B------:R-:W-:Y:S05]  /*5d90*/  @P0 BRA `(.L_x_442) ;  /* 0xffffffb000000947 */ /* 0x000fea000383ffff */
.L_x_441:
        /* <DEDUP_REMOVED lines=25> */
.L_x_443:
[----:B------:R-:W-:-:S04]  /*5f30*/  LEA R6, P0, R0, c[0x0][0x1b8], 0x2 ;  /* 0x00006e0000067a11 */ /* 0x000fc800078010ff */
[----:B------:R-:W-:Y:S02]  /*5f40*/  LEA.HI.X R7, R0, c[0x0][0x1bc], R7, 0x2, P0 ;  /* 0x00006f0000077a11 */ /* 0x000fe400000f1407 */
[-C--:B------:R-:W-:Y:S02]  /*5f50*/  LEA R8, P0, R25, R6.reuse, 0x2 ;  /* 0x0000000619087211 */ /* 0x080fe400078010ff */
[-C--:B------:R-:W-:Y:S01]  /*5f60*/  LEA R12, P2, R23, R6.reuse, 0x2 ;  /* 0x00000006170c7211 */ /* 0x080fe200078410ff */
[----:B0-----:R0:W2:Y:S01]  /*5f70*/  LDG.E R2, [R6.64] ;  /* 0x0000000e06027981 */ /* 0x0010a2000c1e1900 */
[----:B------:R-:W-:Y:S02]  /*5f80*/  LEA R10, P1, R16, R6, 0x2 ;  /* 0x00000006100a7211 */ /* 0x000fe400078210ff */
[C---:B------:R-:W-:Y:S02]  /*5f90*/  IADD3.X R9, R7.reuse, R27, RZ, P0, !PT ;  /* 0x0000001b07097210 */ /* 0x040fe400007fe4ff */
[----:B------:R-:W-:-:S02]  /*5fa0*/  IADD3.X R13, R7, R21, RZ, P2, !PT ;  /* 0x00000015070d7210 */ /* 0x000fc400017fe4ff */
[----:B------:R-:W-:Y:S02]  /*5fb0*/  IADD3.X R11, R19, R7, RZ, P1, !PT ;  /* 0x00000007130b7210 */ /* 0x000fe40000ffe4ff */
[----:B------:R-:W2:Y:S04]  /*5fc0*/  LDG.E R9, [R8.64] ;  /* 0x0000000e08097981 */ /* 0x000ea8000c1e1900 */
[----:B------:R-:W3:Y:S04]  /*5fd0*/  LDG.E R10, [R10.64] ;  /* 0x0000000e0a0a7981 */ /* 0x000ee8000c1e1900 */
[----:B------:R-:W3:Y:S01]  /*5fe0*/  LDG.E R13, [R12.64] ;  /* 0x0000000e0c0d7981 */ /* 0x000ee2000c1e1900 */
[----:B------:R-:W-:Y:S01]  /*5ff0*/  HFMA2.MMA R5, -RZ, RZ, 0, 1.1920928955078125e-07 ;  /* 0x00000002ff057435 */ /* 0x000fe200000001ff */
[----:B------:R-:W-:-:S02]  /*6000*/  SHF.L.U32 R4, R0, 0x1, RZ ;  /* 0x0000000100047819 */ /* 0x000fc400000006ff */
[----:B------:R-:W-:-:S04]  /*6010*/  IADD3 R0, R0, 0x1e0, RZ ;  /* 0x000001e000007810 */ /* 0x000fc80007ffe0ff */
[----:B------:R-:W-:Y:S02]  /*6020*/  ISETP.GT.U32.AND P0, PT, R25, R0, PT ;  /* 0x000000001900720c */ /* 0x000fe40003f04070 */
[----:B0-----:R-:W-:-:S04]  /*6030*/  SHF.R.S32.HI R7, RZ, 0x1f, R0 ;  /* 0x0000001fff077819 */ /* 0x001fc80000011400 */
[----:B------:R-:W-:Y:S02]  /*6040*/  ISETP.GT.AND.EX P0, PT, R14, R7, PT, P0 ;  /* 0x000000070e00720c */ /* 0x000fe40003f04300 */
[----:B--2---:R-:W-:Y:S01]  /*6050*/  F2FP.BF16.PACK_AB R15, R9, R2 ;  /* 0x00000002090f723e */ /* 0x004fe200000010ff */
[----:B------:R-:W-:-:S04]  /*6060*/  IMAD.WIDE R2, R4, R5, c[0x0][0x168] ;  /* 0x00005a0004027625 */ /* 0x000fc800078e0205 */
[----:B------:R-:W-:Y:S01]  /*6070*/  IMAD.WIDE R4, R4, R5, c[0x0][0x170] ;  /* 0x00005c0004047625 */ /* 0x000fe200078e0205 */
[----:B---3--:R-:W-:Y:S01]  /*6080*/  F2FP.BF16.PACK_AB R17, R13, R10 ;  /* 0x0000000a0d11723e */ /* 0x008fe200000010ff */
[----:B------:R0:W-:Y:S04]  /*6090*/  STG.E [R2.64], R15 ;  /* 0x0000000f02007986 */ /* 0x0001e8000c10190e */
[----:B------:R0:W-:Y:S01]  /*60a0*/  STG.E [R4.64], R17 ;  /* 0x0000001104007986 */ /* 0x0001e2000c10190e */
[----:B------:R-:W-:Y:S05]  /*60b0*/  @P0 BRA `(.L_x_443) ;  /* 0xfffffe7000000947 */ /* 0x000fea000383ffff */
[----:B------:R-:W-:Y:S05]  /*60c0*/  EXIT ;  /* 0x000000000000794d */ /* 0x000fea0003800000 */
.L_x_444:
        /* <DEDUP_REMOVED lines=11> */
.L_x_5182:


//--------------------- .text._Z35group_norm_nhwc_bwd_one_pass_kernelI11Bf16IOBf16WLi256ELi60ELi480EEv26Group_norm_nhwc_bwd_params --------------------------
	.section	.text._Z35group_norm_nhwc_bwd_one_pass_kernelI11Bf16IOBf16WLi256ELi60ELi480EEv26Group_norm_nhwc_bwd_params,"ax",@progbits
	.sectioninfo	@"SHI_REGISTERS=128"
	.align	128
        .global         _Z35group_norm_nhwc_bwd_one_pass_kernelI11Bf16IOBf16WLi256ELi60ELi480EEv26Group_norm_nhwc_bwd_params
        .type           _Z35group_norm_nhwc_bwd_one_pass_kernelI11Bf16IOBf16WLi256ELi60ELi480EEv26Group_norm_nhwc_bwd_params,@function
        .size           _Z35group_norm_nhwc_bwd_one_pass_kernelI11Bf16IOBf16WLi256ELi60ELi480EEv26Group_norm_nhwc_bwd_params,(.L_x_5183 - _Z35group_norm_nhwc_bwd_one_pass_kernelI11Bf16IOBf16WLi256ELi60ELi480EEv26Group_norm_nhwc_bwd_params)
        .other          _Z35group_norm_nhwc_bwd_one_pass_kernelI11Bf16IOBf16WLi256ELi60ELi480EEv26Group_norm_nhwc_bwd_params,@"STO_CUDA_ENTRY STV_DEFAULT"
_Z35group_norm_nhwc_bwd_one_pass_kernelI11Bf16IOBf16WLi256ELi60ELi480EEv26Group_norm_nhwc_bwd_params:
.text._Z35group_norm_nhwc_bwd_one_pass_kernelI11Bf16IOBf16WLi256ELi60ELi480EEv26Group_norm_nhwc_bwd_params:
        /* <DEDUP_REMOVED lines=10> */
[C---:B-12---:R-:W-:Y:S01]  /*00a0*/  IMAD.WIDE.U32 R2, R85.reuse, -0x77777777, RZ ;  /* 0x8888888955027825 */ /* 0x046fe200078e00ff */
[----:B------:R-:W-:Y:S01]  /*00b0*/  MOV R18, c[0x0][0x1dc] ;  /* 0x0000770000127a02 */ /* 0x000fe20000000f00 */
[----:B------:R-:W-:Y:S01]  /*00c0*/  HFMA2.MMA R67, -RZ, RZ, 0, 1.78813934326171875e-07 ;  /* 0x00000003ff437435 */ /* 0x000fe200000001ff */
[----:B------:R-:W-:Y:S01]  /*00d0*/  ISETP.GE.U32.AND P1, PT, R85, 0x1e0, PT ;  /* 0x000001e05500780c */ /* 0x000fe20003f26070 */
[----:B------:R-:W0:Y:S01]  /*00e0*/  S2R R0, SR_LANEID ;  /* 0x0000000000007919 */ /* 0x000e220000000000 */
[----:B------:R-:W-:Y:S01]  /*00f0*/  SHF.R.U32.HI R86, RZ, 0x4, R3 ;  /* 0x00000004ff567819 */ /* 0x000fe20000011603 */
[----:B------:R-:W-:Y:S01]  /*0100*/  HFMA2.MMA R66, -RZ, RZ, 0, 0 ;  /* 0x00000000ff427435 */ /* 0x000fe200000001ff */
[----:B------:R-:W-:Y:S01]  /*0110*/  LEA.HI R18, P0, R18, c[0x0][0x1d8], RZ, 0x1 ;  /* 0x0000760012127a11 */ /* 0x000fe200078108ff */
[C---:B------:R-:W-:Y:S01]  /*0120*/  IMAD R83, R14.reuse, c[0x0][0x10], R15 ;  /* 0x000004000e537a24 */ /* 0x040fe200078e020f */
[----:B------:R-:W-:Y:S01]  /*0130*/  LOP3.LUT R87, R87, 0xffffff7f, RZ, 0xc0, !PT ;  /* 0xffffff7f57577812 */ /* 0x000fe200078ec0ff */
[----:B------:R-:W-:Y:S01]  /*0140*/  IMAD R84, R14, c[0x0][0x1fc], R86 ;  /* 0x00007f000e547a24 */ /* 0x000fe200078e0256 */
[----:B------:R-:W-:Y:S01]  /*0150*/  IADD3.X R19, RZ, c[0x0][0x1dc], RZ, P0, !PT ;  /* 0x00007700ff137a10 */ /* 0x000fe200007fe4ff */
[C---:B------:R-:W-:Y:S01]  /*0160*/  IMAD R7, R67.reuse, c[0x0][0x1dc], RZ ;  /* 0x0000770043077a24 */ /* 0x040fe200078e02ff */
[--C-:B------:R-:W-:Y:S01]  /*0170*/  SHF.R.S32.HI R16, RZ, 0x1f, R85.reuse ;  /* 0x0000001fff107819 */ /* 0x100fe20000011455 */
[----:B------:R-:W-:Y:S01]  /*0180*/  IMAD.WIDE.U32 R4, R67, c[0x0][0x1d8], RZ ;  /* 0x0000760043047a25 */ /* 0x000fe200078e00ff */
[----:B------:R-:W-:Y:S01]  /*0190*/  ISETP.LT.U32.AND P0, PT, R84, c[0x0][0x1e0], PT ;  /* 0x0000780054007a0c */ /* 0x000fe20003f01070 */
[----:B------:R-:W-:Y:S01]  /*01a0*/  ULDC.U8 UR9, c[0x0][0x1f4] ;  /* 0x00007d0000097ab9 */ /* 0x000fe20000000000 */
[----:B------:R-:W-:Y:S01]  /*01b0*/  SHF.R.S32.HI R13, RZ, 0x1f, R84 ;  /* 0x0000001fff0d7819 */ /* 0x000fe20000011454 */
[----:B------:R-:W-:Y:S01]  /*01c0*/  IMAD R86, R86, -0x1e, R85 ;  /* 0xffffffe256567824 */ /* 0x000fe200078e0255 */
        /* <DEDUP_REMOVED lines=12> */
[----:B------:R-:W-:-:S02]  /*0290*/  IADD3 R3, R5, R7, RZ ;  /* 0x0000000705037210 */ /* 0x000fc40007ffe0ff */
[----:B------:R-:W-:Y:S02]  /*02a0*/  ISETP.LT.U32.AND P3, PT, R80, c[0x0][0x1e0], PT ;  /* 0x0000780050007a0c */ /* 0x000fe40003f61070 */
[----:B------:R-:W-:Y:S02]  /*02b0*/  SHF.R.S32.HI R10, RZ, 0x1f, R80 ;  /* 0x0000001fff0a7819 */ /* 0x000fe40000011450 */
[----:B------:R-:W-:Y:S02]  /*02c0*/  @P6 LOP3.LUT R87, R87, 0x40, RZ, 0xfc, !PT ;  /* 0x0000004057576812 */ /* 0x000fe400078efcff */
[----:B------:R-:W-:Y:S02]  /*02d0*/  LEA.HI R21, P2, R3, R4, RZ, 0x1 ;  /* 0x0000000403157211 */ /* 0x000fe400078508ff */
[----:B------:R-:W-:Y:S02]  /*02e0*/  IADD3 R79, R84, 0x40, RZ ;  /* 0x00000040544f7810 */ /* 0x000fe40007ffe0ff */
[----:B------:R-:W-:-:S02]  /*02f0*/  ISETP.LT.AND.EX P4, PT, R10, c[0x0][0x1e4], !P1, P3 ;  /* 0x000079000a007a0c */ /* 0x000fc40004f81330 */
[----:B------:R-:W-:Y:S02]  /*0300*/  LOP3.LUT R87, R87, 0xffffffdf, RZ, 0xc0, !PT ;  /* 0xffffffdf57577812 */ /* 0x000fe400078ec0ff */
[----:B------:R-:W-:Y:S02]  /*0310*/  IADD3.X R24, RZ, R3, RZ, P2, !PT ;  /* 0x00000003ff187210 */ /* 0x000fe400017fe4ff */
[----:B------:R-:W-:Y:S02]  /*0320*/  ISETP.LT.U32.AND P2, PT, R79, c[0x0][0x1e0], PT ;  /* 0x000078004f007a0c */ /* 0x000fe40003f41070 */
[----:B------:R-:W-:Y:S02]  /*0330*/  SHF.R.S32.HI R9, RZ, 0x1f, R79 ;  /* 0x0000001fff097819 */ /* 0x000fe4000001144f */
[----:B------:R-:W-:Y:S02]  /*0340*/  @P5 LOP3.LUT R87, R87, 0x20, RZ, 0xfc, !PT ;  /* 0x0000002057575812 */ /* 0x000fe400078efcff */
[----:B------:R-:W-:-:S02]  /*0350*/  IADD3 R78, R84, 0x50, RZ ;  /* 0x00000050544e7810 */ /* 0x000fc40007ffe0ff */
[----:B------:R-:W-:Y:S02]  /*0360*/  ISETP.LT.AND.EX P3, PT, R9, c[0x0][0x1e4], !P1, P2 ;  /* 0x0000790009007a0c */ /* 0x000fe40004f61320 */
[----:B------:R-:W-:Y:S02]  /*0370*/  LOP3.LUT R87, R87, 0xffffffef, RZ, 0xc0, !PT ;  /* 0xffffffef57577812 */ /* 0x000fe400078ec0ff */
[----:B------:R-:W-:Y:S02]  /*0380*/  ISETP.LT.U32.AND P0, PT, R78, c[0x0][0x1e0], PT ;  /* 0x000078004e007a0c */ /* 0x000fe40003f01070 */
[----:B------:R-:W-:Y:S02]  /*0390*/  SHF.R.S32.HI R8, RZ, 0x1f, R78 ;  /* 0x0000001fff087819 */ /* 0x000fe4000001144e */
[----:B------:R-:W-:Y:S02]  /*03a0*/  @P4 LOP3.LUT R87, R87, 0x10, RZ, 0xfc, !PT ;  /* 0x0000001057574812 */ /* 0x000fe400078efcff */
[----:B------:R-:W-:-:S02]  /*03b0*/  IADD3 R77, R84, 0x60, RZ ;  /* 0x00000060544d7810 */ /* 0x000fc40007ffe0ff */
[----:B------:R-:W-:Y:S02]  /*03c0*/  ISETP.LT.AND.EX P2, PT, R8, c[0x0][0x1e4], !P1, P0 ;  /* 0x0000790008007a0c */ /* 0x000fe40004f41300 */
[----:B------:R-:W-:Y:S02]  /*03d0*/  LOP3.LUT R87, R87, 0xfffffff7, RZ, 0xc0, !PT ;  /* 0xfffffff757577812 */ /* 0x000fe400078ec0ff */
[----:B------:R-:W-:Y:S02]  /*03e0*/  SHF.R.S32.HI R7, RZ, 0x1f, R77 ;  /* 0x0000001fff077819 */ /* 0x000fe4000001144d */
[----:B------:R-:W-:Y:S02]  /*03f0*/  ISETP.LT.U32.AND P0, PT, R77, c[0x0][0x1e0], PT ;  /* 0x000078004d007a0c */ /* 0x000fe40003f01070 */
[----:B------:R-:W-:Y:S02]  /*0400*/  @P3 LOP3.LUT R87, R87, 0x8, RZ, 0xfc, !PT ;  /* 0x0000000857573812 */ /* 0x000fe400078efcff */
[----:B------:R-:W-:-:S02]  /*0410*/  ISETP.LT.AND.EX P0, PT, R7, c[0x0][0x1e4], !P1, P0 ;  /* 0x0000790007007a0c */ /* 0x000fc40004f01300 */
[----:B------:R-:W-:Y:S02]  /*0420*/  LOP3.LUT R87, R87, 0xfffffffb, RZ, 0xc0, !PT ;  /* 0xfffffffb57577812 */ /* 0x000fe400078ec0ff */
[C---:B------:R-:W-:Y:S02]  /*0430*/  IADD3 R76, R84.reuse, 0x70, RZ ;  /* 0x00000070544c7810 */ /* 0x040fe40007ffe0ff */
[----:B------:R-:W-:Y:S02]  /*0440*/  @P2 LOP3.LUT R87, R87, 0x4, RZ, 0xfc, !PT ;  /* 0x0000000457572812 */ /* 0x000fe400078efcff */
[C---:B------:R-:W-:Y:S02]  /*0450*/  IADD3 R75, R84.reuse, 0x80, RZ ;  /* 0x00000080544b7810 */ /* 0x040fe40007ffe0ff */
[C---:B------:R-:W-:Y:S02]  /*0460*/  IADD3 R74, R84.reuse, 0x90, RZ ;  /* 0x00000090544a7810 */ /* 0x040fe40007ffe0ff */
[----:B------:R-:W-:-:S02]  /*0470*/  IADD3 R73, R84, 0xa0, RZ ;  /* 0x000000a054497810 */ /* 0x000fc40007ffe0ff */
[----:B------:R-:W-:Y:S02]  /*0480*/  LOP3.LUT R87, R87, 0xfffffffd, RZ, 0xc0, !PT ;  /* 0xfffffffd57577812 */ /* 0x000fe400078ec0ff */
        /* <DEDUP_REMOVED lines=10> */
[----:B------:R-:W-:-:S02]  /*0530*/  SHF.R.S64 R18, R18, 0x1, R19 ;  /* 0x0000000112127819 */ /* 0x000fc40000001013 */
[----:B------:R-:W-:Y:S02]  /*0540*/  SHF.R.S64 R21, R21, 0x1, R24 ;  /* 0x0000000115157819 */ /* 0x000fe40000001018 */
[----:B------:R-:W-:Y:S02]  /*0550*/  SHF.R.S32.HI R2, RZ, 0x1f, R72 ;  /* 0x0000001fff027819 */ /* 0x000fe40000011448 */
[----:B------:R-:W-:Y:S02]  /*0560*/  ISETP.LT.U32.AND P0, PT, R72, c[0x0][0x1e0], PT ;  /* 0x0000780048007a0c */ /* 0x000fe40003f01070 */
[----:B------:R-:W-:Y:S02]  /*0570*/  LEA.HI R17, R16, R85, RZ, 0x5 ;  /* 0x0000005510117211 */ /* 0x000fe400078f28ff */
[----:B------:R-:W-:Y:S02]  /*0580*/  SHF.R.S32.HI R19, RZ, 0x1, R19 ;  /* 0x00000001ff137819 */ /* 0x000fe40000011413 */
[----:B------:R-:W-:-:S02]  /*0590*/  IADD3 R71, R84, 0xc0, RZ ;  /* 0x000000c054477810 */ /* 0x000fc40007ffe0ff */
[C---:B------:R-:W-:Y:S02]  /*05a0*/  IADD3 R70, R84.reuse, 0xd0, RZ ;  /* 0x000000d054467810 */ /* 0x040fe40007ffe0ff */
[C---:B------:R-:W-:Y:S02]  /*05b0*/  IADD3 R69, R84.reuse, 0xe0, RZ ;  /* 0x000000e054457810 */ /* 0x040fe40007ffe0ff */
[----:B------:R-:W-:Y:S02]  /*05c0*/  IADD3 R68, R84, 0xf0, RZ ;  /* 0x000000f054447810 */ /* 0x000fe40007ffe0ff */
[----:B------:R-:W-:Y:S02]  /*05d0*/  SHF.R.S32.HI R24, RZ, 0x1, R24 ;  /* 0x00000001ff187819 */ /* 0x000fe40000011418 */
[----:B------:R-:W-:Y:S02]  /*05e0*/  ISETP.LT.AND.EX P5, PT, R6, c[0x0][0x1e4], !P1, P5 ;  /* 0x0000790006007a0c */ /* 0x000fe40004fa1350 */
[----:B------:R-:W-:-:S02]  /*05f0*/  ISETP.LT.AND.EX P4, PT, R5, c[0x0][0x1e4], !P1, P4 ;  /* 0x0000790005007a0c */ /* 0x000fc40004f81340 */
[----:B------:R-:W-:Y:S02]  /*0600*/  ISETP.LT.AND.EX P3, PT, R4, c[0x0][0x1e4], !P1, P3 ;  /* 0x0000790004007a0c */ /* 0x000fe40004f61330 */
[----:B------:R-:W-:Y:S02]  /*0610*/  ISETP.LT.AND.EX P2, PT, R3, c[0x0][0x1e4], !P1, P2 ;  /* 0x0000790003007a0c */ /* 0x000fe40004f41320 */
[----:B------:R-:W-:Y:S02]  /*0620*/  ISETP.LT.AND.EX P1, PT, R2, c[0x0][0x1e4], !P1, P0 ;  /* 0x0000790002007a0c */ /* 0x000fe40004f21300 */
[----:B------:R-:W-:Y:S02]  /*0630*/  MOV R16, R15 ;  /* 0x0000000f00107202 */ /* 0x000fe40000000f00 */
[----:B------:R-:W-:Y:S02]  /*0640*/  LOP3.LUT R67, R67, c[0x0][0xc], RZ, 0xc0, !PT ;  /* 0x0000030043437a12 */ /* 0x000fe400078ec0ff */
[----:B------:R-:W-:-:S02]  /*0650*/  SHF.R.S32.HI R17, RZ, 0x5, R17 ;  /* 0x00000005ff117819 */ /* 0x000fc40000011411 */
[----:B------:R-:W-:Y:S02]  /*0660*/  SHF.L.U32 R86, R86, 0x1, RZ ;  /* 0x0000000156567819 */ /* 0x000fe400000006ff */
[----:B------:R-:W-:Y:S02]  /*0670*/  SHF.L.U64.HI R19, R18, 0x2, R19 ;  /* 0x0000000212137819 */ /* 0x000fe40000010213 */
[----:B------:R-:W-:Y:S02]  /*0680*/  SHF.R.S32.HI R20, RZ, 0x1f, R71 ;  /* 0x0000001fff147819 */ /* 0x000fe40000011447 */
[----:B------:R-:W-:Y:S02]  /*0690*/  SHF.R.S32.HI R22, RZ, 0x1f, R70 ;  /* 0x0000001fff167819 */ /* 0x000fe40000011446 */
[----:B------:R-:W-:Y:S02]  /*06a0*/  SHF.R.S32.HI R23, RZ, 0x1f, R69 ;  /* 0x0000001fff177819 */ /* 0x000fe40000011445 */
[----:B------:R-:W-:-:S02]  /*06b0*/  SHF.R.S32.HI R56, RZ, 0x1f, R68 ;  /* 0x0000001fff387819 */ /* 0x000fc40000011444 */
[----:B0-----:R-:W-:Y:S02]  /*06c0*/  SHF.L.U64.HI R57, R21, 0x2, R24 ;  /* 0x0000000215397819 */ /* 0x001fe40000010218 */
.L_x_528:
[----:B------:R-:W-:Y:S01]  /*06d0*/  IABS R31, c[0x0][0x1f0] ;  /* 0x00007c00001f7a13 */ /* 0x000fe20000000000 */
[----:B------:R-:W-:Y:S01]  /*06e0*/  CS2R R58, SRZ ;  /* 0x00000000003a7805 */ /* 0x000fe2000001ff00 */
[----:B------:R-:W-:Y:S02]  /*06f0*/  P2R R32, PR, RZ, 0x8 ;  /* 0x00000008ff207803 */ /* 0x000fe40000000000 */
[----:B0-----:R-:W0:Y:S01]  /*0700*/  I2F.RP R26, R31 ;  /* 0x0000001f001a7306 */ /* 0x001e220000209400 */
[----:B------:R-:W-:Y:S02]  /*0710*/  P2R R29, PR, RZ, 0x4 ;  /* 0x00000004ff1d7803 */ /* 0x000fe40000000000 */
[----:B------:R-:W-:Y:S01]  /*0720*/  MOV R53, 0x8 ;  /* 0x0000000800357802 */ /* 0x000fe20000000f00 */
[----:B------:R-:W-:Y:S01]  /*0730*/  CS2R R60, SRZ ;  /* 0x00000000003c7805 */ /* 0x000fe2000001ff00 */
[----:B------:R-:W-:Y:S01]  /*0740*/  CS2R R62, SRZ ;  /* 0x00000000003e7805 */ /* 0x000fe2000001ff00 */
[----:B------:R-:W-:Y:S01]  /*0750*/  CS2R R64, SRZ ;  /* 0x0000000000407805 */ /* 0x000fe2000001ff00 */
[----:B------:R-:W-:-:S02]  /*0760*/  LOP3.LUT P2, RZ, R87, 0x40, RZ, 0xc0, !PT ;  /* 0x0000004057ff7812 */ /* 0x000fc4000784c0ff */
[----:B------:R-:W-:Y:S01]  /*0770*/  P2R R28, PR, RZ, 0x2 ;  /* 0x00000002ff1c7803 */ /* 0x000fe20000000000 */
[----:B0-----:R-:W0:Y:S01]  /*0780*/  MUFU.RCP R26, R26 ;  /* 0x0000001a001a7308 */ /* 0x001e220000001000 */
[----:B------:R-:W-:Y:S01]  /*0790*/  IMAD.WIDE R52, R16, R53, c[0x0][0x198] ;  /* 0x0000660010347625 */ /* 0x000fe200078e0235 */
[----:B------:R-:W-:Y:S02]  /*07a0*/  MOV R115, 0x3f800000 ;  /* 0x3f80000000737802 */ /* 0x000fe40000000f00 */
[----:B------:R-:W-:-:S03]  /*07b0*/  LOP3.LUT P1, RZ, R87, 0x20, RZ, 0xc0, !PT ;  /* 0x0000002057ff7812 */ /* 0x000fc6000782c0ff */
[----:B------:R-:W2:Y:S01]  /*07c0*/  LDG.E.64 R52, [R52.64] ;  /* 0x0000000634347981 */ /* 0x000ea2000c1e1b00 */
[----:B0-----:R-:W-:-:S04]  /*07d0*/  IADD3 R24, R26, 0xffffffe, RZ ;  /* 0x0ffffffe1a187810 */ /* 0x001fc80007ffe0ff */
        /* <DEDUP_REMOVED lines=86> */
[----:B---3--:R-:W-:Y:S02]  /*0d40*/  @P0 IADD3 R25, R27, R31, RZ ;  /* 0x0000001f1b190210 */ /* 0x008fe40007ffe0ff */
        /* <DEDUP_REMOVED lines=19> */
[C---:B-1----:R-:W-:Y:S02]  /*0e80*/  @P0 SHF.L.U32 R26, R30.reuse, 0x1, RZ ;  /* 0x000000011e1a0819 */ /* 0x042fe400000006ff */
[----:B------:R-:W-:Y:S02]  /*0e90*/  @P0 SHF.L.U64.HI R30, R30, 0x1, R25 ;  /* 0x000000011e1e0819 */ /* 0x000fe40000010219 */
[----:B------:R-:W-:-:S04]  /*0ea0*/  @P0 IADD3 R24, P6, R26, c[0x0][0x180], RZ ;  /* 0x000060001a180a10 */ /* 0x000fc80007fde0ff */
[----:B------:R-:W-:Y:S02]  /*0eb0*/  @P0 IADD3.X R25, R30, c[0x0][0x184], RZ, P6, !PT ;  /* 0x000061001e190a10 */ /* 0x000fe400037fe4ff */
[----:B------:R-:W-:-:S03]  /*0ec0*/  @P0 IADD3 R26, P6, R26, c[0x0][0x178], RZ ;  /* 0x00005e001a1a0a10 */ /* 0x000fc60007fde0ff */
[----:B------:R0:W5:Y:S01]  /*0ed0*/  @P0 LDG.E R64, [R24.64] ;  /* 0x0000000618400981 */ /* 0x000162000c1e1900 */
[----:B------:R-:W-:Y:S01]  /*0ee0*/  @P0 IADD3.X R27, R30, c[0x0][0x17c], RZ, P6, !PT ;  /* 0x00005f001e1b0a10 */ /* 0x000fe200037fe4ff */
[----:B--2---:R-:W-:-:S04]  /*0ef0*/  FFMA.FTZ R30, -R52, R52, R53 ;  /* 0x00000034341e7223 */ /* 0x004fc80000010135 */
[----:B------:R1:W5:Y:S01]  /*0f00*/  @P0 LDG.E R65, [R26.64] ;  /* 0x000000061a410981 */ /* 0x000362000c1e1900 */
[----:B------:R-:W-:Y:S01]  /*0f10*/  FSETP.GTU.FTZ.AND P0, PT, R30, RZ, PT ;  /* 0x000000ff1e00720b */ /* 0x000fe20003f1c000 */
[----:B------:R-:W-:Y:S01]  /*0f20*/  @P3 IMAD R31, R13, c[0x0][0x1d8], RZ ;  /* 0x000076000d1f3a24 */ /* 0x000fe200078e02ff */
[----:B0-----:R-:W-:Y:S02]  /*0f30*/  @P3 MOV R24, R122 ;  /* 0x0000007a00183202 */ /* 0x001fe40000000f00 */
[----:B------:R-:W-:Y:S01]  /*0f40*/  @P3 MOV R25, R121 ;  /* 0x0000007900193202 */ /* 0x000fe20000000f00 */
[----:B------:R-:W-:-:S04]  /*0f50*/  @P3 IMAD R31, R84, c[0x0][0x1dc], R31 ;  /* 0x00007700541f3a24 */ /* 0x000fc800078e021f */
[----:B------:R-:W-:-:S04]  /*0f60*/  @P3 IMAD.WIDE.U32 R24, R84, c[0x0][0x1d8], R24 ;  /* 0x0000760054183a25 */ /* 0x000fc800078e0018 */
[----:B------:R-:W-:Y:S01]  /*0f70*/  @P0 FADD.FTZ R30, R30, c[0x0][0x1a0] ;  /* 0x000068001e1e0621 */ /* 0x000fe20000010000 */
[----:B------:R-:W-:Y:S02]  /*0f80*/  @P3 IADD3 R25, R25, R31, RZ ;  /* 0x0000001f19193210 */ /* 0x000fe40007ffe0ff */
[C---:B------:R-:W-:Y:S01]  /*0f90*/  @P3 SHF.L.U32 R102, R24.reuse, 0x1, RZ ;  /* 0x0000000118663819 */ /* 0x040fe200000006ff */
[----:B------:R0:W2:Y:S01]  /*0fa0*/  @P0 MUFU.RSQ R115, R30 ;  /* 0x0000001e00730308 */ /* 0x0000a20000001400 */
        /* <DEDUP_REMOVED lines=21> */
[----:B------:R-:W-:-:S03]  /*1100*/  LOP3.LUT P3, RZ, R87, 0x10, RZ, 0xc0, !PT ;  /* 0x0000001057ff7812 */ /* 0x000fc6000786c0ff */
        /* <DEDUP_REMOVED lines=8> */
[----:B------:R-:W-:Y:S01]  /*1190*/  @P3 IMAD R27, R80, c[0x0][0x1dc], R25 ;  /* 0x00007700501b3a24 */ /* 0x000fe200078e0219 */
[----:B------:R-:W-:Y:S02]  /*11a0*/  @P3 MOV R25, R121 ;  /* 0x0000007900193202 */ /* 0x000fe40000000f00 */
[----:B------:R-:W-:Y:S02]  /*11b0*/  @P1 IADD3.X R95, R24, c[0x0][0x17c], RZ, P0, !PT ;  /* 0x00005f00185f1a10 */ /* 0x000fe400007fe4ff */
        /* <DEDUP_REMOVED lines=78> */
[----:B------:R-:W-:-:S04]  /*16a0*/  ISETP.NE.AND P2, PT, R29, RZ, PT ;  /* 0x000000ff1d00720c */ /* 0x000fc80003f45270 */
[----:B------:R-:W-:Y:S02]  /*16b0*/  @P3 IADD3 R25, R25, R27, RZ ;  /* 0x0000001b19193210 */ /* 0x000fe40007ffe0ff */
[C---:B------:R-:W-:Y:S02]  /*16c0*/  @P3 SHF.L.U32 R32, R24.reuse, 0x1, RZ ;  /* 0x0000000118203819 */ /* 0x040fe400000006ff */
[----:B------:R-:W-:Y:S02]  /*16d0*/  @P3 SHF.L.U64.HI R24, R24, 0x1, R25 ;  /* 0x0000000118183819 */ /* 0x000fe40000010219 */
[----:B----4-:R-:W-:-:S04]  /*16e0*/  @P3 IADD3 R34, P0, R32, c[0x0][0x180], RZ ;  /* 0x0000600020223a10 */ /* 0x010fc80007f1e0ff */
        /* <DEDUP_REMOVED lines=8> */
[----:B------:R-:W-:Y:S01]  /*1770*/  @P2 IMAD.WIDE.U32 R24, R73, c[0x0][0x1d8], R24 ;  /* 0x0000760049182a25 */ /* 0x000fe200078e0018 */
[----:B------:R-:W-:Y:S02]  /*1780*/  P2R R53, PR, RZ, 0x40 ;  /* 0x00000040ff357803 */ /* 0x000fe40000000000 */
[----:B------:R-:W-:Y:S02]  /*1790*/  LOP3.LUT P6, RZ, R87, 0x8, RZ, 0xc0, !PT ;  /* 0x0000000857ff7812 */ /* 0x000fe400078cc0ff */
[----:B------:R-:W-:Y:S02]  /*17a0*/  @P2 IADD3 R25, R25, R27, RZ ;  /* 0x0000001b19192210 */ /* 0x000fe40007ffe0ff */
[----:B------:R-:W-:Y:S02]  /*17b0*/  @P2 SHF.L.U32 R28, R24, 0x1, RZ ;  /* 0x00000001181c2819 */ /* 0x000fe400000006ff */
[----:B------:R-:W-:Y:S02]  /*17c0*/  P2R R106, PR, RZ, 0x40 ;  /* 0x00000040ff6a7803 */ /* 0x000fe40000000000 */
[----:B------:R-:W-:-:S02]  /*17d0*/  LOP3.LUT P6, RZ, R87, 0x10, RZ, 0xc0, !PT ;  /* 0x0000001057ff7812 */ /* 0x000fc400078cc0ff */
[----:B------:R-:W-:Y:S02]  /*17e0*/  @P2 SHF.L.U64.HI R24, R24, 0x1, R25 ;  /* 0x0000000118182819 */ /* 0x000fe40000010219 */
[----:B0-----:R-:W-:Y:S02]  /*17f0*/  @P2 IADD3 R30, P0, R28, c[0x0][0x180], RZ ;  /* 0x000060001c1e2a10 */ /* 0x001fe40007f1e0ff */
[----:B------:R-:W-:Y:S01]  /*1800*/  P2R R107, PR, RZ, 0x40 ;  /* 0x00000040ff6b7803 */ /* 0x000fe20000000000 */
[----:B------:R-:W-:Y:S01]  /*1810*/  @P1 IMAD R25, R2, c[0x0][0x1d8], RZ ;  /* 0x0000760002191a24 */ /* 0x000fe200078e02ff */
[----:B------:R-:W-:Y:S02]  /*1820*/  LOP3.LUT P6, RZ, R87, 0x20, RZ, 0xc0, !PT ;  /* 0x0000002057ff7812 */ /* 0x000fe400078cc0ff */
[----:B------:R-:W-:Y:S02]  /*1830*/  @P2 IADD3.X R31, R24, c[0x0][0x184], RZ, P0, !PT ;  /* 0x00006100181f2a10 */ /* 0x000fe400007fe4ff */
[----:B------:R-:W-:Y:S01]  /*1840*/  @P2 IADD3 R28, P0, R28, c[0x0][0x178], RZ ;  /* 0x00005e001c1c2a10 */ /* 0x000fe20007f1e0ff */
[----:B------:R-:W-:Y:S01]  /*1850*/  @P1 IMAD R27, R72, c[0x0][0x1dc], R25 ;  /* 0x00007700481b1a24 */ /* 0x000fe200078e0219 */
[----:B------:R-:W-:-:S02]  /*1860*/  P2R R108, PR, RZ, 0x40 ;  /* 0x00000040ff6c7803 */ /* 0x000fc40000000000 */
[C---:B------:R-:W-:Y:S02]  /*1870*/  LOP3.LUT P6, RZ, R87.reuse, 0x40, RZ, 0xc0, !PT ;  /* 0x0000004057ff7812 */ /* 0x040fe400078cc0ff */
        /* <DEDUP_REMOVED lines=22> */
[----:B------:R-:W-:-:S11]  /*19e0*/  CS2R R108, SRZ ;  /* 0x00000000006c7805 */ /* 0x000fd6000001ff00 */
[----:B------:R1:W5:Y:S04]  /*19f0*/  @P6 LDG.E R109, [R96.64] ;  /* 0x00000006606d6981 */ /* 0x000368000c1e1900 */
[----:B------:R1:W5:Y:S01]  /*1a00*/  @P6 LDG.E R108, [R94.64] ;  /* 0x000000065e6c6981 */ /* 0x000362000c1e1900 */
[----:B------:R-:W-:Y:S02]  /*1a10*/  ISETP.NE.AND P6, PT, R107, RZ, PT ;  /* 0x000000ff6b00720c */ /* 0x000fe40003fc5270 */
[----:B------:R-:W-:Y:S01]  /*1a20*/  MOV R107, RZ ;  /* 0x000000ff006b7202 */ /* 0x000fe20000000f00 */
[----:B0-----:R-:W-:-:S10]  /*1a30*/  CS2R R104, SRZ ;  /* 0x0000000000687805 */ /* 0x001fd4000001ff00 */
[----:B------:R0:W5:Y:S04]  /*1a40*/  @P6 LDG.E R110, [R92.64] ;  /* 0x000000065c6e6981 */ /* 0x000168000c1e1900 */
[----:B------:R2:W5:Y:S01]  /*1a50*/  @P6 LDG.E R107, [R90.64] ;  /* 0x000000065a6b6981 */ /* 0x000562000c1e1900 */
[----:B------:R-:W-:Y:S01]  /*1a60*/  ISETP.NE.AND P6, PT, R106, RZ, PT ;  /* 0x000000ff6a00720c */ /* 0x000fe20003fc5270 */
[----:B-1----:R-:W-:Y:S01]  /*1a70*/  CS2R R102, SRZ ;  /* 0x0000000000667805 */ /* 0x002fe2000001ff00 */
[----:B---3--:R-:W-:Y:S01]  /*1a80*/  CS2R R100, SRZ ;  /* 0x0000000000647805 */ /* 0x008fe2000001ff00 */
[----:B----4-:R-:W-:Y:S01]  /*1a90*/  CS2R R98, SRZ ;  /* 0x0000000000627805 */ /* 0x010fe2000001ff00 */
[----:B------:R-:W-:Y:S01]  /*1aa0*/  CS2R R96, SRZ ;  /* 0x0000000000607805 */ /* 0x000fe2000001ff00 */
[----:B------:R-:W-:Y:S01]  /*1ab0*/  CS2R R94, SRZ ;  /* 0x00000000005e7805 */ /* 0x000fe2000001ff00 */
[----:B0-----:R-:W-:Y:S01]  /*1ac0*/  CS2R R92, SRZ ;  /* 0x00000000005c7805 */ /* 0x001fe2000001ff00 */
[----:B------:R0:W5:Y:S01]  /*1ad0*/  @P5 LDG.E R102, [R42.64] ;  /* 0x000000062a665981 */ /* 0x000162000c1e1900 */
[----:B--2---:R-:W-:-:S03]  /*1ae0*/  CS2R R90, SRZ ;  /* 0x00000000005a7805 */ /* 0x004fc6000001ff00 */
[----:B------:R0:W5:Y:S04]  /*1af0*/  @P5 LDG.E R99, [R40.64] ;  /* 0x0000000628635981 */ /* 0x000168000c1e1900 */
[----:B------:R1:W5:Y:S04]  /*1b00*/  @P6 LDG.E R105, [R88.64] ;  /* 0x0000000658696981 */ /* 0x000368000c1e1900 */
[----:B------:R0:W5:Y:S01]  /*1b10*/  @P6 LDG.E R104, [R54.64] ;  /* 0x0000000636686981 */ /* 0x000162000c1e1900 */
[----:B------:R-:W-:-:S03]  /*1b20*/  ISETP.NE.AND P6, PT, R53, RZ, PT ;  /* 0x000000ff3500720c */ /* 0x000fc60003fc5270 */
[----:B------:R0:W5:Y:S04]  /*1b30*/  @P4 LDG.E R97, [R38.64] ;  /* 0x0000000626614981 */ /* 0x000168000c1e1900 */
        /* <DEDUP_REMOVED lines=9> */
[----:B------:R-:W-:-:S02]  /*1bd0*/  LOP3.LUT P0, RZ, R87, 0x4, RZ, 0xc0, !PT ;  /* 0x0000000457ff7812 */ /* 0x000fc4000780c0ff */
[----:B------:R-:W-:-:S11]  /*1be0*/  MOV R106, RZ ;  /* 0x000000ff006a7202 */ /* 0x000fd60000000f00 */
[----:B------:R0:W5:Y:S04]  /*1bf0*/  @P0 LDG.E R106, [R50.64] ;  /* 0x00000006326a0981 */ /* 0x000168000c1e1900 */
[----:B------:R0:W5:Y:S01]  /*1c00*/  @P0 LDG.E R103, [R48.64] ;  /* 0x0000000630670981 */ /* 0x000162000c1e1900 */
[----:B------:R-:W-:Y:S01]  /*1c10*/  ISETP.GT.U32.AND P0, PT, R85, 0x1df, PT ;  /* 0x000001df5500780c */ /* 0x000fe20003f04070 */
[----:B------:R-:W-:Y:S01]  /*1c20*/  BSSY B0, `(.L_x_446) ;  /* 0x0000013000007945 */ /* 0x000fe20003800000 */
[----:B-1----:R-:W-:Y:S01]  /*1c30*/  CS2R R88, SRZ ;  /* 0x0000000000587805 */ /* 0x002fe2000001ff00 */
[----:B------:R-:W-:-:S10]  /*1c40*/  MOV R53, RZ ;  /* 0x000000ff00357202 */ /* 0x000fd40000000f00 */
[----:B------:R-:W-:Y:S05]  /*1c50*/  @P0 BRA `(.L_x_447) ;  /* 0x000000f000000947 */ /* 0x000fea0003800000 */
[----:B0-----:R-:W-:Y:S02]  /*1c60*/  ISETP.NE.AND P0, PT, RZ, UR9, PT ;  /* 0x00000009ff007c0c */ /* 0x001fe4000bf05270 */
[----:B------:R-:W-:-:S04]  /*1c70*/  IADD3 R27, R86, R117, RZ ;  /* 0x00000075561b7210 */ /* 0x000fc80007ffe0ff */
[----:B------:R-:W-:-:S07]  /*1c80*/  SHF.R.S32.HI R26, RZ, 0x1f, R27 ;  /* 0x0000001fff1a7819 */ /* 0x000fce000001141b */
[----:B------:R-:W-:-:S04]  /*1c90*/  @P0 LEA R24, P6, R27, c[0x0][0x190], 0x1 ;  /* 0x000064001b180a11 */ /* 0x000fc800078c08ff */
[----:B------:R-:W-:-:S05]  /*1ca0*/  @P0 LEA.HI.X R25, R27, c[0x0][0x194], R26, 0x1, P6 ;  /* 0x000065001b190a11 */ /* 0x000fca00030f0c1a */
[----:B------:R-:W2:Y:S04]  /*1cb0*/  @P0 LDG.E.U16 R26, [R24.64+0x2] ;  /* 0x00000206181a0981 */ /* 0x000ea8000c1e1500 */
[----:B------:R-:W3:Y:S01]  /*1cc0*/  @P0 LDG.E.U16 R28, [R24.64] ;  /* 0x00000006181c0981 */ /* 0x000ee2000c1e1500 */
[----:B--2---:R-:W-:Y:S01]  /*1cd0*/  @P0 PRMT R88, RZ, 0x5410, R26 ;  /* 0x00005410ff580816 */ /* 0x004fe2000000001a */
[----:B------:R-:W-:-:S10]  /*1ce0*/  HFMA2.MMA R26, -RZ, RZ, 0, 1.1920928955078125e-07 ;  /* 0x00000002ff1a7435 */ /* 0x000fd400000001ff */
[----:B------:R-:W-:-:S05]  /*1cf0*/  IMAD.WIDE R26, R27, R26, c[0x0][0x188] ;  /* 0x000062001b1a7625 */ /* 0x000fca00078e021a */
[----:B------:R-:W2:Y:S04]  /*1d00*/  LDG.E.U16 R90, [R26.64] ;  /* 0x000000061a5a7981 */ /* 0x000ea8000c1e1500 */
[----:B------:R-:W4:Y:S01]  /*1d10*/  LDG.E.U16 R53, [R26.64+0x2] ;  /* 0x000002061a357981 */ /* 0x000f22000c1e1500 */
[----:B---3--:R-:W-:Y:S02]  /*1d20*/  @P0 PRMT R89, RZ, 0x5410, R28 ;  /* 0x00005410ff590816 */ /* 0x008fe4000000001c */
[----:B--2---:R-:W-:Y:S02]  /*1d30*/  PRMT R90, RZ, 0x5410, R90 ;  /* 0x00005410ff5a7816 */ /* 0x004fe4000000005a */
[----:B----4-:R-:W-:Y:S02]  /*1d40*/  PRMT R53, RZ, 0x5410, R53 ;  /* 0x00005410ff357816 */ /* 0x010fe40000000035 */
.L_x_447:
[----:B0-----:R-:W-:Y:S05]  /*1d50*/  BSYNC B0 ;  /* 0x0000000000007941 */ /* 0x001fea0003800000 */
.L_x_446:
[----:B------:R-:W-:Y:S02]  /*1d60*/  ISETP.NE.AND P0, PT, RZ, UR9, PT ;  /* 0x00000009ff007c0c */ /* 0x000fe4000bf05270 */
[----:B-----5:R-:W-:-:S02]  /*1d70*/  PRMT R29, RZ, 0x5410, R113 ;  /* 0x00005410ff1d7816 */ /* 0x020fc40000000071 */
[----:B------:R-:W-:Y:S02]  /*1d80*/  PRMT R31, RZ, 0x7610, R113 ;  /* 0x00007610ff1f7816 */ /* 0x000fe40000000071 */
[--C-:B------:R-:W-:Y:S01]  /*1d90*/  PRMT R33, RZ, 0x5410, R114.reuse ;  /* 0x00005410ff217816 */ /* 0x100fe20000000072 */
[C---:B------:R-:W-:Y:S01]  /*1da0*/  FADD.FTZ R28, -R52.reuse, R29 ;  /* 0x0000001d341c7221 */ /* 0x040fe20000010100 */
[----:B------:R-:W-:Y:S01]  /*1db0*/  PRMT R35, RZ, 0x7610, R114 ;  /* 0x00007610ff237816 */ /* 0x000fe20000000072 */
[C---:B------:R-:W-:Y:S01]  /*1dc0*/  FADD.FTZ R30, -R52.reuse, R31 ;  /* 0x0000001f341e7221 */ /* 0x040fe20000010100 */
[----:B------:R-:W-:Y:S01]  /*1dd0*/  LOP3.LUT R87, R87, 0xfffffeff, RZ, 0xc0, !PT ;  /* 0xfffffeff57577812 */ /* 0x000fe200078ec0ff */
[C---:B------:R-:W-:Y:S01]  /*1de0*/  FADD.FTZ R36, -R52.reuse, R33 ;  /* 0x0000002134247221 */ /* 0x040fe20000010100 */
[--C-:B------:R-:W-:Y:S01]  /*1df0*/  PRMT R27, RZ, 0x5410, R112.reuse ;  /* 0x00005410ff1b7816 */ /* 0x100fe20000000070 */
[----:B------:R-:W-:Y:S01]  /*1e00*/  FADD.FTZ R38, -R52, R35 ;  /* 0x0000002334267221 */ /* 0x000fe20000010100 */
[----:B------:R-:W-:Y:S01]  /*1e10*/  PRMT R26, RZ, 0x7610, R112 ;  /* 0x00007610ff1a7816 */ /* 0x000fe20000000070 */
[-C--:B------:R-:W-:Y:S01]  /*1e20*/  FMUL.FTZ R40, R28, R115.reuse ;  /* 0x000000731c287220 */ /* 0x080fe20000410000 */
        /* <DEDUP_REMOVED lines=23> */
.L_x_448:
        /* <DEDUP_REMOVED lines=26> */
.L_x_449:
[----:B------:R-:W-:Y:S02]  /*2140*/  FFMA.FTZ R34, R29, R33, R32 ;  /* 0x000000211d227223 */ /* 0x000fe40000010020 */
[----:B------:R-:W-:Y:S02]  /*2150*/  FADD.FTZ R32, RZ, R27 ;  /* 0x0000001bff207221 */ /* 0x000fe40000010000 */
[----:B------:R-:W-:Y:S02]  /*2160*/  FADD.FTZ R36, R33, R28 ;  /* 0x0000001c21247221 */ /* 0x000fe40000010000 */
[----:B------:R-:W-:Y:S02]  /*2170*/  FMUL.FTZ R33, R25, R90 ;  /* 0x0000005a19217220 */ /* 0x000fe40000410000 */
[----:B------:R-:W-:-:S02]  /*2180*/  FFMA.FTZ R27, R30, R25, R44 ;  /* 0x000000191e1b7223 */ /* 0x000fc4000001002c */
        /* <DEDUP_REMOVED lines=8> */
[--C-:B------:R-:W-:Y:S01]  /*2210*/  PRMT R29, RZ, 0x5410, R109.reuse ;  /* 0x00005410ff1d7816 */ /* 0x100fe2000000006d */
[----:B------:R-:W-:Y:S01]  /*2220*/  FFMA.FTZ R45, R31, R26, R30 ;  /* 0x0000001a1f2d7223 */ /* 0x000fe2000001001e */
[----:B------:R-:W-:Y:S01]  /*2230*/  PRMT R31, RZ, 0x7610, R109 ;  /* 0x00007610ff1f7816 */ /* 0x000fe2000000006d */
[----:B------:R-:W-:Y:S02]  /*2240*/  FADD.FTZ R33, R36, R33 ;  /* 0x0000002124217221 */ /* 0x000fe40000010000 */
[C---:B------:R-:W-:Y:S02]  /*2250*/  FADD.FTZ R30, -R52.reuse, R29 ;  /* 0x0000001d341e7221 */ /* 0x040fe40000010100 */
[----:B------:R-:W-:Y:S01]  /*2260*/  FADD.FTZ R32, -R52, R31 ;  /* 0x0000001f34207221 */ /* 0x000fe20000010100 */
[----:B------:R-:W-:Y:S01]  /*2270*/  PRMT R31, RZ, 0x5410, R108 ;  /* 0x00005410ff1f7816 */ /* 0x000fe2000000006c */
        /* <DEDUP_REMOVED lines=21> */
.L_x_450:
[----:B------:R-:W-:Y:S02]  /*23d0*/  FMUL.FTZ R30, R31, R90 ;  /* 0x0000005a1f1e7220 */ /* 0x000fe40000410000 */
[----:B------:R-:W-:Y:S02]  /*23e0*/  FADD.FTZ R33, R26, R33 ;  /* 0x000000211a217221 */ /* 0x000fe40000010000 */
[----:B------:R-:W-:Y:S02]  /*23f0*/  FADD.FTZ R28, R28, R31 ;  /* 0x0000001f1c1c7221 */ /* 0x000fe40000010000 */
[C---:B------:R-:W-:Y:S02]  /*2400*/  FFMA.FTZ R27, R40.reuse, R31, R27 ;  /* 0x0000001f281b7223 */ /* 0x040fe4000001001b */
[----:B------:R-:W-:-:S02]  /*2410*/  FFMA.FTZ R31, R40, R30, R45 ;  /* 0x0000001e281f7223 */ /* 0x000fc4000001002d */
[----:B------:R-:W-:Y:S02]  /*2420*/  FMUL.FTZ R26, R34, R53 ;  /* 0x00000035221a7220 */ /* 0x000fe40000410000 */
[C---:B------:R-:W-:Y:S02]  /*2430*/  FFMA.FTZ R25, R29.reuse, R34, R25 ;  /* 0x000000221d197223 */ /* 0x040fe40000010019 */
[----:B------:R-:W-:Y:S01]  /*2440*/  FFMA.FTZ R45, R29, R26, R31 ;  /* 0x0000001a1d2d7223 */ /* 0x000fe2000001001f */
[----:B------:R-:W-:Y:S01]  /*2450*/  PRMT R29, RZ, 0x5410, R110 ;  /* 0x00005410ff1d7816 */ /* 0x000fe2000000006e */
[----:B------:R-:W-:Y:S01]  /*2460*/  FADD.FTZ R33, R33, R30 ;  /* 0x0000001e21217221 */ /* 0x000fe20000010000 */
[----:B------:R-:W-:Y:S01]  /*2470*/  PRMT R31, RZ, 0x7610, R110 ;  /* 0x00007610ff1f7816 */ /* 0x000fe2000000006e */
[----:B------:R-:W-:Y:S01]  /*2480*/  FADD.FTZ R24, R24, R34 ;  /* 0x0000002218187221 */ /* 0x000fe20000010000 */
[----:B------:R-:W-:Y:S01]  /*2490*/  PRMT R34, RZ, 0x7610, R107 ;  /* 0x00007610ff227816 */ /* 0x000fe2000000006b */
[----:B------:R-:W-:-:S02]  /*24a0*/  FADD.FTZ R30, -R52, R29 ;  /* 0x0000001d341e7221 */ /* 0x000fc40000010100 */
[----:B------:R-:W-:Y:S01]  /*24b0*/  FADD.FTZ R32, -R52, R31 ;  /* 0x0000001f34207221 */ /* 0x000fe20000010100 */
[----:B------:R-:W-:Y:S01]  /*24c0*/  PRMT R31, RZ, 0x5410, R107 ;  /* 0x00005410ff1f7816 */ /* 0x000fe2000000006b */
        /* <DEDUP_REMOVED lines=21> */
.L_x_451:
[----:B------:R-:W-:Y:S01]  /*2620*/  FMUL.FTZ R30, R31, R90 ;  /* 0x0000005a1f1e7220 */ /* 0x000fe20000410000 */
[----:B------:R-:W-:Y:S01]  /*2630*/  PRMT R35, RZ, 0x5410, R104 ;  /* 0x00005410ff237816 */ /* 0x000fe20000000068 */
[----:B------:R-:W-:Y:S02]  /*2640*/  FADD.FTZ R33, R26, R33 ;  /* 0x000000211a217221 */ /* 0x000fe40000010000 */
[----:B------:R-:W-:Y:S02]  /*2650*/  FADD.FTZ R28, R28, R31 ;  /* 0x0000001f1c1c7221 */ /* 0x000fe40000010000 */
[C---:B------:R-:W-:Y:S02]  /*2660*/  FFMA.FTZ R27, R40.reuse, R31, R27 ;  /* 0x0000001f281b7223 */ /* 0x040fe4000001001b */
[----:B------:R-:W-:-:S02]  /*2670*/  FFMA.FTZ R31, R40, R30, R45 ;  /* 0x0000001e281f7223 */ /* 0x000fc4000001002d */
[----:B------:R-:W-:Y:S02]  /*2680*/  FMUL.FTZ R26, R34, R53 ;  /* 0x00000035221a7220 */ /* 0x000fe40000410000 */
[C---:B------:R-:W-:Y:S02]  /*2690*/  FFMA.FTZ R25, R29.reuse, R34, R25 ;  /* 0x000000221d197223 */ /* 0x040fe40000010019 */
[----:B------:R-:W-:Y:S01]  /*26a0*/  FFMA.FTZ R43, R29, R26, R31 ;  /* 0x0000001a1d2b7223 */ /* 0x000fe2000001001f */
[--C-:B------:R-:W-:Y:S01]  /*26b0*/  PRMT R29, RZ, 0x5410, R105.reuse ;  /* 0x00005410ff1d7816 */ /* 0x100fe20000000069 */
[----:B------:R-:W-:Y:S01]  /*26c0*/  FADD.FTZ R24, R24, R34 ;  /* 0x0000002218187221 */ /* 0x000fe20000010000 */
[----:B------:R-:W-:Y:S01]  /*26d0*/  PRMT R31, RZ, 0x7610, R105 ;  /* 0x00007610ff1f7816 */ /* 0x000fe20000000069 */
[----:B------:R-:W-:Y:S01]  /*26e0*/  FADD.FTZ R33, R33, R30 ;  /* 0x0000001e21217221 */ /* 0x000fe20000010000 */
[----:B------:R-:W-:Y:S01]  /*26f0*/  PRMT R30, RZ, 0x7610, R104 ;  /* 0x00007610ff1e7816 */ /* 0x000fe20000000068 */
        /* <DEDUP_REMOVED lines=23> */
.L_x_452:
[----:B------:R-:W-:Y:S02]  /*2870*/  FMUL.FTZ R34, R35, R90 ;  /* 0x0000005a23227220 */ /* 0x000fe40000410000 */
[----:B------:R-:W-:Y:S02]  /*2880*/  FADD.FTZ R33, R26, R33 ;  /* 0x000000211a217221 */ /* 0x000fe40000010000 */
[C---:B------:R-:W-:Y:S01]  /*2890*/  FFMA.FTZ R32, R42.reuse, R35, R27 ;  /* 0x000000232a207223 */ /* 0x040fe2000001001b */
[----:B------:R-:W-:Y:S01]  /*28a0*/  PRMT R27, RZ, 0x5410, R106 ;  /* 0x00005410ff1b7816 */ /* 0x000fe2000000006a */
[----:B------:R-:W-:Y:S01]  /*28b0*/  FADD.FTZ R36, R33, R34 ;  /* 0x0000002221247221 */ /* 0x000fe20000010000 */
[----:B------:R-:W-:Y:S01]  /*28c0*/  PRMT R33, RZ, 0x7610, R106 ;  /* 0x00007610ff217816 */ /* 0x000fe2000000006a */
[----:B------:R-:W-:-:S02]  /*28d0*/  FFMA.FTZ R26, R42, R34, R43 ;  /* 0x000000222a1a7223 */ /* 0x000fc4000001002b */
[C---:B------:R-:W-:Y:S02]  /*28e0*/  FADD.FTZ R34, -R52.reuse, R27 ;  /* 0x0000001b34227221 */ /* 0x040fe40000010100 */
[----:B------:R-:W-:Y:S02]  /*28f0*/  FADD.FTZ R38, -R52, R33 ;  /* 0x0000002134267221 */ /* 0x000fe40000010100 */
[----:B------:R-:W-:Y:S01]  /*2900*/  FADD.FTZ R31, R28, R35 ;  /* 0x000000231c1f7221 */ /* 0x000fe20000010000 */
[--C-:B------:R-:W-:Y:S01]  /*2910*/  PRMT R35, RZ, 0x5410, R103.reuse ;  /* 0x00005410ff237816 */ /* 0x100fe20000000067 */
[----:B------:R-:W-:Y:S01]  /*2920*/  FMUL.FTZ R34, R34, R115 ;  /* 0x0000007322227220 */ /* 0x000fe20000410000 */
[----:B------:R-:W-:Y:S01]  /*2930*/  PRMT R28, RZ, 0x7610, R103 ;  /* 0x00007610ff1c7816 */ /* 0x000fe20000000067 */
        /* <DEDUP_REMOVED lines=21> */
.L_x_453:
[----:B------:R-:W-:Y:S02]  /*2a90*/  FFMA.FTZ R26, R29, R27, R26 ;  /* 0x0000001b1d1a7223 */ /* 0x000fe4000001001a */
[----:B------:R-:W-:Y:S01]  /*2aa0*/  FADD.FTZ R36, R27, R36 ;  /* 0x000000241b247221 */ /* 0x000fe20000010000 */
[----:B------:R-:W-:Y:S01]  /*2ab0*/  PRMT R27, RZ, 0x7610, R101 ;  /* 0x00007610ff1b7816 */ /* 0x000fe20000000065 */
[----:B------:R-:W-:Y:S01]  /*2ac0*/  FFMA.FTZ R29, R29, R30, R25 ;  /* 0x0000001e1d1d7223 */ /* 0x000fe20000010019 */
[----:B------:R-:W-:Y:S01]  /*2ad0*/  PRMT R25, RZ, 0x5410, R101 ;  /* 0x00005410ff197816 */ /* 0x000fe20000000065 */
[----:B------:R-:W-:Y:S02]  /*2ae0*/  FMUL.FTZ R37, R35, R90 ;  /* 0x0000005a23257220 */ /* 0x000fe40000410000 */
[----:B------:R-:W-:-:S02]  /*2af0*/  FADD.FTZ R39, R24, R30 ;  /* 0x0000001e18277221 */ /* 0x000fc40000010000 */
[C---:B------:R-:W-:Y:S01]  /*2b00*/  FADD.FTZ R24, -R52.reuse, R25 ;  /* 0x0000001934187221 */ /* 0x040fe20000010100 */
[----:B------:R-:W-:Y:S01]  /*2b10*/  PRMT R25, RZ, 0x5410, R100 ;  /* 0x00005410ff197816 */ /* 0x000fe20000000064 */
[----:B------:R-:W-:Y:S02]  /*2b20*/  FADD.FTZ R38, -R52, R27 ;  /* 0x0000001b34267221 */ /* 0x000fe40000010100 */
[----:B------:R-:W-:Y:S01]  /*2b30*/  FFMA.FTZ R30, R34, R37, R26 ;  /* 0x00000025221e7223 */ /* 0x000fe2000001001a */
[----:B------:R-:W-:Y:S01]  /*2b40*/  PRMT R26, RZ, 0x7610, R100 ;  /* 0x00007610ff1a7816 */ /* 0x000fe20000000064 */
[----:B------:R-:W-:Y:S02]  /*2b50*/  FADD.FTZ R36, R36, R37 ;  /* 0x0000002524247221 */ /* 0x000fe40000010000 */
        /* <DEDUP_REMOVED lines=22> */
.L_x_454:
[----:B------:R-:W-:Y:S02]  /*2cc0*/  FFMA.FTZ R32, R34, R35, R32 ;  /* 0x0000002322207223 */ /* 0x000fe40000010020 */
[----:B------:R-:W-:Y:S02]  /*2cd0*/  FFMA.FTZ R30, R33, R37, R30 ;  /* 0x00000025211e7223 */ /* 0x000fe4000001001e */
[----:B------:R-:W-:Y:S01]  /*2ce0*/  FADD.FTZ R36, R37, R36 ;  /* 0x0000002425247221 */ /* 0x000fe20000010000 */
[--C-:B------:R-:W-:Y:S01]  /*2cf0*/  PRMT R37, RZ, 0x7610, R102.reuse ;  /* 0x00007610ff257816 */ /* 0x100fe20000000066 */
[----:B------:R-:W-:Y:S01]  /*2d00*/  FADD.FTZ R34, R31, R35 ;  /* 0x000000231f227221 */ /* 0x000fe20000010000 */
[----:B------:R-:W-:Y:S01]  /*2d10*/  PRMT R31, RZ, 0x5410, R102 ;  /* 0x00005410ff1f7816 */ /* 0x000fe20000000066 */
[----:B------:R-:W-:-:S02]  /*2d20*/  FMUL.FTZ R41, R25, R90 ;  /* 0x0000005a19297220 */ /* 0x000fc40000410000 */
[----:B------:R-:W-:Y:S02]  /*2d30*/  FMUL.FTZ R40, R26, R53 ;  /* 0x000000351a287220 */ /* 0x000fe40000410000 */
[----:B------:R-:W-:Y:S02]  /*2d40*/  FFMA.FTZ R38, R24, R41, R30 ;  /* 0x0000002918267223 */ /* 0x000fe4000001001e */
[----:B------:R-:W-:Y:S02]  /*2d50*/  FADD.FTZ R35, R36, R41 ;  /* 0x0000002924237221 */ /* 0x000fe40000010000 */
[C---:B------:R-:W-:Y:S01]  /*2d60*/  FADD.FTZ R30, -R52.reuse, R31 ;  /* 0x0000001f341e7221 */ /* 0x040fe20000010100 */
[----:B------:R-:W-:Y:S01]  /*2d70*/  PRMT R31, RZ, 0x5410, R99 ;  /* 0x00005410ff1f7816 */ /* 0x000fe20000000063 */
        /* <DEDUP_REMOVED lines=23> */
.L_x_455:
[----:B------:R-:W-:Y:S01]  /*2ef0*/  FFMA.FTZ R38, R27, R40, R38 ;  /* 0x000000281b267223 */ /* 0x000fe20000010026 */
[--C-:B------:R-:W-:Y:S01]  /*2f00*/  PRMT R43, RZ, 0x5410, R96.reuse ;  /* 0x00005410ff2b7816 */ /* 0x100fe20000000060 */
[----:B------:R-:W-:Y:S01]  /*2f10*/  FMUL.FTZ R41, R31, R90 ;  /* 0x0000005a1f297220 */ /* 0x000fe20000410000 */
[----:B------:R-:W-:Y:S01]  /*2f20*/  PRMT R42, RZ, 0x7610, R96 ;  /* 0x00007610ff2a7816 */ /* 0x000fe20000000060 */
[----:B------:R-:W-:Y:S02]  /*2f30*/  FADD.FTZ R40, R40, R35 ;  /* 0x0000002328287221 */ /* 0x000fe40000010000 */
[----:B------:R-:W-:Y:S02]  /*2f40*/  FFMA.FTZ R29, R33, R28, R29 ;  /* 0x0000001c211d7223 */ /* 0x000fe4000001001d */
[----:B------:R-:W-:Y:S01]  /*2f50*/  FADD.FTZ R33, R39, R28 ;  /* 0x0000001c27217221 */ /* 0x000fe20000010000 */
[----:B------:R-:W-:Y:S01]  /*2f60*/  PRMT R39, RZ, 0x5410, R97 ;  /* 0x00005410ff277816 */ /* 0x000fe20000000061 */
[----:B------:R-:W-:-:S02]  /*2f70*/  FFMA.FTZ R35, R30, R41, R38 ;  /* 0x000000291e237223 */ /* 0x000fc40000010026 */
[----:B------:R-:W-:Y:S01]  /*2f80*/  FADD.FTZ R28, R40, R41 ;  /* 0x00000029281c7221 */ /* 0x000fe20000010000 */
[----:B------:R-:W-:Y:S01]  /*2f90*/  PRMT R41, RZ, 0x7610, R97 ;  /* 0x00007610ff297816 */ /* 0x000fe20000000061 */
[C---:B------:R-:W-:Y:S02]  /*2fa0*/  FADD.FTZ R38, -R52.reuse, R39 ;  /* 0x0000002734267221 */ /* 0x040fe40000010100 */
[----:B------:R-:W-:Y:S02]  /*2fb0*/  FMUL.FTZ R39, R37, R53 ;  /* 0x0000003525277220 */ /* 0x000fe40000410000 */
[----:B------:R-:W-:Y:S02]  /*2fc0*/  FADD.FTZ R40, -R52, R41 ;  /* 0x0000002934287221 */ /* 0x000fe40000010100 */
        /* <DEDUP_REMOVED lines=21> */
.L_x_456:
[----:B------:R-:W-:Y:S02]  /*3120*/  FFMA.FTZ R40, R36, R39, R35 ;  /* 0x0000002724287223 */ /* 0x000fe40000010023 */
[----:B------:R-:W-:Y:S02]  /*3130*/  FMUL.FTZ R35, R43, R90 ;  /* 0x0000005a2b237220 */ /* 0x000fe40000410000 */
[----:B------:R-:W-:Y:S02]  /*3140*/  FADD.FTZ R46, R39, R28 ;  /* 0x0000001c272e7221 */ /* 0x000fe40000010000 */
[----:B------:R-:W-:Y:S01]  /*3150*/  FFMA.FTZ R32, R24, R25, R32 ;  /* 0x0000001918207223 */ /* 0x000fe20000010020 */
[----:B------:R-:W-:Y:S01]  /*3160*/  PRMT R24, RZ, 0x7610, R95 ;  /* 0x00007610ff187816 */ /* 0x000fe2000000005f */
[----:B------:R-:W-:Y:S01]  /*3170*/  FADD.FTZ R44, R34, R25 ;  /* 0x00000019222c7221 */ /* 0x000fe20000010000 */
[----:B------:R-:W-:Y:S01]  /*3180*/  PRMT R25, RZ, 0x5410, R98 ;  /* 0x00005410ff197816 */ /* 0x000fe20000000062 */
[----:B------:R-:W-:-:S02]  /*3190*/  FFMA.FTZ R28, R38, R35, R40 ;  /* 0x00000023261c7223 */ /* 0x000fc40000010028 */
[----:B------:R-:W-:Y:S01]  /*31a0*/  FADD.FTZ R39, R46, R35 ;  /* 0x000000232e277221 */ /* 0x000fe20000010000 */
[----:B------:R-:W-:Y:S01]  /*31b0*/  PRMT R35, RZ, 0x7610, R98 ;  /* 0x00007610ff237816 */ /* 0x000fe20000000062 */
[----:B------:R-:W-:Y:S01]  /*31c0*/  FADD.FTZ R34, -R52, R25 ;  /* 0x0000001934227221 */ /* 0x000fe20000010100 */
[----:B------:R-:W-:Y:S01]  /*31d0*/  PRMT R25, RZ, 0x5410, R95 ;  /* 0x00005410ff197816 */ /* 0x000fe2000000005f */
        /* <DEDUP_REMOVED lines=23> */
.L_x_457:
[----:B------:R-:W-:Y:S02]  /*3350*/  FADD.FTZ R48, R40, R39 ;  /* 0x0000002728307221 */ /* 0x000fe40000010000 */
[----:B------:R-:W-:Y:S01]  /*3360*/  FFMA.FTZ R39, R27, R26, R29 ;  /* 0x0000001a1b277223 */ /* 0x000fe2000001001d */
[--C-:B------:R-:W-:Y:S01]  /*3370*/  PRMT R27, RZ, 0x5410, R93.reuse ;  /* 0x00005410ff1b7816 */ /* 0x100fe2000000005d */
[----:B------:R-:W-:Y:S01]  /*3380*/  FFMA.FTZ R28, R41, R40, R28 ;  /* 0x00000028291c7223 */ /* 0x000fe2000001001c */
[----:B------:R-:W-:Y:S01]  /*3390*/  PRMT R29, RZ, 0x7610, R93 ;  /* 0x00007610ff1d7816 */ /* 0x000fe2000000005d */
[----:B------:R-:W-:Y:S02]  /*33a0*/  FMUL.FTZ R45, R25, R90 ;  /* 0x0000005a192d7220 */ /* 0x000fe40000410000 */
[----:B------:R-:W-:Y:S01]  /*33b0*/  FADD.FTZ R40, R33, R26 ;  /* 0x0000001a21287221 */ /* 0x000fe20000010000 */
[----:B------:R-:W-:Y:S01]  /*33c0*/  PRMT R26, RZ, 0x7610, R92 ;  /* 0x00007610ff1a7816 */ /* 0x000fe2000000005c */
[----:B------:R-:W-:-:S02]  /*33d0*/  FFMA.FTZ R46, R34, R45, R28 ;  /* 0x0000002d222e7223 */ /* 0x000fc4000001001c */
        /* <DEDUP_REMOVED lines=26> */
.L_x_458:
[----:B------:R-:W-:Y:S02]  /*3580*/  FFMA.FTZ R47, R35, R48, R46 ;  /* 0x00000030232f7223 */ /* 0x000fe4000001002e */
[----:B------:R-:W-:Y:S02]  /*3590*/  FMUL.FTZ R45, R27, R90 ;  /* 0x0000005a1b2d7220 */ /* 0x000fe40000410000 */
[----:B------:R-:W-:Y:S01]  /*35a0*/  FADD.FTZ R50, R48, R33 ;  /* 0x0000002130327221 */ /* 0x000fe20000010000 */
[--C-:B------:R-:W-:Y:S01]  /*35b0*/  PRMT R33, RZ, 0x5410, R91.reuse ;  /* 0x00005410ff217816 */ /* 0x100fe2000000005b */
[----:B------:R-:W-:Y:S01]  /*35c0*/  FFMA.FTZ R46, R30, R31, R32 ;  /* 0x0000001f1e2e7223 */ /* 0x000fe20000010020 */
[----:B------:R-:W-:Y:S01]  /*35d0*/  PRMT R32, RZ, 0x7610, R91 ;  /* 0x00007610ff207816 */ /* 0x000fe2000000005b */
[----:B------:R-:W-:Y:S01]  /*35e0*/  FADD.FTZ R44, R44, R31 ;  /* 0x0000001f2c2c7221 */ /* 0x000fe20000010000 */
[--C-:B------:R-:W-:Y:S01]  /*35f0*/  PRMT R31, RZ, 0x5410, R94.reuse ;  /* 0x00005410ff1f7816 */ /* 0x100fe2000000005e */
[----:B------:R-:W-:Y:S01]  /*3600*/  FFMA.FTZ R48, R28, R45, R47 ;  /* 0x0000002d1c307223 */ /* 0x000fe2000001002f */
[----:B------:R-:W-:Y:S01]  /*3610*/  PRMT R47, RZ, 0x7610, R94 ;  /* 0x00007610ff2f7816 */ /* 0x000fe2000000005e */
[----:B------:R-:W-:-:S02]  /*3620*/  FADD.FTZ R45, R50, R45 ;  /* 0x0000002d322d7221 */ /* 0x000fc40000010000 */
[C---:B------:R-:W-:Y:S02]  /*3630*/  FADD.FTZ R30, -R52.reuse, R31 ;  /* 0x0000001f341e7221 */ /* 0x040fe40000010100 */
        /* <DEDUP_REMOVED lines=23> */
.L_x_459:
[----:B------:R-:W-:Y:S02]  /*37b0*/  FFMA.FTZ R47, R29, R50, R48 ;  /* 0x000000321d2f7223 */ /* 0x000fe40000010030 */
[----:B------:R-:W-:Y:S02]  /*37c0*/  FMUL.FTZ R48, R33, R90 ;  /* 0x0000005a21307220 */ /* 0x000fe40000410000 */
[----:B------:R-:W-:Y:S02]  /*37d0*/  FADD.FTZ R51, R50, R45 ;  /* 0x0000002d32337221 */ /* 0x000fe40000010000 */
[----:B------:R-:W-:Y:S02]  /*37e0*/  FFMA.FTZ R45, R36, R37, R39 ;  /* 0x00000025242d7223 */ /* 0x000fe40000010027 */
[----:B------:R-:W-:-:S02]  /*37f0*/  FMUL.FTZ R49, R32, R53 ;  /* 0x0000003520317220 */ /* 0x000fc40000410000 */
[----:B------:R-:W-:Y:S02]  /*3800*/  FFMA.FTZ R39, R31, R48, R47 ;  /* 0x000000301f277223 */ /* 0x000fe4000001002f */
[----:B------:R-:W-:Y:S02]  /*3810*/  FADD.FTZ R36, R51, R48 ;  /* 0x0000003033247221 */ /* 0x000fe40000010000 */
[----:B------:R-:W-:Y:S01]  /*3820*/  FADD.FTZ R47, R40, R37 ;  /* 0x00000025282f7221 */ /* 0x000fe20000010000 */
[--C-:B------:R-:W-:Y:S01]  /*3830*/  PRMT R37, RZ, 0x5410, R58.reuse ;  /* 0x00005410ff257816 */ /* 0x100fe2000000003a */
[----:B------:R-:W-:Y:S01]  /*3840*/  FFMA.FTZ R48, R30, R49, R39 ;  /* 0x000000311e307223 */ /* 0x000fe20000010027 */
[----:B------:R-:W-:Y:S01]  /*3850*/  PRMT R39, RZ, 0x7610, R58 ;  /* 0x00007610ff277816 */ /* 0x000fe2000000003a */
[----:B------:R-:W-:Y:S02]  /*3860*/  FADD.FTZ R49, R49, R36 ;  /* 0x0000002431317221 */ /* 0x000fe40000010000 */
[----:B------:R-:W-:-:S02]  /*3870*/  FADD.FTZ R36, -R52, R37 ;  /* 0x0000002534247221 */ /* 0x000fc40000010100 */
[----:B------:R-:W-:Y:S01]  /*3880*/  FADD.FTZ R40, -R52, R39 ;  /* 0x0000002734287221 */ /* 0x000fe20000010100 */
[--C-:B------:R-:W-:Y:S01]  /*3890*/  PRMT R39, RZ, 0x5410, R59.reuse ;  /* 0x00005410ff277816 */ /* 0x100fe2000000003b */
[----:B------:R-:W-:Y:S01]  /*38a0*/  FFMA.FTZ R46, R38, R43, R46 ;  /* 0x0000002b262e7223 */ /* 0x000fe2000001002e */
        /* <DEDUP_REMOVED lines=22> */
.L_x_460:
        /* <DEDUP_REMOVED lines=9> */
[----:B------:R-:W-:Y:S02]  /*3aa0*/  FADD.FTZ R45, R47, R42 ;  /* 0x0000002a2f2d7221 */ /* 0x000fe40000010000 */
[C---:B------:R-:W-:Y:S02]  /*3ab0*/  FADD.FTZ R42, -R52.reuse, R41 ;  /* 0x00000029342a7221 */ /* 0x040fe40000010100 */
[----:B------:R-:W-:Y:S01]  /*3ac0*/  FADD.FTZ R54, -R52, R43 ;  /* 0x0000002b34367221 */ /* 0x000fe20000010100 */
[----:B------:R-:W-:Y:S01]  /*3ad0*/  PRMT R43, RZ, 0x5410, R61 ;  /* 0x00005410ff2b7816 */ /* 0x000fe2000000003d */
[----:B------:R-:W-:Y:S01]  /*3ae0*/  FADD.FTZ R50, R44, R51 ;  /* 0x000000332c327221 */ /* 0x000fe20000010000 */
        /* <DEDUP_REMOVED lines=21> */
[----:B------:R-:W-:-:S04]  /*3c40*/  FMUL.FTZ R43, R43, R118 ;  /* 0x000000762b2b7220 */ /* 0x000fc80000410000 */
.L_x_461:
[----:B------:R-:W-:Y:S02]  /*3c50*/  FMUL.FTZ R51, R43, R90 ;  /* 0x0000005a2b337220 */ /* 0x000fe40000410000 */
[----:B------:R-:W-:Y:S01]  /*3c60*/  FFMA.FTZ R47, R35, R24, R48 ;  /* 0x00000018232f7223 */ /* 0x000fe20000010030 */
[----:B------:R-:W-:Y:S01]  /*3c70*/  PRMT R35, RZ, 0x5410, R62 ;  /* 0x00005410ff237816 */ /* 0x000fe2000000003e */
[----:B------:R-:W-:Y:S02]  /*3c80*/  FFMA.FTZ R46, R34, R25, R46 ;  /* 0x00000019222e7223 */ /* 0x000fe4000001002e */
[----:B------:R-:W-:Y:S02]  /*3c90*/  FFMA.FTZ R34, R42, R51, R49 ;  /* 0x000000332a227223 */ /* 0x000fe40000010031 */
[----:B------:R-:W-:Y:S02]  /*3ca0*/  FADD.FTZ R51, R50, R51 ;  /* 0x0000003332337221 */ /* 0x000fe40000010000 */
[----:B------:R-:W-:Y:S01]  /*3cb0*/  FADD.FTZ R50, -R52, R35 ;  /* 0x0000002334327221 */ /* 0x000fe20000010100 */
[----:B------:R-:W-:Y:S01]  /*3cc0*/  PRMT R35, RZ, 0x7610, R62 ;  /* 0x00007610ff237816 */ /* 0x000fe2000000003e */
[----:B------:R-:W-:-:S04]  /*3cd0*/  FMUL.FTZ R48, R44, R53 ;  /* 0x000000352c307220 */ /* 0x000fc80000410000 */
[----:B------:R-:W-:Y:S02]  /*3ce0*/  FADD.FTZ R54, -R52, R35 ;  /* 0x0000002334367221 */ /* 0x000fe40000010100 */
[----:B------:R-:W-:Y:S02]  /*3cf0*/  FFMA.FTZ R35, R41, R48, R34 ;  /* 0x0000003029237223 */ /* 0x000fe40000010022 */
[----:B------:R-:W-:Y:S01]  /*3d00*/  FADD.FTZ R34, R48, R51 ;  /* 0x0000003330227221 */ /* 0x000fe20000010000 */
[--C-:B------:R-:W-:Y:S01]  /*3d10*/  PRMT R51, RZ, 0x5410, R63.reuse ;  /* 0x00005410ff337816 */ /* 0x100fe2000000003f */
        /* <DEDUP_REMOVED lines=22> */
.L_x_462:
[----:B------:R-:W-:-:S04]  /*3e80*/  FMUL.FTZ R55, R51, R90 ;  /* 0x0000005a33377220 */ /* 0x000fc80000410000 */
[----:B------:R-:W-:Y:S02]  /*3e90*/  FFMA.FTZ R54, R48, R55, R35 ;  /* 0x0000003730367223 */ /* 0x000fe40000010023 */
[----:B------:R-:W-:Y:S02]  /*3ea0*/  FADD.FTZ R35, R34, R55 ;  /* 0x0000003722237221 */ /* 0x000fe40000010000 */
[----:B------:R-:W-:-:S04]  /*3eb0*/  FMUL.FTZ R34, R50, R53 ;  /* 0x0000003532227220 */ /* 0x000fc80000410000 */
[----:B------:R-:W-:Y:S02]  /*3ec0*/  FFMA.FTZ R55, R49, R34, R54 ;  /* 0x0000002231377223 */ /* 0x000fe40000010036 */
[----:B------:R-:W-:Y:S01]  /*3ed0*/  FADD.FTZ R54, R34, R35 ;  /* 0x0000002322367221 */ /* 0x000fe20000010000 */
[----:B------:R-:W-:-:S05]  /*3ee0*/  PRMT R35, RZ, 0x5410, R64 ;  /* 0x00005410ff237816 */ /* 0x000fca0000000040 */
[----:B------:R-:W-:Y:S01]  /*3ef0*/  FADD.FTZ R118, -R52, R35 ;  /* 0x0000002334767221 */ /* 0x000fe20000010100 */
[----:B------:R-:W-:-:S03]  /*3f00*/  PRMT R35, RZ, 0x7610, R64 ;  /* 0x00007610ff237816 */ /* 0x000fc60000000040 */
[----:B------:R-:W-:Y:S02]  /*3f10*/  FMUL.FTZ R118, R118, R115 ;  /* 0x0000007376767220 */ /* 0x000fe40000410000 */
[----:B------:R-:W-:Y:S01]  /*3f20*/  FADD.FTZ R34, -R52, R35 ;  /* 0x0000002334227221 */ /* 0x000fe20000010100 */
[----:B------:R-:W-:-:S03]  /*3f30*/  PRMT R35, RZ, 0x5410, R65 ;  /* 0x00005410ff237816 */ /* 0x000fc60000000041 */
        /* <DEDUP_REMOVED lines=21> */
.L_x_463:
[----:B------:R-:W-:Y:S01]  /*4090*/  FMUL.FTZ R119, R35, R90 ;  /* 0x0000005a23777220 */ /* 0x000fe20000410000 */
[----:B------:R-:W-:Y:S01]  /*40a0*/  ISETP.GT.AND P0, PT, R0, 0x1e, PT ;  /* 0x0000001e0000780c */ /* 0x000fe20003f04270 */
[----:B------:R-:W-:Y:S01]  /*40b0*/  FADD.FTZ R40, R40, R25 ;  /* 0x0000001928287221 */ /* 0x000fe20000010000 */
[----:B------:R-:W-:Y:S01]  /*40c0*/  BSSY B0, `(.L_x_464) ;  /* 0x0000064000007945 */ /* 0x000fe20003800000 */
[----:B------:R-:W-:Y:S02]  /*40d0*/  FFMA.FTZ R124, R118, R119, R55 ;  /* 0x00000077767c7223 */ /* 0x000fe40000010037 */
[----:B------:R-:W-:Y:S02]  /*40e0*/  FMUL.FTZ R55, R34, R53 ;  /* 0x0000003522377220 */ /* 0x000fe40000410000 */
[----:B------:R-:W-:Y:S02]  /*40f0*/  FADD.FTZ R119, R54, R119 ;  /* 0x0000007736777221 */ /* 0x000fe40000010000 */
[----:B------:R-:W-:-:S02]  /*4100*/  FFMA.FTZ R54, R117, R55, R124 ;  /* 0x0000003775367223 */ /* 0x000fc4000001007c */
[----:B------:R-:W-:Y:S02]  /*4110*/  FADD.FTZ R55, R55, R119 ;  /* 0x0000007737377221 */ /* 0x000fe40000010000 */
[----:B------:R-:W-:Y:S01]  /*4120*/  FADD.FTZ R45, R45, R24 ;  /* 0x000000182d2d7221 */ /* 0x000fe20000010000 */
[----:B------:R-:W0:Y:S01]  /*4130*/  SHFL.DOWN PT, R119, R54, 0x1, 0x1f ;  /* 0x08201f0036777f89 */ /* 0x000e2200000e0000 */
[----:B------:R-:W-:Y:S02]  /*4140*/  FFMA.FTZ R46, R28, R27, R46 ;  /* 0x0000001b1c2e7223 */ /* 0x000fe4000001002e */
[----:B------:R-:W-:Y:S01]  /*4150*/  FFMA.FTZ R47, R29, R26, R47 ;  /* 0x0000001a1d2f7223 */ /* 0x000fe2000001002f */
[----:B------:R-:W1:Y:S01]  /*4160*/  SHFL.DOWN PT, R124, R55, 0x1, 0x1f ;  /* 0x08201f00377c7f89 */ /* 0x000e6200000e0000 */
[----:B------:R-:W-:Y:S02]  /*4170*/  FADD.FTZ R40, R40, R27 ;  /* 0x0000001b28287221 */ /* 0x000fe40000010000 */
        /* <DEDUP_REMOVED lines=9> */
[----:B0-----:R-:W-:Y:S02]  /*4210*/  @!P0 FADD.FTZ R54, R54, R119 ;  /* 0x0000007736368221 */ /* 0x001fe40000010000 */
[----:B------:R-:W-:Y:S02]  /*4220*/  FFMA.FTZ R46, R42, R43, R46 ;  /* 0x0000002b2a2e7223 */ /* 0x000fe4000001002e */
[----:B-1----:R-:W-:Y:S01]  /*4230*/  @!P0 FADD.FTZ R55, R55, R124 ;  /* 0x0000007c37378221 */ /* 0x002fe20000010000 */
[----:B------:R-:W0:Y:S01]  /*4240*/  SHFL.DOWN PT, R119, R54, 0x2, 0x1f ;  /* 0x08401f0036777f89 */ /* 0x000e2200000e0000 */
[----:B------:R-:W-:Y:S01]  /*4250*/  ISETP.GT.AND P0, PT, R0, 0x1d, PT ;  /* 0x0000001d0000780c */ /* 0x000fe20003f04270 */
[----:B------:R-:W-:-:S02]  /*4260*/  FFMA.FTZ R47, R41, R44, R47 ;  /* 0x0000002c292f7223 */ /* 0x000fc4000001002f */
[----:B------:R-:W1:Y:S01]  /*4270*/  SHFL.DOWN PT, R124, R55, 0x2, 0x1f ;  /* 0x08401f00377c7f89 */ /* 0x000e6200000e0000 */
[----:B------:R-:W-:Y:S02]  /*4280*/  FADD.FTZ R40, R40, R43 ;  /* 0x0000002b28287221 */ /* 0x000fe40000010000 */
[----:B------:R-:W-:Y:S02]  /*4290*/  FADD.FTZ R45, R45, R44 ;  /* 0x0000002c2d2d7221 */ /* 0x000fe40000010000 */
[----:B------:R-:W-:Y:S02]  /*42a0*/  FFMA.FTZ R46, R48, R51, R46 ;  /* 0x00000033302e7223 */ /* 0x000fe4000001002e */
[----:B------:R-:W-:Y:S02]  /*42b0*/  FFMA.FTZ R47, R49, R50, R47 ;  /* 0x00000032312f7223 */ /* 0x000fe4000001002f */
[----:B------:R-:W-:Y:S02]  /*42c0*/  FADD.FTZ R40, R40, R51 ;  /* 0x0000003328287221 */ /* 0x000fe40000010000 */
[----:B------:R-:W-:-:S02]  /*42d0*/  FADD.FTZ R45, R45, R50 ;  /* 0x000000322d2d7221 */ /* 0x000fc40000010000 */
[----:B------:R-:W-:Y:S01]  /*42e0*/  FFMA.FTZ R48, R118, R35, R46 ;  /* 0x0000002376307223 */ /* 0x000fe2000001002e */
[----:B------:R-:W-:Y:S01]  /*42f0*/  MOV R118, 0x4 ;  /* 0x0000000400767802 */ /* 0x000fe20000000f00 */
[----:B------:R-:W-:Y:S01]  /*4300*/  FFMA.FTZ R49, R117, R34, R47 ;  /* 0x0000002275317223 */ /* 0x000fe2000001002f */
[----:B------:R-:W-:Y:S01]  /*4310*/  HFMA2.MMA R117, -RZ, RZ, 0, 1.1920928955078125e-07 ;  /* 0x00000002ff757435 */ /* 0x000fe200000001ff */
[----:B------:R-:W-:Y:S02]  /*4320*/  FADD.FTZ R50, R40, R35 ;  /* 0x0000002328327221 */ /* 0x000fe40000010000 */
[----:B------:R-:W-:Y:S02]  /*4330*/  FADD.FTZ R51, R45, R34 ;  /* 0x000000222d337221 */ /* 0x000fe40000010000 */
[----:B0-----:R-:W-:Y:S02]  /*4340*/  @!P0 FADD.FTZ R54, R54, R119 ;  /* 0x0000007736368221 */ /* 0x001fe40000010000 */
[----:B-1----:R-:W-:Y:S01]  /*4350*/  @!P0 FADD.FTZ R55, R55, R124 ;  /* 0x0000007c37378221 */ /* 0x002fe20000010000 */
[----:B------:R-:W-:-:S02]  /*4360*/  ISETP.GT.AND P0, PT, R0, 0x1b, PT ;  /* 0x0000001b0000780c */ /* 0x000fc40003f04270 */
[----:B------:R-:W0:Y:S04]  /*4370*/  SHFL.DOWN PT, R119, R54, 0x4, 0x1f ;  /* 0x08801f0036777f89 */ /* 0x000e2800000e0000 */
[----:B------:R-:W1:Y:S04]  /*4380*/  SHFL.DOWN PT, R124, R55, 0x4, 0x1f ;  /* 0x08801f00377c7f89 */ /* 0x000e6800000e0000 */
[----:B------:R-:W-:Y:S03]  /*4390*/  STS.128 [R85.X16+0xa0], R48 ;  /* 0x0000a03055007388 */ /* 0x000fe6000000cc00 */
        /* <DEDUP_REMOVED lines=54> */
.L_x_465:
[----:B0-----:R-:W-:Y:S05]  /*4700*/  BSYNC B0 ;  /* 0x0000000000007941 */ /* 0x001fea0003800000 */
.L_x_464:
        /* <DEDUP_REMOVED lines=81> */
.L_x_467:
[----:B------:R-:W-:Y:S05]  /*4c20*/  BSYNC B0 ;  /* 0x0000000000007941 */ /* 0x000fea0003800000 */
.L_x_466:
        /* <DEDUP_REMOVED lines=16> */
.L_x_469:
[----:B------:R-:W-:Y:S05]  /*4d30*/  BSYNC B0 ;  /* 0x0000000000007941 */ /* 0x000fea0003800000 */
.L_x_468:
[----:B------:R-:W-:-:S13]  /*4d40*/  ISETP.LE.U32.AND P6, PT, R117, c[0x0][0xc], PT ;  /* 0x0000030075007a0c */ /* 0x000fda0003fc3070 */
        /* <DEDUP_REMOVED lines=29> */
.L_x_472:
[----:B------:R-:W2:Y:S01]  /*4f20*/  LDG.E.STRONG.GPU R26, [R24.64] ;  /* 0x00000006181a7981 */ /* 0x000ea2000c1ef900 */
[----:B------:R-:W-:Y:S01]  /*4f30*/  YIELD ;  /* 0x0000000000007946 */ /* 0x000fe20003800000 */
[----:B--2---:R-:W-:Y:S01]  /*4f40*/  ISETP.NE.AND P6, PT, R26, R29, PT ;  /* 0x0000001d1a00720c */ /* 0x004fe20003fc5270 */
[----:B------:R-:W-:-:S12]  /*4f50*/  CCTL.IVALL ;  /* 0x00000000ff00798f */ /* 0x000fd80002000000 */
[----:B------:R-:W-:Y:S05]  /*4f60*/  @P6 BRA `(.L_x_472) ;  /* 0xffffffb000006947 */ /* 0x000fea000383ffff */
.L_x_471:
        /* <DEDUP_REMOVED lines=9> */
[----:B------:R-:W-:Y:S02]  /*5000*/  IADD3 R26, -R67, c[0x0][0xc], RZ ;  /* 0x00000300431a7a10 */ /* 0x000fe40007ffe1ff */
[----:B------:R-:W-:Y:S02]  /*5010*/  MOV R27, RZ ;  /* 0x000000ff001b7202 */ /* 0x000fe40000000f00 */
        /* <DEDUP_REMOVED lines=12> */
.L_x_476:
        /* <DEDUP_REMOVED lines=115> */
.L_x_475:
        /* <DEDUP_REMOVED lines=63> */
.L_x_477:
[----:B------:R-:W-:-:S04]  /*5c00*/  LOP3.LUT P6, RZ, R87, 0x1, RZ, 0xc0, !PT ;  /* 0x0000000157ff7812 */ /* 0x000fc800078cc0ff */
[----:B------:R-:W-:-:S13]  /*5c10*/  ISETP.NE.OR P6, PT, R26, RZ, P6 ;  /* 0x000000ff1a00720c */ /* 0x000fda00037c5670 */
[----:B------:R-:W-:Y:S05]  /*5c20*/  @!P6 BRA `(.L_x_473) ;  /* 0x000001f00000e947 */ /* 0x000fea0003800000 */
.L_x_474:
        /* <DEDUP_REMOVED lines=31> */
.L_x_473:
        /* <DEDUP_REMOVED lines=10> */
.L_x_479:
[----:B------:R-:W-:Y:S05]  /*5ec0*/  BSYNC B0 ;  /* 0x0000000000007941 */ /* 0x000fea0003800000 */
.L_x_478:
        /* <DEDUP_REMOVED lines=17> */
.L_x_470:
        /* <DEDUP_REMOVED lines=36> */
.L_x_480:
        /* <DEDUP_REMOVED lines=19> */
.L_x_482:
[----:B------:R-:W-:Y:S05]  /*6350*/  BSYNC B0 ;  /* 0x0000000000007941 */ /* 0x000fea0003800000 */
.L_x_481:
        /* <DEDUP_REMOVED lines=28> */
.L_x_483:
        /* <DEDUP_REMOVED lines=19> */
.L_x_485:
[----:B------:R-:W-:Y:S05]  /*6650*/  BSYNC B0 ;  /* 0x0000000000007941 */ /* 0x000fea0003800000 */
.L_x_484:
        /* <DEDUP_REMOVED lines=28> */
.L_x_486:
        /* <DEDUP_REMOVED lines=19> */
.L_x_488:
[----:B------:R-:W-:Y:S05]  /*6950*/  BSYNC B0 ;  /* 0x0000000000007941 */ /* 0x000fea0003800000 */
.L_x_487:
        /* <DEDUP_REMOVED lines=28> */
.L_x_489:
        /* <DEDUP_REMOVED lines=19> */
.L_x_491:
[----:B------:R-:W-:Y:S05]  /*6c50*/  BSYNC B0 ;  /* 0x0000000000007941 */ /* 0x000fea0003800000 */
.L_x_490:
        /* <DEDUP_REMOVED lines=28> */
.L_x_492:
        /* <DEDUP_REMOVED lines=19> */
.L_x_494:
[----:B------:R-:W-:Y:S05]  /*6f50*/  BSYNC B0 ;  /* 0x0000000000007941 */ /* 0x000fea0003800000 */
.L_x_493:
        /* <DEDUP_REMOVED lines=28> */
.L_x_495:
        /* <DEDUP_REMOVED lines=19> */
.L_x_497:
[----:B------:R-:W-:Y:S05]  /*7250*/  BSYNC B0 ;  /* 0x0000000000007941 */ /* 0x000fea0003800000 */
.L_x_496:
        /* <DEDUP_REMOVED lines=28> */
.L_x_498:
        /* <DEDUP_REMOVED lines=19> */
.L_x_500:
[----:B------:R-:W-:Y:S05]  /*7550*/  BSYNC B0 ;  /* 0x0000000000007941 */ /* 0x000fea0003800000 */
.L_x_499:
        /* <DEDUP_REMOVED lines=28> */
.L_x_501:
        /* <DEDUP_REMOVED lines=18> */
.L_x_503:
[----:B------:R-:W-:Y:S05]  /*7840*/  BSYNC B0 ;  /* 0x0000000000007941 */ /* 0x000fea0003800000 */
.L_x_502:
        /* <DEDUP_REMOVED lines=27> */
.L_x_504:
        /* <DEDUP_REMOVED lines=18> */
.L_x_506:
[----:B------:R-:W-:Y:S05]  /*7b20*/  BSYNC B0 ;  /* 0x0000000000007941 */ /* 0x000fea0003800000 */
.L_x_505:
        /* <DEDUP_REMOVED lines=27> */
.L_x_507:
        /* <DEDUP_REMOVED lines=18> */
.L_x_509:
[----:B------:R-:W-:Y:S05]  /*7e00*/  BSYNC B0 ;  /* 0x0000000000007941 */ /* 0x000fea0003800000 */
.L_x_508:
        /* <DEDUP_REMOVED lines=27> */
.L_x_510:
        /* <DEDUP_REMOVED lines=18> */
.L_x_512:
[----:B------:R-:W-:Y:S05]  /*80e0*/  BSYNC B0 ;  /* 0x0000000000007941 */ /* 0x000fea0003800000 */
.L_x_511:
[----:B0-----:R-:W-:Y:S01]  /*80f0*/  PRMT R25, RZ, 0x7610, R94 ;  /* 0x00007610ff197816 */ /* 0x001fe2000000005e */
[----:B------:R-:W-:Y:S01]  /*8100*/  FADD.FTZ R24, -R52, R41 ;  /* 0x0000002934187221 */ /* 0x000fe20000010100 */
[----:B------:R-:W-:Y:S01]  /*8110*/  PRMT R33, RZ, 0x5410, R91 ;  /* 0x00005410ff217816 */ /* 0x000fe2000000005b */
        /* <DEDUP_REMOVED lines=25> */
.L_x_513:
        /* <DEDUP_REMOVED lines=18> */
.L_x_515:
[----:B------:R-:W-:Y:S05]  /*83d0*/  BSYNC B0 ;  /* 0x0000000000007941 */ /* 0x000fea0003800000 */
.L_x_514:
[----:B0-----:R-:W-:Y:S01]  /*83e0*/  PRMT R25, RZ, 0x7610, R58 ;  /* 0x00007610ff197816 */ /* 0x001fe2000000003a */
[C---:B------:R-:W-:Y:S01]  /*83f0*/  FADD.FTZ R24, -R52.reuse, R41 ;  /* 0x0000002934187221 */ /* 0x040fe20000010100 */
[----:B------:R-:W-:Y:S02]  /*8400*/  IADD3 R40, R29, 0xc0, RZ ;  /* 0x000000c01d287810 */ /* 0x000fe40007ffe0ff */
[----:B------:R-:W-:Y:S01]  /*8410*/  PRMT R33, RZ, 0x5410, R59 ;  /* 0x00005410ff217816 */ /* 0x000fe2000000003b */
        /* <DEDUP_REMOVED lines=24> */
.L_x_516:
        /* <DEDUP_REMOVED lines=23> */
.L_x_518:
[----:B------:R-:W-:Y:S05]  /*8710*/  BSYNC B0 ;  /* 0x0000000000007941 */ /* 0x000fea0003800000 */
.L_x_517:
[C---:B------:R-:W-:Y:S01]  /*8720*/  FADD.FTZ R24, -R52.reuse, R35 ;  /* 0x0000002334187221 */ /* 0x040fe20000010100 */
        /* <DEDUP_REMOVED lines=26> */
.L_x_519:
        /* <DEDUP_REMOVED lines=23> */
.L_x_521:
[----:B------:R-:W-:Y:S05]  /*8a40*/  BSYNC B0 ;  /* 0x0000000000007941 */ /* 0x000fea0003800000 */
.L_x_520:
        /* <DEDUP_REMOVED lines=27> */
.L_x_522:
        /* <DEDUP_REMOVED lines=25> */
.L_x_524:
[----:B------:R-:W-:Y:S05]  /*8d90*/  BSYNC B0 ;  /* 0x0000000000007941 */ /* 0x000fea0003800000 */
.L_x_523:
        /* <DEDUP_REMOVED lines=25> */
.L_x_525:
[----:B------:R-:W-:Y:S01]  /*8f30*/  ISETP.GE.U32.AND P0, PT, R37, c[0x0][0x1e0], PT ;  /* 0x0000780025007a0c */ /* 0x000fe20003f06070 */
[----:B------:R-:W-:Y:S03]  /*8f40*/  BSSY B0, `(.L_x_526) ;  /* 0x0000013000007945 */ /* 0x000fe60003800000 */
[----:B------:R-:W-:-:S04]  /*8f50*/  ISETP.GE.AND.EX P0, PT, R38, c[0x0][0x1e4], PT, P0 ;  /* 0x0000790026007a0c */ /* 0x000fc80003f06300 */
[----:B------:R-:W-:-:S13]  /*8f60*/  ISETP.LT.U32.AND P0, PT, R85, 0x1e0, !P0 ;  /* 0x000001e05500780c */ /* 0x000fda0004701070 */
[----:B------:R-:W-:Y:S05]  /*8f70*/  @!P0 BRA `(.L_x_527) ;  /* 0x000000f000008947 */ /* 0x000fea0003800000 */
[----:B------:R-:W-:Y:S01]  /*8f80*/  MOV R120, R122 ;  /* 0x0000007a00787202 */ /* 0x000fe20000000f00 */
[--C-:B------:R-:W-:Y:S02]  /*8f90*/  FFMA.FTZ R29, R28, R36, R31.reuse ;  /* 0x000000241c1d7223 */ /* 0x100fe4000001001f */
        /* <DEDUP_REMOVED lines=13> */
.L_x_527:
[----:B------:R-:W-:Y:S05]  /*9070*/  BSYNC B0 ;  /* 0x0000000000007941 */ /* 0x000fea0003800000 */
.L_x_526:
[----:B------:R-:W-:Y:S02]  /*9080*/  IADD3 R16, R16, c[0x0][0x10], RZ ;  /* 0x0000040010107a10 */ /* 0x000fe40007ffe0ff */
[----:B------:R-:W-:Y:S02]  /*9090*/  IADD3 R66, R66, 0x1, RZ ;  /* 0x0000000142427810 */ /* 0x000fe40007ffe0ff */
[----:B------:R-:W-:-:S13]  /*90a0*/  ISETP.GE.AND P0, PT, R16, UR4, PT ;  /* 0x0000000410007c0c */ /* 0x000fda000bf06270 */
[----:B------:R-:W-:Y:S01]  /*90b0*/  @P0 CALL.REL.NOINC `(.L_x_445) ;  /* 0x0000001000000944 */ /* 0x000fe20003c00000 */
[----:B------:R-:W-:Y:S05]  /*90c0*/  BRA `(.L_x_528) ;  /* 0xffff760000007947 */ /* 0x000fea000383ffff */
.L_x_445:
        /* <DEDUP_REMOVED lines=18> */
.L_x_530:
[----:B------:R-:W-:Y:S05]  /*91f0*/  BSYNC B0 ;  /* 0x0000000000007941 */ /* 0x000fea0003800000 */
.L_x_529:
        /* <DEDUP_REMOVED lines=11> */
.L_x_532:
[----:B-1----:R-:W2:Y:S01]  /*92b0*/  LDG.E.STRONG.GPU R5, [R2.64] ;  /* 0x0000000602057981 */ /* 0x002ea2000c1ef900 */
[----:B------:R-:W-:Y:S01]  /*92c0*/  YIELD ;  /* 0x0000000000007946 */ /* 0x000fe20003800000 */
[----:B--2---:R-:W-:Y:S01]  /*92d0*/  ISETP.NE.AND P0, PT, R5, R0, PT ;  /* 0x000000000500720c */ /* 0x004fe20003f05270 */
[----:B------:R-:W-:-:S12]  /*92e0*/  CCTL.IVALL ;  /* 0x00000000ff00798f */ /* 0x000fd80002000000 */
[----:B------:R-:W-:Y:S05]  /*92f0*/  @P0 BRA `(.L_x_532) ;  /* 0xffffffb000000947 */ /* 0x000fea000383ffff */
.L_x_531:
[----:B------:R-:W-:Y:S02]  /*9300*/  WARPSYNC 0xffffffff ;  /* 0xffffffff00007948 */ /* 0x000fe40003800000 */
[----:B------:R-:W-:Y:S01]  /*9310*/  MOV R19, c[0x0][0x1dc] ;  /* 0x0000770000137a02 */ /* 0x000fe20000000f00 */
[----:B------:R-:W-:Y:S03]  /*9320*/  BAR.SYNC.DEFER_BLOCKING 0x0 ;  /* 0x0000000000007b1d */ /* 0x000fe60000010000 */
[----:B------:R-:W-:-:S04]  /*9330*/  LEA.HI R0, P0, R19, c[0x0][0x1d8], RZ, 0x1 ;  /* 0x0000760013007a11 */ /* 0x000fc800078108ff */
[----:B-1----:R-:W-:-:S04]  /*9340*/  IADD3.X R3, RZ, c[0x0][0x1dc], RZ, P0, !PT ;  /* 0x00007700ff037a10 */ /* 0x002fc800007fe4ff */
[----:B------:R-:W-:Y:S02]  /*9350*/  SHF.R.S64 R14, R0, 0x1, R3 ;  /* 0x00000001000e7819 */ /* 0x000fe40000001003 */
[----:B------:R-:W-:Y:S02]  /*9360*/  SHF.R.S32.HI R0, RZ, 0x1f, R85 ;  /* 0x0000001fff007819 */ /* 0x000fe40000011455 */
[----:B0-----:R-:W-:Y:S02]  /*9370*/  SHF.R.S32.HI R25, RZ, 0x1, R3 ;  /* 0x00000001ff197819 */ /* 0x001fe40000011403 */
        /* <DEDUP_REMOVED lines=17> */
.L_x_533:
        /* <DEDUP_REMOVED lines=26> */
.L_x_534:
        /* <DEDUP_REMOVED lines=13> */
.L_x_5183:


//--------------------- .text._Z35group_norm_nhwc_bwd_one_pass_kernelI11Bf16IOBf16WLi512ELi60ELi480EEv26Group_norm_nhwc_bwd_params --------------------------
	.section	.text._Z35group_norm_nhwc_bwd_one_pass_kernelI11Bf16IOBf16WLi512ELi60ELi480EEv26Group_norm_nhwc_bwd_params,"ax",@progbits
	.sectioninfo	@"SHI_REGISTERS=128"
	.align	128
        .global         _Z35group_norm_nhwc_bwd_one_pass_kernelI11Bf16IOBf16WLi512ELi60ELi480EEv26Group_norm_nhwc_bwd_params
        .type           _Z35group_norm_nhwc_bwd_one_pass_kernelI11Bf16IOBf16WLi512ELi60ELi480EEv26Group_norm_nhwc_bwd_params,@function
        .size           _Z35group_norm_nhwc_bwd_one_pass_kernelI11Bf16IOBf16WLi512ELi60ELi480EEv26Group_norm_nhwc_bwd_params,(.L_x_5184 - _Z35group_norm_nhwc_bwd_one_pass_kernelI11Bf16IOBf16WLi512ELi60ELi480EEv26Group_norm_nhwc_bwd_params)
        .other          _Z35group_norm_nhwc_bwd_one_pass_kernelI11Bf16IOBf16WLi512ELi60ELi480EEv26Group_norm_nhwc_bwd_params,@"STO_CUDA_ENTRY STV_DEFAULT"
_Z35group_norm_nhwc_bwd_one_pass_kernelI11Bf16IOBf16WLi512ELi60ELi480EEv26Group_norm_nhwc_bwd_params:
.text._Z35group_norm_nhwc_bwd_one_pass_kernelI11Bf16IOBf16WLi512ELi60ELi480EEv26Group_norm_nhwc_bwd_params:
        /* <DEDUP_REMOVED lines=190> */
.L_x_682:
        /* <DEDUP_REMOVED lines=59> */
[----:B------:R-:W-:-:S03]  /*0f90*/  UISETP.GE.AND UP1, UPT, UR5, URZ, UPT ;  /* 0x0000003f0500728c */ /* 0x000fc6000bf26270 */
[----:B------:R-:W-:Y:S01]  /*0fa0*/  @UP2 UIADD3 UR7, UR7, 0x1, URZ ;  /* 0x0000000107072890 */ /* 0x000fe2000fffe03f */
[----:B------:R-:W-:Y:S02]  /*0fb0*/  MOV R3, UR22 ;  /* 0x0000001600037c02 */ /* 0x000fe40008000f00 */
[----:B------:R-:W-:-:S04]  /*0fc0*/  IADD3 R28, P0, R99, UR22, RZ ;  /* 0x00000016631c7c10 */ /* 0x000fc8000ff1e0ff */
[----:B------:R-:W-:Y:S01]  /*0fd0*/  LEA.HI.X.SX32 R29, R3, R0, 0x1, P0 ;  /* 0x00000000031d7211 */ /* 0x000fe200000f0eff */
[----:B------:R-:W-:Y:S01]  /*0fe0*/  IMAD.WIDE.U32 R2, R10, -0x77777777, RZ ;  /* 0x888888890a027825 */ /* 0x000fe200078e00ff */
[----:B------:R-:W-:-:S04]  /*0ff0*/  @!UP1 UIADD3 UR7, -UR7, URZ, URZ ;  /* 0x0000003f07079290 */ /* 0x000fc8000fffe13f */
[----:B------:R-:W-:Y:S01]  /*1000*/  SHF.R.U32.HI R0, RZ, 0x4, R3 ;  /* 0x00000004ff007819 */ /* 0x000fe20000011603 */
[----:B------:R-:W-:Y:S01]  /*1010*/  USEL UR7, UR14, UR7, !UP0 ;  /* 0x000000070e077287 */ /* 0x000fe2000c000000 */
[----:B------:R-:W-:Y:S02]  /*1020*/  MOV R3, UR20 ;  /* 0x0000001400037c02 */ /* 0x000fe40008000f00 */
[----:B------:R-:W-:Y:S02]  /*1030*/  ULDC.64 UR14, c[0x0][0x1e8] ;  /* 0x00007a00000e7ab9 */ /* 0x000fe40000000a00 */
[----:B------:R-:W-:Y:S01]  /*1040*/  USHF.R.S32.HI UR5, URZ, 0x1f, UR7 ;  /* 0x0000001f3f057899 */ /* 0x000fe20008011407 */
[----:B------:R-:W-:-:S03]  /*1050*/  IMAD R0, R3, c[0x0][0x1fc], R0 ;  /* 0x00007f0003007a24 */ /* 0x000fc600078e0200 */
[----:B------:R-:W-:Y:S02]  /*1060*/  UIMAD UR5, UR5, UR14, URZ ;  /* 0x0000000e050572a4 */ /* 0x000fe4000f8e023f */
[----:B------:R-:W-:Y:S02]  /*1070*/  IADD3 R2, R0, 0x190, RZ ;  /* 0x0000019000027810 */ /* 0x000fe40007ffe0ff */
[----:B------:R-:W-:Y:S02]  /*1080*/  UIMAD UR5, UR7, UR15, UR5 ;  /* 0x0000000f070572a4 */ /* 0x000fe4000f8e0205 */
        /* <DEDUP_REMOVED lines=448> */
[----:B0-----:R-:W-:-:S04]  /*2c90*/  HFMA2.MMA R51, -RZ, RZ, 0, 0 ;  /* 0x00000000ff337435 */ /* 0x001fc800000001ff */
[----:B------:R-:W-:-:S06]  /*2ca0*/  @P5 IMAD R50, R74, c[0x0][0x1d8], RZ ;  /* 0x000076004a325a24 */ /* 0x000fcc00078e02ff */
[----:B------:R0:W5:Y:S01]  /*2cb0*/  @P1 LDG.E R51, [R22.64] ;  /* 0x0000001216331981 */ /* 0x000162000c1e1900 */
[----:B------:R-:W-:Y:S01]  /*2cc0*/  @P5 IMAD R50, R119, c[0x0][0x1dc], R50 ;  /* 0x0000770077325a24 */ /* 0x000fe200078e0232 */
[----:B0-----:R-:W-:Y:S02]  /*2cd0*/  @P5 MOV R22, R28 ;  /* 0x0000001c00165202 */ /* 0x001fe40000000f00 */
[----:B------:R-:W-:-:S05]  /*2ce0*/  @P5 MOV R23, R31 ;  /* 0x0000001f00175202 */ /* 0x000fca0000000f00 */
[----:B------:R-:W-:-:S05]  /*2cf0*/  @P5 IMAD.WIDE.U32 R22, R119, c[0x0][0x1d8], R22 ;  /* 0x0000760077165a25 */ /* 0x000fca00078e0016 */
[----:B------:R-:W-:-:S04]  /*2d00*/  @P5 IADD3 R23, R23, R50, RZ ;  /* 0x0000003217175210 */ /* 0x000fc80007ffe0ff */
[C---:B------:R-:W-:Y:S02]  /*2d10*/  @P5 SHF.L.U64.HI R23, R22.reuse, 0x1, R23 ;  /* 0x0000000116175819 */ /* 0x040fe40000010217 */
[----:B------:R-:W-:Y:S01]  /*2d20*/  @P5 SHF.L.U32 R22, R22, 0x1, RZ ;  /* 0x0000000116165819 */ /* 0x000fe200000006ff */
[----:B------:R-:W-:-:S03]  /*2d30*/  HFMA2.MMA R75, -RZ, RZ, 0, 0 ;  /* 0x00000000ff4b7435 */ /* 0x000fc600000001ff */
[----:B------:R-:W-:-:S04]  /*2d40*/  @P5 IADD3 R80, P0, R22, c[0x0][0x180], RZ ;  /* 0x0000600016505a10 */ /* 0x000fc80007f1e0ff */
[C---:B------:R-:W-:Y:S02]  /*2d50*/  @P5 IADD3.X R81, R23.reuse, c[0x0][0x184], RZ, P0, !PT ;  /* 0x0000610017515a10 */ /* 0x040fe400007fe4ff */
[----:B------:R-:W-:Y:S01]  /*2d60*/  @P5 IADD3 R22, P0, R22, c[0x0][0x178], RZ ;  /* 0x00005e0016165a10 */ /* 0x000fe20007f1e0ff */
[----:B------:R0:W5:Y:S03]  /*2d70*/  @P4 LDG.E R75, [R78.64] ;  /* 0x000000124e4b4981 */ /* 0x000166000c1e1900 */
[----:B------:R-:W-:Y:S02]  /*2d80*/  @P5 IADD3.X R23, R23, c[0x0][0x17c], RZ, P0, !PT ;  /* 0x00005f0017175a10 */ /* 0x000fe400007fe4ff */
[----:B------:R-:W-:Y:S01]  /*2d90*/  LOP3.LUT P5, RZ, R11, 0x2, RZ, 0xc0, !PT ;  /* 0x000000020bff7812 */ /* 0x000fe200078ac0ff */
[----:B0-----:R-:W-:Y:S01]  /*2da0*/  CS2R R78, SRZ ;  /* 0x00000000004e7805 */ /* 0x001fe2000001ff00 */
[----:B------:R-:W-:-:S02]  /*2db0*/  LOP3.LUT P3, RZ, R8, 0x20000, RZ, 0xc0, !PT ;  /* 0x0002000008ff7812 */ /* 0x000fc4000786c0ff */
[----:B------:R-:W-:-:S03]  /*2dc0*/  LOP3.LUT P6, RZ, R8, 0x2, RZ, 0xc0, !PT ;  /* 0x0000000208ff7812 */ /* 0x000fc600078cc0ff */
[----:B------:R0:W5:Y:S01]  /*2dd0*/  @P1 LDG.E R79, [R88.64] ;  /* 0x00000012584f1981 */ /* 0x000162000c1e1900 */
[----:B------:R-:W-:Y:S01]  /*2de0*/  HFMA2.MMA R52, -RZ, RZ, 0, 0 ;  /* 0x00000000ff347435 */ /* 0x000fe200000001ff */
[----:B0-----:R-:W-:Y:S01]  /*2df0*/  CS2R R88, SRZ ;  /* 0x0000000000587805 */ /* 0x001fe2000001ff00 */
[----:B------:R-:W-:-:S08]  /*2e00*/  SHF.R.S32.HI R74, RZ, 0x1f, R118 ;  /* 0x0000001fff4a7819 */ /* 0x000fd00000011476 */
[----:B------:R0:W5:Y:S04]  /*2e10*/  @P5 LDG.E R52, [R66.64] ;  /* 0x0000001242345981 */ /* 0x000168000c1e1900 */
[----:B------:R1:W5:Y:S01]  /*2e20*/  @P5 LDG.E R89, [R48.64] ;  /* 0x0000001230595981 */ /* 0x000362000c1e1900 */
[C---:B------:R-:W-:Y:S02]  /*2e30*/  LOP3.LUT P4, RZ, R11.reuse, 0x4, RZ, 0xc0, !PT ;  /* 0x000000040bff7812 */ /* 0x040fe4000788c0ff */
[----:B------:R-:W-:Y:S01]  /*2e40*/  LOP3.LUT P5, RZ, R11, 0x1, RZ, 0xc0, !PT ;  /* 0x000000010bff7812 */ /* 0x000fe200078ac0ff */
[----:B------:R-:W-:Y:S01]  /*2e50*/  CS2R R90, SRZ ;  /* 0x00000000005a7805 */ /* 0x000fe2000001ff00 */
[----:B------:R-:W-:Y:S01]  /*2e60*/  LOP3.LUT P1, RZ, R8, 0x2000, RZ, 0xc0, !PT ;  /* 0x0000200008ff7812 */ /* 0x000fe2000782c0ff */
[----:B------:R-:W-:Y:S01]  /*2e70*/  HFMA2.MMA R50, -RZ, RZ, 0, 0 ;  /* 0x00000000ff327435 */ /* 0x000fe200000001ff */
[----:B------:R3:W5:Y:S01]  /*2e80*/  @P2 LDG.E R88, [R40.64] ;  /* 0x0000001228582981 */ /* 0x000762000c1e1900 */
[----:B-1----:R-:W-:Y:S01]  /*2e90*/  MOV R48, RZ ;  /* 0x000000ff00307202 */ /* 0x002fe20000000f00 */
[----:B------:R-:W-:-:S02]  /*2ea0*/  @P6 IMAD R11, R74, c[0x0][0x1d8], RZ ;  /* 0x000076004a0b6a24 */ /* 0x000fc400078e02ff */
[----:B------:R1:W5:Y:S04]  /*2eb0*/  @P3 LDG.E R91, [R94.64] ;  /* 0x000000125e5b3981 */ /* 0x000368000c1e1900 */
[----:B------:R4:W5:Y:S01]  /*2ec0*/  @P3 LDG.E R48, [R64.64] ;  /* 0x0000001240303981 */ /* 0x000962000c1e1900 */
[----:B------:R-:W-:Y:S01]  /*2ed0*/  @P6 IMAD R11, R118, c[0x0][0x1dc], R11 ;  /* 0x00007700760b6a24 */ /* 0x000fe200078e020b */
[----:B------:R-:W-:Y:S02]  /*2ee0*/  LOP3.LUT R8, R8, 0xffbfffff, RZ, 0xc0, !PT ;  /* 0xffbfffff08087812 */ /* 0x000fe400078ec0ff */
[----:B------:R0:W5:Y:S01]  /*2ef0*/  @P4 LDG.E R50, [R62.64] ;  /* 0x000000123e324981 */ /* 0x000162000c1e1900 */
[----:B------:R-:W-:Y:S01]  /*2f00*/  HFMA2.MMA R98, -RZ, RZ, 0, 0 ;  /* 0x00000000ff627435 */ /* 0x000fe200000001ff */
[----:B------:R-:W-:-:S02]  /*2f10*/  SHF.R.S32.HI R49, RZ, 0x1f, R116 ;  /* 0x0000001fff317819 */ /* 0x000fc40000011474 */
[----:B------:R0:W5:Y:S01]  /*2f20*/  @P1 LDG.E R90, [R12.64] ;  /* 0x000000120c5a1981 */ /* 0x000162000c1e1900 */
[----:B----4-:R-:W-:Y:S02]  /*2f30*/  @P6 MOV R64, R28 ;  /* 0x0000001c00406202 */ /* 0x010fe40000000f00 */
[----:B------:R-:W-:-:S05]  /*2f40*/  @P6 MOV R65, R31 ;  /* 0x0000001f00416202 */ /* 0x000fca0000000f00 */
[----:B------:R-:W-:-:S05]  /*2f50*/  @P6 IMAD.WIDE.U32 R64, R118, c[0x0][0x1d8], R64 ;  /* 0x0000760076406a25 */ /* 0x000fca00078e0040 */
[----:B------:R-:W-:-:S04]  /*2f60*/  @P6 IADD3 R11, R65, R11, RZ ;  /* 0x0000000b410b6210 */ /* 0x000fc80007ffe0ff */
[C---:B------:R-:W-:Y:S02]  /*2f70*/  @P6 SHF.L.U64.HI R11, R64.reuse, 0x1, R11 ;  /* 0x00000001400b6819 */ /* 0x040fe4000001020b */
[----:B------:R-:W-:-:S04]  /*2f80*/  @P6 SHF.L.U32 R64, R64, 0x1, RZ ;  /* 0x0000000140406819 */ /* 0x000fc800000006ff */
[----:B0-----:R-:W-:Y:S02]  /*2f90*/  @P6 IADD3 R66, P0, R64, c[0x0][0x180], RZ ;  /* 0x0000600040426a10 */ /* 0x001fe40007f1e0ff */
[----:B------:R-:W-:Y:S02]  /*2fa0*/  @P6 LOP3.LUT R8, R8, 0x400000, RZ, 0xfc, !PT ;  /* 0x0040000008086812 */ /* 0x000fe400078efcff */
[----:B------:R-:W-:Y:S02]  /*2fb0*/  @P6 IADD3.X R67, R11, c[0x0][0x184], RZ, P0, !PT ;  /* 0x000061000b436a10 */ /* 0x000fe400007fe4ff */
[----:B------:R-:W-:Y:S01]  /*2fc0*/  @P6 IADD3 R64, P0, R64, c[0x0][0x178], RZ ;  /* 0x00005e0040406a10 */ /* 0x000fe20007f1e0ff */
[----:B-1----:R-:W-:-:S03]  /*2fd0*/  CS2R R94, SRZ ;  /* 0x00000000005e7805 */ /* 0x002fc6000001ff00 */
[----:B------:R-:W-:Y:S02]  /*2fe0*/  @P6 IADD3.X R65, R11, c[0x0][0x17c], RZ, P0, !PT ;  /* 0x00005f000b416a10 */ /* 0x000fe400007fe4ff */
[----:B------:R-:W-:Y:S01]  /*2ff0*/  LOP3.LUT P6, RZ, R8, 0x8000, RZ, 0xc0, !PT ;  /* 0x0000800008ff7812 */ /* 0x000fe200078cc0ff */
[----:B------:R0:W5:Y:S01]  /*3000*/  @P4 LDG.E R95, [R46.64] ;  /* 0x000000122e5f4981 */ /* 0x000162000c1e1900 */
[----:B------:R-:W-:Y:S01]  /*3010*/  SHF.R.S32.HI R74, RZ, 0x1f, R117 ;  /* 0x0000001fff4a7819 */ /* 0x000fe20000011475 */
[----:B0-----:R-:W-:-:S04]  /*3020*/  CS2R R46, SRZ ;  /* 0x00000000002e7805 */ /* 0x001fc8000001ff00 */
[----:B------:R-:W-:Y:S01]  /*3030*/  @P5 IMAD R11, R74, c[0x0][0x1d8], RZ ;  /* 0x000076004a0b5a24 */ /* 0x000fe200078e02ff */
[----:B------:R-:W-:-:S05]  /*3040*/  LOP3.LUT P3, RZ, R8, 0x80000000, RZ, 0xc0, !PT ;  /* 0x8000000008ff7812 */ /* 0x000fca000786c0ff */
[----:B------:R0:W5:Y:S04]  /*3050*/  @P6 LDG.E R98, [R102.64] ;  /* 0x0000001266626981 */ /* 0x000168000c1e1900 */
[----:B------:R1:W5:Y:S01]  /*3060*/  @P6 LDG.E R46, [R24.64] ;  /* 0x00000012182e6981 */ /* 0x000362000c1e1900 */
[C---:B------:R-:W-:Y:S01]  /*3070*/  @P5 IMAD R11, R117.reuse, c[0x0][0x1dc], R11 ;  /* 0x00007700750b5a24 */ /* 0x040fe200078e020b */
[C---:B------:R-:W-:Y:S01]  /*3080*/  LOP3.LUT P4, RZ, R8.reuse, 0x40000000, RZ, 0xc0, !PT ;  /* 0x4000000008ff7812 */ /* 0x040fe2000788c0ff */
[----:B------:R-:W-:Y:S01]  /*3090*/  CS2R R12, SRZ ;  /* 0x00000000000c7805 */ /* 0x000fe2000001ff00 */
[----:B------:R0:W5:Y:S01]  /*30a0*/  @P3 LDG.E R47, [R100.64] ;  /* 0x00000012642f3981 */ /* 0x000162000c1e1900 */
[----:B-1----:R-:W-:Y:S02]  /*30b0*/  @P5 MOV R24, R28 ;  /* 0x0000001c00185202 */ /* 0x002fe40000000f00 */
[----:B------:R-:W-:Y:S01]  /*30c0*/  @P5 MOV R25, R31 ;  /* 0x0000001f00195202 */ /* 0x000fe20000000f00 */
[----:B------:R1:W5:Y:S04]  /*30d0*/  @P3 LDG.E R94, [R44.64] ;  /* 0x000000122c5e3981 */ /* 0x000368000c1e1900 */
[----:B------:R-:W-:Y:S01]  /*30e0*/  @P5 IMAD.WIDE.U32 R24, R117, c[0x0][0x1d8], R24 ;  /* 0x0000760075185a25 */ /* 0x000fe200078e0018 */
[----:B------:R-:W-:Y:S01]  /*30f0*/  LOP3.LUT R8, R8, 0xff7fffff, RZ, 0xc0, !PT ;  /* 0xff7fffff08087812 */ /* 0x000fe200078ec0ff */
[----:B------:R0:W5:Y:S03]  /*3100*/  @P2 LDG.E R12, [R96.64] ;  /* 0x00000012600c2981 */ /* 0x000166000c1e1900 */
[----:B------:R-:W-:-:S02]  /*3110*/  @P5 IADD3 R11, R25, R11, RZ ;  /* 0x0000000b190b5210 */ /* 0x000fc40007ffe0ff */
[C---:B------:R-:W-:Y:S02]  /*3120*/  @P5 SHF.L.U32 R62, R24.reuse, 0x1, RZ ;  /* 0x00000001183e5819 */ /* 0x040fe400000006ff */
[----:B------:R-:W-:Y:S02]  /*3130*/  @P5 SHF.L.U64.HI R11, R24, 0x1, R11 ;  /* 0x00000001180b5819 */ /* 0x000fe4000001020b */
[----:B------:R-:W-:-:S04]  /*3140*/  @P5 IADD3 R24, P0, R62, c[0x0][0x180], RZ ;  /* 0x000060003e185a10 */ /* 0x000fc80007f1e0ff */
[C---:B------:R-:W-:Y:S02]  /*3150*/  @P5 IADD3.X R25, R11.reuse, c[0x0][0x184], RZ, P0, !PT ;  /* 0x000061000b195a10 */ /* 0x040fe400007fe4ff */
[----:B------:R-:W-:Y:S02]  /*3160*/  @P5 IADD3 R62, P0, R62, c[0x0][0x178], RZ ;  /* 0x00005e003e3e5a10 */ /* 0x000fe40007f1e0ff */
[----:B------:R-:W-:Y:S02]  /*3170*/  @P5 LOP3.LUT R8, R8, 0x800000, RZ, 0xfc, !PT ;  /* 0x0080000008085812 */ /* 0x000fe400078efcff */
[----:B------:R-:W-:Y:S02]  /*3180*/  @P5 IADD3.X R63, R11, c[0x0][0x17c], RZ, P0, !PT ;  /* 0x00005f000b3f5a10 */ /* 0x000fe400007fe4ff */
[----:B------:R-:W-:Y:S02]  /*3190*/  MOV R11, RZ ;  /* 0x000000ff000b7202 */ /* 0x000fe40000000f00 */
[----:B------:R-:W-:-:S02]  /*31a0*/  LOP3.LUT P5, RZ, R8, 0x800, RZ, 0xc0, !PT ;  /* 0x0000080008ff7812 */ /* 0x000fc400078ac0ff */
[C---:B------:R-:W-:Y:S02]  /*31b0*/  LOP3.LUT P3, RZ, R8.reuse, 0x20000000, RZ, 0xc0, !PT ;  /* 0x2000000008ff7812 */ /* 0x040fe4000786c0ff */
[C---:B------:R-:W-:Y:S01]  /*31c0*/  LOP3.LUT P6, RZ, R8.reuse, 0x400, RZ, 0xc0, !PT ;  /* 0x0000040008ff7812 */ /* 0x040fe200078cc0ff */
[----:B------:R4:W5:Y:S01]  /*31d0*/  @P1 LDG.E R11, [R42.64] ;  /* 0x000000122a0b1981 */ /* 0x000962000c1e1900 */
[----:B------:R-:W-:Y:S01]  /*31e0*/  LOP3.LUT R8, R8, 0xfeffffff, RZ, 0xc0, !PT ;  /* 0xfeffffff08087812 */ /* 0x000fe200078ec0ff */
[----:B-1----:R-:W-:-:S03]  /*31f0*/  @P4 IMAD R44, R49, c[0x0][0x1d8], RZ ;  /* 0x00007600312c4a24 */ /* 0x002fc600078e02ff */
[----:B------:R-:W-:-:S03]  /*3200*/  @P4 LOP3.LUT R8, R8, 0x1000000, RZ, 0xfc, !PT ;  /* 0x0100000008084812 */ /* 0x000fc600078efcff */
[----:B------:R1:W5:Y:S01]  /*3210*/  @P5 LDG.E R13, [R26.64] ;  /* 0x000000121a0d5981 */ /* 0x000362000c1e1900 */
[-C--:B----4-:R-:W-:Y:S02]  /*3220*/  @P4 MOV R42, R28.reuse ;  /* 0x0000001c002a4202 */ /* 0x090fe40000000f00 */
[----:B------:R-:W-:Y:S01]  /*3230*/  @P4 MOV R43, R31 ;  /* 0x0000001f002b4202 */ /* 0x000fe20000000f00 */
[----:B------:R-:W-:Y:S01]  /*3240*/  @P4 IMAD R44, R116, c[0x0][0x1dc], R44 ;  /* 0x00007700742c4a24 */ /* 0x000fe200078e022c */
[----:B------:R-:W-:Y:S01]  /*3250*/  LOP3.LUT P1, RZ, R8, 0x10000000, RZ, 0xc0, !PT ;  /* 0x1000000008ff7812 */ /* 0x000fe2000782c0ff */
[----:B------:R4:W5:Y:S01]  /*3260*/  @P5 LDG.E R78, [R14.64] ;  /* 0x000000120e4e5981 */ /* 0x000962000c1e1900 */
[----:B------:R-:W-:Y:S01]  /*3270*/  SHF.R.S32.HI R49, RZ, 0x1f, R115 ;  /* 0x0000001fff317819 */ /* 0x000fe20000011473 */
[----:B------:R-:W-:Y:S01]  /*3280*/  @P4 IMAD.WIDE.U32 R42, R116, c[0x0][0x1d8], R42 ;  /* 0x00007600742a4a25 */ /* 0x000fe200078e002a */
[----:B------:R-:W-:Y:S01]  /*3290*/  LOP3.LUT P2, RZ, R8, 0x8000000, RZ, 0xc0, !PT ;  /* 0x0800000008ff7812 */ /* 0x000fe2000784c0ff */
[----:B------:R0:W5:Y:S01]  /*32a0*/  @P6 LDG.E R76, [R38.64] ;  /* 0x00000012264c6981 */ /* 0x000162000c1e1900 */
[----:B-1----:R-:W-:Y:S01]  /*32b0*/  @P3 MOV R26, R28 ;  /* 0x0000001c001a3202 */ /* 0x002fe20000000f00 */
[----:B---3--:R-:W-:Y:S01]  /*32c0*/  @P3 IMAD R40, R49, c[0x0][0x1d8], RZ ;  /* 0x0000760031283a24 */ /* 0x008fe200078e02ff */
[----:B------:R-:W-:-:S02]  /*32d0*/  @P4 IADD3 R43, R43, R44, RZ ;  /* 0x0000002c2b2b4210 */ /* 0x000fc40007ffe0ff */
[----:B------:R-:W-:Y:S01]  /*32e0*/  @P3 MOV R27, R31 ;  /* 0x0000001f001b3202 */ /* 0x000fe20000000f00 */
[----:B----4-:R-:W-:Y:S01]  /*32f0*/  CS2R R14, SRZ ;  /* 0x00000000000e7805 */ /* 0x010fe2000001ff00 */
[C---:B------:R-:W-:Y:S01]  /*3300*/  @P4 SHF.L.U64.HI R43, R42.reuse, 0x1, R43 ;  /* 0x000000012a2b4819 */ /* 0x040fe2000001022b */
[C---:B------:R-:W-:Y:S01]  /*3310*/  @P3 IMAD R40, R115.reuse, c[0x0][0x1dc], R40 ;  /* 0x0000770073283a24 */ /* 0x040fe200078e0228 */
[----:B------:R-:W-:Y:S01]  /*3320*/  @P4 SHF.L.U32 R42, R42, 0x1, RZ ;  /* 0x000000012a2a4819 */ /* 0x000fe200000006ff */
[----:B------:R-:W-:Y:S01]  /*3330*/  @P3 IMAD.WIDE.U32 R26, R115, c[0x0][0x1d8], R26 ;  /* 0x00007600731a3a25 */ /* 0x000fe200078e001a */
[----:B------:R-:W-:Y:S01]  /*3340*/  SHF.R.S32.HI R49, RZ, 0x1f, R114 ;  /* 0x0000001fff317819 */ /* 0x000fe20000011472 */
[----:B------:R1:W5:Y:S01]  /*3350*/  @P1 LDG.E R15, [R32.64] ;  /* 0x00000012200f1981 */ /* 0x000362000c1e1900 */
[----:B------:R-:W-:Y:S02]  /*3360*/  @P4 IADD3 R44, P0, R42, c[0x0][0x180], RZ ;  /* 0x000060002a2c4a10 */ /* 0x000fe40007f1e0ff */
[----:B------:R-:W-:Y:S01]  /*3370*/  @P3 IADD3 R40, R27, R40, RZ ;  /* 0x000000281b283210 */ /* 0x000fe20007ffe0ff */
[----:B0-----:R-:W-:Y:S01]  /*3380*/  @P2 IMAD R38, R49, c[0x0][0x1d8], RZ ;  /* 0x0000760031262a24 */ /* 0x001fe200078e02ff */
[----:B------:R-:W-:Y:S01]  /*3390*/  @P4 IADD3.X R45, R43, c[0x0][0x184], RZ, P0, !PT ;  /* 0x000061002b2d4a10 */ /* 0x000fe200007fe4ff */
[----:B------:R-:W-:Y:S01]  /*33a0*/  HFMA2.MMA R74, -RZ, RZ, 0, 0 ;  /* 0x00000000ff4a7435 */ /* 0x000fe200000001ff */
[----:B------:R-:W-:Y:S01]  /*33b0*/  LOP3.LUT R8, R8, 0xfdffffff, RZ, 0xc0, !PT ;  /* 0xfdffffff08087812 */ /* 0x000fe200078ec0ff */
[----:B------:R0:W5:Y:S01]  /*33c0*/  @P6 LDG.E R14, [R92.64] ;  /* 0x000000125c0e6981 */ /* 0x000162000c1e1900 */
[----:B-1----:R-:W-:-:S02]  /*33d0*/  @P2 MOV R32, R28 ;  /* 0x0000001c00202202 */ /* 0x002fc40000000f00 */
[----:B------:R-:W-:Y:S01]  /*33e0*/  @P2 MOV R33, R31 ;  /* 0x0000001f00212202 */ /* 0x000fe20000000f00 */
[----:B------:R-:W-:Y:S01]  /*33f0*/  @P2 IMAD R38, R114, c[0x0][0x1dc], R38 ;  /* 0x0000770072262a24 */ /* 0x000fe200078e0226 */
[----:B------:R-:W-:Y:S02]  /*3400*/  @P4 IADD3 R42, P0, R42, c[0x0][0x178], RZ ;  /* 0x00005e002a2a4a10 */ /* 0x000fe40007f1e0ff */
[----:B------:R-:W-:Y:S01]  /*3410*/  @P3 SHF.L.U64.HI R41, R26, 0x1, R40 ;  /* 0x000000011a293819 */ /* 0x000fe20000010228 */
[----:B------:R-:W-:Y:S01]  /*3420*/  @P2 IMAD.WIDE.U32 R32, R114, c[0x0][0x1d8], R32 ;  /* 0x0000760072202a25 */ /* 0x000fe200078e0020 */
[----:B------:R-:W-:Y:S01]  /*3430*/  @P3 SHF.L.U32 R40, R26, 0x1, RZ ;  /* 0x000000011a283819 */ /* 0x000fe200000006ff */
[----:B------:R1:W5:Y:S01]  /*3440*/  @P1 LDG.E R74, [R16.64] ;  /* 0x00000012104a1981 */ /* 0x000362000c1e1900 */
[----:B------:R-:W-:Y:S02]  /*3450*/  @P4 IADD3.X R43, R43, c[0x0][0x17c], RZ, P0, !PT ;  /* 0x00005f002b2b4a10 */ /* 0x000fe400007fe4ff */
[----:B------:R-:W-:-:S02]  /*3460*/  @P3 IADD3 R26, P0, R40, c[0x0][0x180], RZ ;  /* 0x00006000281a3a10 */ /* 0x000fc40007f1e0ff */
[----:B------:R-:W-:Y:S02]  /*3470*/  @P2 IADD3 R33, R33, R38, RZ ;  /* 0x0000002621212210 */ /* 0x000fe40007ffe0ff */
[C---:B------:R-:W-:Y:S02]  /*3480*/  @P3 IADD3.X R27, R41.reuse, c[0x0][0x184], RZ, P0, !PT ;  /* 0x00006100291b3a10 */ /* 0x040fe400007fe4ff */
[----:B------:R-:W-:Y:S02]  /*3490*/  @P3 IADD3 R40, P0, R40, c[0x0][0x178], RZ ;  /* 0x00005e0028283a10 */ /* 0x000fe40007f1e0ff */
[C---:B------:R-:W-:Y:S02]  /*34a0*/  @P2 SHF.L.U64.HI R33, R32.reuse, 0x1, R33 ;  /* 0x0000000120212819 */ /* 0x040fe40000010221 */
[----:B------:R-:W-:Y:S02]  /*34b0*/  @P2 SHF.L.U32 R32, R32, 0x1, RZ ;  /* 0x0000000120202819 */ /* 0x000fe400000006ff */
[----:B------:R-:W-:-:S02]  /*34c0*/  @P3 IADD3.X R41, R41, c[0x0][0x17c], RZ, P0, !PT ;  /* 0x00005f0029293a10 */ /* 0x000fc400007fe4ff */
[----:B------:R-:W-:Y:S02]  /*34d0*/  @P2 IADD3 R38, P0, R32, c[0x0][0x180], RZ ;  /* 0x0000600020262a10 */ /* 0x000fe40007f1e0ff */
[----:B------:R-:W-:Y:S02]  /*34e0*/  @P3 LOP3.LUT R8, R8, 0x2000000, RZ, 0xfc, !PT ;  /* 0x0200000008083812 */ /* 0x000fe400078efcff */
[----:B------:R-:W-:Y:S02]  /*34f0*/  @P2 IADD3.X R39, R33, c[0x0][0x184], RZ, P0, !PT ;  /* 0x0000610021272a10 */ /* 0x000fe400007fe4ff */
[----:B------:R-:W-:-:S04]  /*3500*/  @P2 IADD3 R32, P0, R32, c[0x0][0x178], RZ ;  /* 0x00005e0020202a10 */ /* 0x000fc80007f1e0ff */
        /* <DEDUP_REMOVED lines=9> */
[----:B-1----:R-:W-:Y:S01]  /*35a0*/  CS2R R72, SRZ ;  /* 0x0000000000487805 */ /* 0x002fe2000001ff00 */
[----:B---3--:R-:W-:-:S05]  /*35b0*/  @P1 MOV R34, R28 ;  /* 0x0000001c00221202 */ /* 0x008fca0000000f00 */
[----:B------:R1:W5:Y:S01]  /*35c0*/  @P0 LDG.E R73, [R36.64] ;  /* 0x0000001224490981 */ /* 0x000362000c1e1900 */
[----:B------:R-:W-:Y:S02]  /*35d0*/  @P1 MOV R35, R31 ;  /* 0x0000001f00231202 */ /* 0x000fe40000000f00 */
[----:B------:R-:W-:Y:S01]  /*35e0*/  LOP3.LUT P5, RZ, R8, 0x20, RZ, 0xc0, !PT ;  /* 0x0000002008ff7812 */ /* 0x000fe200078ac0ff */
[----:B------:R3:W5:Y:S02]  /*35f0*/  @P3 LDG.E R72, [R18.64] ;  /* 0x0000001212483981 */ /* 0x000764000c1e1900 */
[----:B------:R-:W-:-:S04]  /*3600*/  @P1 IMAD.WIDE.U32 R34, R113, c[0x0][0x1d8], R34 ;  /* 0x0000760071221a25 */ /* 0x000fc800078e0022 */
[----:B-1----:R-:W-:-:S04]  /*3610*/  @P1 IMAD R36, R49, c[0x0][0x1d8], RZ ;  /* 0x0000760031241a24 */ /* 0x002fc800078e02ff */
[----:B------:R-:W-:Y:S01]  /*3620*/  @P1 IMAD R36, R113, c[0x0][0x1dc], R36 ;  /* 0x0000770071241a24 */ /* 0x000fe200078e0224 */
[----:B---3--:R-:W-:-:S04]  /*3630*/  CS2R R18, SRZ ;  /* 0x0000000000127805 */ /* 0x008fc8000001ff00 */
[----:B------:R-:W-:Y:S02]  /*3640*/  @P1 IADD3 R36, R35, R36, RZ ;  /* 0x0000002423241210 */ /* 0x000fe40007ffe0ff */
[----:B------:R1:W5:Y:S01]  /*3650*/  @P4 LDG.E R18, [R70.64] ;  /* 0x0000001246124981 */ /* 0x000362000c1e1900 */
[----:B------:R-:W-:Y:S02]  /*3660*/  LOP3.LUT P6, RZ, R8, 0x10, RZ, 0xc0, !PT ;  /* 0x0000001008ff7812 */ /* 0x000fe400078cc0ff */
[C---:B------:R-:W-:Y:S01]  /*3670*/  @P1 SHF.L.U64.HI R37, R34.reuse, 0x1, R36 ;  /* 0x0000000122251819 */ /* 0x040fe20000010224 */
[----:B------:R0:W5:Y:S01]  /*3680*/  @P5 LDG.E R19, [R84.64] ;  /* 0x0000001254135981 */ /* 0x000162000c1e1900 */
[----:B------:R-:W-:Y:S01]  /*3690*/  @P1 SHF.L.U32 R36, R34, 0x1, RZ ;  /* 0x0000000122241819 */ /* 0x000fe200000006ff */
[----:B-1----:R-:W-:-:S03]  /*36a0*/  CS2R R70, SRZ ;  /* 0x0000000000467805 */ /* 0x002fc6000001ff00 */
[----:B------:R-:W-:-:S03]  /*36b0*/  @P1 IADD3 R34, P0, R36, c[0x0][0x180], RZ ;  /* 0x0000600024221a10 */ /* 0x000fc60007f1e0ff */
[----:B------:R1:W5:Y:S01]  /*36c0*/  @P5 LDG.E R70, [R20.64] ;  /* 0x0000001214465981 */ /* 0x000362000c1e1900 */
[C---:B------:R-:W-:Y:S02]  /*36d0*/  @P1 IADD3.X R35, R37.reuse, c[0x0][0x184], RZ, P0, !PT ;  /* 0x0000610025231a10 */ /* 0x040fe400007fe4ff */
[----:B------:R-:W-:Y:S01]  /*36e0*/  @P1 IADD3 R36, P0, R36, c[0x0][0x178], RZ ;  /* 0x00005e0024241a10 */ /* 0x000fe20007f1e0ff */
[----:B------:R0:W5:Y:S01]  /*36f0*/  @P4 LDG.E R71, [R86.64] ;  /* 0x0000001256474981 */ /* 0x000162000c1e1900 */
[----:B-1----:R-:W-:Y:S02]  /*3700*/  CS2R R20, SRZ ;  /* 0x0000000000147805 */ /* 0x002fe4000001ff00 */
[----:B------:R-:W-:Y:S02]  /*3710*/  @P1 IADD3.X R37, R37, c[0x0][0x17c], RZ, P0, !PT ;  /* 0x00005f0025251a10 */ /* 0x000fe400007fe4ff */
[C---:B------:R-:W-:Y:S02]  /*3720*/  LOP3.LUT P0, RZ, R8.reuse, 0x8, RZ, 0xc0, !PT ;  /* 0x0000000808ff7812 */ /* 0x040fe4000780c0ff */
[----:B------:R1:W5:Y:S01]  /*3730*/  @P6 LDG.E R20, [R68.64] ;  /* 0x0000001244146981 */ /* 0x000362000c1e1900 */
[C---:B------:R-:W-:Y:S01]  /*3740*/  LOP3.LUT P5, RZ, R8.reuse, 0x800000, RZ, 0xc0, !PT ;  /* 0x0080000008ff7812 */ /* 0x040fe200078ac0ff */
[----:B-1----:R-:W-:Y:S01]  /*3750*/  CS2R R68, SRZ ;  /* 0x0000000000447805 */ /* 0x002fe2000001ff00 */
[----:B------:R-:W-:-:S08]  /*3760*/  LOP3.LUT P3, RZ, R8, 0x2000000, RZ, 0xc0, !PT ;  /* 0x0200000008ff7812 */ /* 0x000fd0000786c0ff */
[----:B------:R0:W5:Y:S04]  /*3770*/  @P0 LDG.E R21, [R80.64] ;  /* 0x0000001250150981 */ /* 0x000168000c1e1900 */
[----:B------:R0:W5:Y:S01]  /*3780*/  @P6 LDG.E R69, [R82.64] ;  /* 0x0000001252456981 */ /* 0x000162000c1e1900 */
[----:B------:R-:W-:-:S03]  /*3790*/  LOP3.LUT P6, RZ, R8, 0x400000, RZ, 0xc0, !PT ;  /* 0x0040000008ff7812 */ /* 0x000fc600078cc0ff */
[----:B------:R1:W5:Y:S02]  /*37a0*/  @P0 LDG.E R68, [R22.64] ;  /* 0x0000001216440981 */ /* 0x000364000c1e1900 */
[----:B-1----:R-:W-:-:S08]  /*37b0*/  CS2R R22, SRZ ;  /* 0x0000000000167805 */ /* 0x002fd0000001ff00 */
[----:B------:R1:W5:Y:S04]  /*37c0*/  @P6 LDG.E R22, [R66.64] ;  /* 0x0000001242166981 */ /* 0x000368000c1e1900 */
[----:B------:R3:W5:Y:S01]  /*37d0*/  @P5 LDG.E R23, [R24.64] ;  /* 0x0000001218175981 */ /* 0x000762000c1e1900 */
[----:B-1----:R-:W-:Y:S01]  /*37e0*/  CS2R R66, SRZ ;  /* 0x0000000000427805 */ /* 0x002fe2000001ff00 */
[----:B---3--:R-:W-:-:S05]  /*37f0*/  CS2R R24, SRZ ;  /* 0x0000000000187805 */ /* 0x008fca000001ff00 */
[----:B------:R1:W5:Y:S04]  /*3800*/  @P6 LDG.E R67, [R64.64] ;  /* 0x0000001240436981 */ /* 0x000368000c1e1900 */
[----:B------:R3:W5:Y:S04]  /*3810*/  @P5 LDG.E R66, [R62.64] ;  /* 0x000000123e425981 */ /* 0x000768000c1e1900 */
[----:B------:R4:W5:Y:S01]  /*3820*/  @P3 LDG.E R25, [R26.64] ;  /* 0x000000121a193981 */ /* 0x000962000c1e1900 */
[----:B-1----:R-:W-:Y:S01]  /*3830*/  CS2R R64, SRZ ;  /* 0x0000000000407805 */ /* 0x002fe2000001ff00 */
[----:B---3--:R-:W-:-:S05]  /*3840*/  CS2R R62, SRZ ;  /* 0x00000000003e7805 */ /* 0x008fca000001ff00 */
[----:B------:R0:W5:Y:S01]  /*3850*/  @P3 LDG.E R64, [R40.64] ;  /* 0x0000001228403981 */ /* 0x000162000c1e1900 */
[----:B----4-:R-:W-:-:S03]  /*3860*/  CS2R R26, SRZ ;  /* 0x00000000001a7805 */ /* 0x010fc6000001ff00 */
[----:B------:R0:W5:Y:S04]  /*3870*/  @P2 LDG.E R63, [R32.64] ;  /* 0x00000012203f2981 */ /* 0x000168000c1e1900 */
[----:B------:R0:W5:Y:S04]  /*3880*/  @P2 LDG.E R26, [R38.64] ;  /* 0x00000012261a2981 */ /* 0x000168000c1e1900 */
[----:B------:R0:W5:Y:S04]  /*3890*/  @P1 LDG.E R27, [R34.64] ;  /* 0x00000012221b1981 */ /* 0x000168000c1e1900 */
[----:B------:R0:W5:Y:S01]  /*38a0*/  @P1 LDG.E R62, [R36.64] ;  /* 0x00000012243e1981 */ /* 0x000162000c1e1900 */
[----:B------:R-:W-:-:S02]  /*38b0*/  ISETP.GT.U32.AND P0, PT, R10, 0x1df, PT ;  /* 0x000001df0a00780c */ /* 0x000fc40003f04070 */
[----:B------:R-:W-:Y:S01]  /*38c0*/  LOP3.LUT P4, RZ, R8, 0x1000000, RZ, 0xc0, !PT ;  /* 0x0100000008ff7812 */ /* 0x000fe2000788c0ff */
[----:B------:R-:W-:-:S12]  /*38d0*/  BSSY B0, `(.L_x_536) ;  /* 0x0000015000007945 */ /* 0x000fd80003800000 */
[----:B------:R1:W5:Y:S04]  /*38e0*/  @P4 LDG.E R24, [R44.64] ;  /* 0x000000122c184981 */ /* 0x000368000c1e1900 */
[----:B------:R3:W5:Y:S01]  /*38f0*/  @P4 LDG.E R65, [R42.64] ;  /* 0x000000122a414981 */ /* 0x000762000c1e1900 */
[----:B-1----:R-:W-:Y:S01]  /*3900*/  CS2R R44, SRZ ;  /* 0x00000000002c7805 */ /* 0x002fe2000001ff00 */
[----:B---3--:R-:W-:Y:S01]  /*3910*/  CS2R R42, SRZ ;  /* 0x00000000002a7805 */ /* 0x008fe2000001ff00 */
[----:B------:R-:W-:Y:S05]  /*3920*/  @P0 BRA `(.L_x_537) ;  /* 0x000000f000000947 */ /* 0x000fea0003800000 */
[----:B0-2---:R-:W-:Y:S02]  /*3930*/  ISETP.NE.AND P0, PT, RZ, UR21, PT ;  /* 0x00000015ff007c0c */ /* 0x005fe4000bf05270 */
[----:B------:R-:W-:-:S04]  /*3940*/  IADD3 R34, R99, UR22, RZ ;  /* 0x0000001663227c10 */ /* 0x000fc8000fffe0ff */
[----:B------:R-:W-:-:S07]  /*3950*/  SHF.R.S32.HI R33, RZ, 0x1f, R34 ;  /* 0x0000001fff217819 */ /* 0x000fce0000011422 */
[----:B------:R-:W-:-:S04]  /*3960*/  @P0 LEA R32, P6, R34, c[0x0][0x190], 0x1 ;  /* 0x0000640022200a11 */ /* 0x000fc800078c08ff */
[----:B------:R-:W-:-:S05]  /*3970*/  @P0 LEA.HI.X R33, R34, c[0x0][0x194], R33, 0x1, P6 ;  /* 0x0000650022210a11 */ /* 0x000fca00030f0c21 */
[----:B------:R0:W2:Y:S04]  /*3980*/  @P0 LDG.E.U16 R35, [R32.64] ;  /* 0x0000001220230981 */ /* 0x0000a8000c1e1500 */
[----:B0-----:R-:W3:Y:S01]  /*3990*/  @P0 LDG.E.U16 R32, [R32.64+0x2] ;  /* 0x0000021220200981 */ /* 0x001ee2000c1e1500 */
[----:B--2---:R-:W-:Y:S02]  /*39a0*/  @P0 PRMT R43, RZ, 0x5410, R35 ;  /* 0x00005410ff2b0816 */ /* 0x004fe40000000023 */
[----:B---3--:R-:W-:Y:S02]  /*39b0*/  @P0 PRMT R44, RZ, 0x5410, R32 ;  /* 0x00005410ff2c0816 */ /* 0x008fe40000000020 */
[----:B------:R-:W-:-:S05]  /*39c0*/  MOV R32, 0x2 ;  /* 0x0000000200207802 */ /* 0x000fca0000000f00 */
[----:B------:R-:W-:-:S05]  /*39d0*/  IMAD.WIDE R32, R34, R32, c[0x0][0x188] ;  /* 0x0000620022207625 */ /* 0x000fca00078e0220 */
[----:B------:R0:W2:Y:S04]  /*39e0*/  LDG.E.U16 R42, [R32.64] ;  /* 0x00000012202a7981 */ /* 0x0000a8000c1e1500 */
[----:B0-----:R-:W3:Y:S01]  /*39f0*/  LDG.E.U16 R32, [R32.64+0x2] ;  /* 0x0000021220207981 */ /* 0x001ee2000c1e1500 */
[----:B--2---:R-:W-:Y:S02]  /*3a00*/  PRMT R42, RZ, 0x5410, R42 ;  /* 0x00005410ff2a7816 */ /* 0x004fe4000000002a */
[----:B---3--:R-:W-:Y:S02]  /*3a10*/  PRMT R45, RZ, 0x5410, R32 ;  /* 0x00005410ff2d7816 */ /* 0x008fe40000000020 */
.L_x_537:
[----:B0-2---:R-:W-:Y:S05]  /*3a20*/  BSYNC B0 ;  /* 0x0000000000007941 */ /* 0x005fea0003800000 */
.L_x_536:
[----:B------:R-:W-:Y:S02]  /*3a30*/  ISETP.NE.AND P0, PT, RZ, UR21, PT ;  /* 0x00000015ff007c0c */ /* 0x000fe4000bf05270 */
[--C-:B-----5:R-:W-:Y:S02]  /*3a40*/  PRMT R41, RZ, 0x5410, R53.reuse ;  /* 0x00005410ff297816 */ /* 0x120fe40000000035 */
[----:B------:R-:W-:-:S02]  /*3a50*/  PRMT R34, RZ, 0x7610, R53 ;  /* 0x00007610ff227816 */ /* 0x000fc40000000035 */
[----:B------:R-:W-:Y:S01]  /*3a60*/  LOP3.LUT R8, R8, 0xfffffffb, RZ, 0xc0, !PT ;  /* 0xfffffffb08087812 */ /* 0x000fe200078ec0ff */
[----:B------:R-:W-:Y:S01]  /*3a70*/  FADD.FTZ R41, R41, -UR24 ;  /* 0x8000001829297e21 */ /* 0x000fe20008010000 */
[--C-:B------:R-:W-:Y:S01]  /*3a80*/  PRMT R39, RZ, 0x5410, R75.reuse ;  /* 0x00005410ff277816 */ /* 0x100fe2000000004b */
[----:B------:R-:W-:Y:S01]  /*3a90*/  FADD.FTZ R34, R34, -UR24 ;  /* 0x8000001822227e21 */ /* 0x000fe20008010000 */
[----:B------:R-:W-:Y:S01]  /*3aa0*/  PRMT R33, RZ, 0x7610, R75 ;  /* 0x00007610ff217816 */ /* 0x000fe2000000004b */
[----:B------:R-:W-:Y:S02]  /*3ab0*/  FMUL.FTZ R41, R41, UR23 ;  /* 0x0000001729297c20 */ /* 0x000fe40008410000 */
        /* <DEDUP_REMOVED lines=21> */
.L_x_538:
        /* <DEDUP_REMOVED lines=34> */
.L_x_539:
        /* <DEDUP_REMOVED lines=40> */
.L_x_540:
        /* <DEDUP_REMOVED lines=37> */
.L_x_541:
        /* <DEDUP_REMOVED lines=37> */
.L_x_542:
        /* <DEDUP_REMOVED lines=37> */
.L_x_543:
        /* <DEDUP_REMOVED lines=37> */
.L_x_544:
        /* <DEDUP_REMOVED lines=37> */
.L_x_545:
        /* <DEDUP_REMOVED lines=37> */
.L_x_546:
        /* <DEDUP_REMOVED lines=37> */
.L_x_547:
        /* <DEDUP_REMOVED lines=37> */
.L_x_548:
        /* <DEDUP_REMOVED lines=37> */
.L_x_549:
        /* <DEDUP_REMOVED lines=37> */
.L_x_550:
        /* <DEDUP_REMOVED lines=37> */
.L_x_551:
        /* <DEDUP_REMOVED lines=37> */
.L_x_552:
        /* <DEDUP_REMOVED lines=37> */
.L_x_553:
        /* <DEDUP_REMOVED lines=37> */
.L_x_554:
        /* <DEDUP_REMOVED lines=37> */
.L_x_555:
        /* <DEDUP_REMOVED lines=37> */
.L_x_556:
        /* <DEDUP_REMOVED lines=37> */
.L_x_557:
        /* <DEDUP_REMOVED lines=37> */
.L_x_558:
        /* <DEDUP_REMOVED lines=37> */
.L_x_559:
        /* <DEDUP_REMOVED lines=37> */
.L_x_560:
        /* <DEDUP_REMOVED lines=37> */
.L_x_561:
        /* <DEDUP_REMOVED lines=37> */
.L_x_562:
        /* <DEDUP_REMOVED lines=37> */
.L_x_563:
        /* <DEDUP_REMOVED lines=37> */
.L_x_564:
        /* <DEDUP_REMOVED lines=37> */
.L_x_565:
        /* <DEDUP_REMOVED lines=37> */
.L_x_566:
        /* <DEDUP_REMOVED lines=37> */
.L_x_567:
        /* <DEDUP_REMOVED lines=35> */
.L_x_568:
        /* <DEDUP_REMOVED lines=33> */
.L_x_569:
[----:B------:R-:W-:Y:S01]  /*8360*/  FMUL.FTZ R85, R34, R42 ;  /* 0x0000002a22557220 */ /* 0x000fe20000410000 */
[----:B------:R-:W0:Y:S01]  /*8370*/  S2R R87, SR_LANEID ;  /* 0x0000000000577919 */ /* 0x000e220000000000 */
        /* <DEDUP_REMOVED lines=84> */
.L_x_571:
[----:B0-----:R-:W-:Y:S05]  /*88c0*/  BSYNC B0 ;  /* 0x0000000000007941 */ /* 0x001fea0003800000 */
.L_x_570:
        /* <DEDUP_REMOVED lines=81> */
.L_x_573:
[----:B------:R-:W-:Y:S05]  /*8de0*/  BSYNC B0 ;  /* 0x0000000000007941 */ /* 0x000fea0003800000 */
.L_x_572:
[----:B------:R-:W-:Y:S01]  /*8df0*/  UMOV UR15, 0x4 ;  /* 0x00000004000f7882 */ /* 0x000fe20000000000 */
[----:B------:R-:W-:Y:S01]  /*8e00*/  BSSY B0, `(.L_x_574) ;  /* 0x0000015000007945 */ /* 0x000fe20003800000 */
[----:B------:R-:W-:Y:S01]  /*8e10*/  HFMA2.MMA R49, -RZ, RZ, 0, 1.1920928955078125e-07 ;  /* 0x00000002ff317435 */ /* 0x000fe200000001ff */
        /* <DEDUP_REMOVED lines=19> */
.L_x_575:
[----:B------:R-:W-:Y:S05]  /*8f50*/  BSYNC B0 ;  /* 0x0000000000007941 */ /* 0x000fea0003800000 */
.L_x_574:
[----:B------:R-:W-:-:S13]  /*8f60*/  ISETP.LE.U32.AND P6, PT, R49, c[0x0][0xc], PT ;  /* 0x0000030031007a0c */ /* 0x000fda0003fc3070 */
[----:B------:R-:W-:Y:S05]  /*8f70*/  @!P6 BRA `(.L_x_576) ;  /* 0x000018f00000e947 */ /* 0x000fea0003800000 */
        /* <DEDUP_REMOVED lines=38> */
.L_x_578:
[----:B------:R-:W-:Y:S02]  /*91e0*/  MOV R32, UR16 ;  /* 0x0000001000207c02 */ /* 0x000fe40008000f00 */
[----:B------:R-:W-:-:S05]  /*91f0*/  MOV R33, UR17 ;  /* 0x0000001100217c02 */ /* 0x000fca0008000f00 */
[----:B------:R-:W2:Y:S01]  /*9200*/  LDG.E.STRONG.GPU R32, [R32.64] ;  /* 0x0000001220207981 */ /* 0x000ea2000c1ef900 */
[----:B------:R-:W-:Y:S01]  /*9210*/  YIELD ;  /* 0x0000000000007946 */ /* 0x000fe20003800000 */
[----:B--2---:R-:W-:Y:S01]  /*9220*/  ISETP.NE.AND P6, PT, R32, R34, PT ;  /* 0x000000222000720c */ /* 0x004fe20003fc5270 */
[----:B------:R-:W-:-:S12]  /*9230*/  CCTL.IVALL ;  /* 0x00000000ff00798f */ /* 0x000fd80002000000 */
[----:B------:R-:W-:Y:S05]  /*9240*/  @P6 BRA `(.L_x_578) ;  /* 0xffffff9000006947 */ /* 0x000fea000383ffff */
.L_x_577:
[----:B------:R-:W-:Y:S01]  /*9250*/  ISETP.NE.AND P6, PT, RZ, c[0x0][0xc], PT ;  /* 0x00000300ff007a0c */ /* 0x000fe20003fc5270 */
[----:B------:R-:W-:Y:S01]  /*9260*/  WARPSYNC 0xffffffff ;  /* 0xffffffff00007948 */ /* 0x000fe20003800000 */
[----:B------:R-:W-:Y:S11]  /*9270*/  BAR.SYNC.DEFER_BLOCKING 0x0 ;  /* 0x0000000000007b1d */ /* 0x000ff60000010000 */
[----:B------:R-:W-:Y:S05]  /*9280*/  @!P6 BRA `(.L_x_576) ;  /* 0x000015e00000e947 */ /* 0x000fea0003800000 */
[----:B0-----:R-:W-:Y:S01]  /*9290*/  HFMA2.MMA R32, -RZ, RZ, 0, 5.9604644775390625e-08 ;  /* 0x00000001ff207435 */ /* 0x001fe200000001ff */
[----:B------:R-:W-:-:S09]  /*92a0*/  UMOV UR5, URZ ;  /* 0x0000003f00057c82 */ /* 0x000fd20008000000 */
[----:B------:R-:W-:-:S04]  /*92b0*/  IADD3 R32, -R32, c[0x0][0xc], RZ ;  /* 0x0000030020207a10 */ /* 0x000fc80007ffe1ff */
[----:B------:R-:W-:-:S13]  /*92c0*/  ISETP.GE.U32.AND P6, PT, R32, 0x3, PT ;  /* 0x000000032000780c */ /* 0x000fda0003fc6070 */
[----:B------:R-:W-:Y:S05]  /*92d0*/  @!P6 BRA `(.L_x_579) ;  /* 0x000013000000e947 */ /* 0x000fea0003800000 */
[----:B------:R-:W-:Y:S02]  /*92e0*/  ULDC UR14, c[0x0][0xc] ;  /* 0x00000300000e7ab9 */ /* 0x000fe40000000800 */
[----:B------:R-:W-:-:S04]  /*92f0*/  ULOP3.LUT UR5, UR14, 0x3, URZ, 0xc0, !UPT ;  /* 0x000000030e057892 */ /* 0x000fc8000f8ec03f */
        /* <DEDUP_REMOVED lines=16> */
.L_x_582:
[----:B------:R-:W-:Y:S01]  /*9400*/  MOV R32, UR5 ;  /* 0x0000000500207c02 */ /* 0x000fe20008000f00 */
        /* <DEDUP_REMOVED lines=150> */
.L_x_581:
[----:B------:R-:W-:-:S06]  /*9d70*/  UISETP.GT.AND UP0, UPT, UR14, 0x4, UPT ;  /* 0x000000040e00788c */ /* 0x000fcc000bf04270 */
[----:B------:R-:W-:-:S13]  /*9d80*/  PLOP3.LUT P6, PT, PT, PT, UP0, 0x40, 0x0 ;  /* 0x000000000000781c */ /* 0x000fda0003fce808 */
[----:B------:R-:W-:Y:S05]  /*9d90*/  @P6 BRA `(.L_x_583) ;  /* 0x0000054000006947 */ /* 0x000fea0003800000 */
[----:B------:R-:W-:Y:S02]  /*9da0*/  MOV R32, UR5 ;  /* 0x0000000500207c02 */ /* 0x000fe40008000f00 */
        /* <DEDUP_REMOVED lines=83> */
.L_x_583:
[----:B01----:R-:W-:-:S04]  /*a2e0*/  LOP3.LUT P6, RZ, R8, 0x1, RZ, 0xc0, !PT ;  /* 0x0000000108ff7812 */ /* 0x003fc800078cc0ff */
[----:B------:R-:W-:-:S13]  /*a2f0*/  ISETP.NE.OR P6, PT, RZ, UR14, P6 ;  /* 0x0000000eff007c0c */ /* 0x000fda000b7c5670 */
[----:B------:R-:W-:Y:S05]  /*a300*/  @!P6 BRA `(.L_x_579) ;  /* 0x000002d00000e947 */ /* 0x000fea0003800000 */
.L_x_580:
        /* <DEDUP_REMOVED lines=45> */
.L_x_579:
[----:B------:R-:W-:-:S04]  /*a5e0*/  MOV R34, c[0x0][0xc] ;  /* 0x0000030000227a02 */ /* 0x000fc80000000f00 */
        /* <DEDUP_REMOVED lines=14> */
.L_x_585:
[----:B------:R-:W-:Y:S05]  /*a6d0*/  BSYNC B0 ;  /* 0x0000000000007941 */ /* 0x000fea0003800000 */
.L_x_584:
        /* <DEDUP_REMOVED lines=25> */
.L_x_576:
        /* <DEDUP_REMOVED lines=35> */
.L_x_586:
        /* <DEDUP_REMOVED lines=22> */
.L_x_588:
[----:B------:R-:W-:Y:S05]  /*ac00*/  BSYNC B0 ;  /* 0x0000000000007941 */ /* 0x000fea0003800000 */
.L_x_587:
        /* <DEDUP_REMOVED lines=28> */
.L_x_589:
        /* <DEDUP_REMOVED lines=24> */
.L_x_591:
[----:B------:R-:W-:Y:S05]  /*af50*/  BSYNC B0 ;  /* 0x0000000000007941 */ /* 0x000fea0003800000 */
.L_x_590:
        /* <DEDUP_REMOVED lines=28> */
.L_x_592:
        /* <DEDUP_REMOVED lines=24> */
.L_x_594:
[----:B------:R-:W-:Y:S05]  /*b2a0*/  BSYNC B0 ;  /* 0x0000000000007941 */ /* 0x000fea0003800000 */
.L_x_593:
        /* <DEDUP_REMOVED lines=28> */
.L_x_595:
        /* <DEDUP_REMOVED lines=24> */
.L_x_597:
[----:B------:R-:W-:Y:S05]  /*b5f0*/  BSYNC B0 ;  /* 0x0000000000007941 */ /* 0x000fea0003800000 */
.L_x_596:
        /* <DEDUP_REMOVED lines=28> */
.L_x_598:
        /* <DEDUP_REMOVED lines=24> */
.L_x_600:
[----:B------:R-:W-:Y:S05]  /*b940*/  BSYNC B0 ;  /* 0x0000000000007941 */ /* 0x000fea0003800000 */
.L_x_599:
        /* <DEDUP_REMOVED lines=28> */
.L_x_601:
        /* <DEDUP_REMOVED lines=24> */
.L_x_603:
[----:B------:R-:W-:Y:S05]  /*bc90*/  BSYNC B0 ;  /* 0x0000000000007941 */ /* 0x000fea0003800000 */
.L_x_602:
        /* <DEDUP_REMOVED lines=28> */
.L_x_604:
        /* <DEDUP_REMOVED lines=24> */
.L_x_606:
[----:B------:R-:W-:Y:S05]  /*bfe0*/  BSYNC B0 ;  /* 0x0000000000007941 */ /* 0x000fea0003800000 */
.L_x_605:
        /* <DEDUP_REMOVED lines=33> */
.L_x_607:
        /* <DEDUP_REMOVED lines=24> */
.L_x_609:
[----:B------:R-:W-:Y:S05]  /*c380*/  BSYNC B0 ;  /* 0x0000000000007941 */ /* 0x000fea0003800000 */
.L_x_608:
        /* <DEDUP_REMOVED lines=28> */
.L_x_610:
        /* <DEDUP_REMOVED lines=24> */
.L_x_612:
[----:B------:R-:W-:Y:S05]  /*c6d0*/  BSYNC B0 ;  /* 0x0000000000007941 */ /* 0x000fea0003800000 */
.L_x_611:
        /* <DEDUP_REMOVED lines=28> */
.L_x_613:
        /* <DEDUP_REMOVED lines=24> */
.L_x_615:
[----:B------:R-:W-:Y:S05]  /*ca20*/  BSYNC B0 ;  /* 0x0000000000007941 */ /* 0x000fea0003800000 */
.L_x_614:
        /* <DEDUP_REMOVED lines=28> */
.L_x_616:
        /* <DEDUP_REMOVED lines=24> */
.L_x_618:
[----:B------:R-:W-:Y:S05]  /*cd70*/  BSYNC B0 ;  /* 0x0000000000007941 */ /* 0x000fea0003800000 */
.L_x_617:
        /* <DEDUP_REMOVED lines=8> */
[----:B0-----:R-:W-:Y:S02]  /*ce00*/  FMUL.FTZ R34, R14, UR23 ;  /* 0x000000170e227c20 */ /* 0x001fe40008410000 */
        /* <DEDUP_REMOVED lines=19> */
.L_x_619:
[----:B------:R-:W-:Y:S01]  /*cf40*/  LOP3.LUT P0, RZ, R8, 0x400, RZ, 0xc0, !PT ;  /* 0x0000040008ff7812 */ /* 0x000fe2000780c0ff */
[----:B------:R-:W-:-:S12]  /*cf50*/  BSSY B0, `(.L_x_620) ;  /* 0x0000017000007945 */ /* 0x000fd80003800000 */
[----:B------:R-:W-:Y:S05]  /*cf60*/  @!P0 BRA `(.L_x_621) ;  /* 0x0000015000008947 */ /* 0x000fea0003800000 */
[----:B--2---:R-:W-:Y:S02]  /*cf70*/  MOV R33, UR5 ;  /* 0x0000000500217c02 */ /* 0x004fe40008000f00 */
[C---:B------:R-:W-:Y:S02]  /*cf80*/  IADD3 R32, R9.reuse, 0xb0, RZ ;  /* 0x000000b009207810 */ /* 0x040fe40007ffe0ff */
[----:B------:R-:W-:Y:S01]  /*cf90*/  IADD3 R35, R9, 0xb0, RZ ;  /* 0x000000b009237810 */ /* 0x000fe20007ffe0ff */
[----:B-1----:R-:W-:Y:S01]  /*cfa0*/  FFMA.FTZ R14, R12, R33, UR6 ;  /* 0x000000060c0e7e23 */ /* 0x002fe20008010021 */
[----:B------:R-:W-:Y:S02]  /*cfb0*/  SHF.R.S32.HI R32, RZ, 0x1f, R32 ;  /* 0x0000001fff207819 */ /* 0x000fe40000011420 */
[----:B------:R-:W-:Y:S01]  /*cfc0*/  MOV R12, R28 ;  /* 0x0000001c000c7202 */ /* 0x000fe20000000f00 */
[----:B------:R-:W-:Y:S01]  /*cfd0*/  FFMA.FTZ R14, R13, R42, -R14 ;  /* 0x0000002a0d0e7223 */ /* 0x000fe2000001080e */
[----:B------:R-:W-:Y:S01]  /*cfe0*/  MOV R13, UR5 ;  /* 0x00000005000d7c02 */ /* 0x000fe20008000f00 */
[----:B------:R-:W-:-:S04]  /*cff0*/  IMAD R32, R32, c[0x0][0x1d8], RZ ;  /* 0x0000760020207a24 */ /* 0x000fc800078e02ff */
        /* <DEDUP_REMOVED lines=12> */
.L_x_621:
[----:B------:R-:W-:Y:S05]  /*d0c0*/  BSYNC B0 ;  /* 0x0000000000007941 */ /* 0x000fea0003800000 */
.L_x_620:
        /* <DEDUP_REMOVED lines=28> */
.L_x_622:
        /* <DEDUP_REMOVED lines=22> */
.L_x_624:
[----:B------:R-:W-:Y:S05]  /*d3f0*/  BSYNC B0 ;  /* 0x0000000000007941 */ /* 0x000fea0003800000 */
.L_x_623:
        /* <DEDUP_REMOVED lines=28> */
.L_x_625:
[----:B------:R-:W-:Y:S01]  /*d5c0*/  LOP3.LUT P0, RZ, R8, 0x100, RZ, 0xc0, !PT ;  /* 0x0000010008ff7812 */ /* 0x000fe2000780c0ff */
[----:B------:R-:W-:-:S12]  /*d5d0*/  BSSY B0, `(.L_x_626) ;  /* 0x0000015000007945 */ /* 0x000fd80003800000 */
[----:B------:R-:W-:Y:S05]  /*d5e0*/  @!P0 BRA `(.L_x_627) ;  /* 0x0000013000008947 */ /* 0x000fea0003800000 */
[----:B------:R-:W-:Y:S02]  /*d5f0*/  SHF.R.S32.HI R12, RZ, 0x1f, R124 ;  /* 0x0000001fff0c7819 */ /* 0x000fe4000001147c */
[----:B0-----:R-:W-:Y:S02]  /*d600*/  MOV R13, R31 ;  /* 0x0000001f000d7202 */ /* 0x001fe40000000f00 */
[----:B--2---:R-:W-:Y:S01]  /*d610*/  MOV R35, UR5 ;  /* 0x0000000500237c02 */ /* 0x004fe20008000f00 */
[----:B------:R-:W-:Y:S01]  /*d620*/  IMAD R15, R12, c[0x0][0x1d8], RZ ;  /* 0x000076000c0f7a24 */ /* 0x000fe200078e02ff */
[----:B------:R-:W-:-:S03]  /*d630*/  MOV R12, R28 ;  /* 0x0000001c000c7202 */ /* 0x000fc60000000f00 */
[C---:B------:R-:W-:Y:S02]  /*d640*/  IMAD R15, R124.reuse, c[0x0][0x1dc], R15 ;  /* 0x000077007c0f7a24 */ /* 0x040fe400078e020f */
[----:B------:R-:W-:-:S04]  /*d650*/  IMAD.WIDE.U32 R12, R124, c[0x0][0x1d8], R12 ;  /* 0x000076007c0c7a25 */ /* 0x000fc800078e000c */
[----:B-1----:R-:W-:Y:S01]  /*d660*/  FFMA.FTZ R32, R32, R35, UR6 ;  /* 0x0000000620207e23 */ /* 0x002fe20008010023 */
[----:B------:R-:W-:Y:S02]  /*d670*/  IADD3 R15, R13, R15, RZ ;  /* 0x0000000f0d0f7210 */ /* 0x000fe40007ffe0ff */
[----:B------:R-:W-:Y:S02]  /*d680*/  MOV R13, UR5 ;  /* 0x00000005000d7c02 */ /* 0x000fe40008000f00 */
[----:B------:R-:W-:-:S03]  /*d690*/  LEA R14, P0, R12, c[0x0][0x160], 0x1 ;  /* 0x000058000c0e7a11 */ /* 0x000fc600078008ff */
[----:B------:R-:W-:Y:S01]  /*d6a0*/  FFMA.FTZ R34, R34, R13, UR6 ;  /* 0x0000000622227e23 */ /* 0x000fe2000801000d */
[----:B------:R-:W-:Y:S01]  /*d6b0*/  LEA.HI.X R15, R12, c[0x0][0x164], R15, 0x1, P0 ;  /* 0x000059000c0f7a11 */ /* 0x000fe200000f0c0f */
[----:B------:R-:W-:Y:S02]  /*d6c0*/  FFMA.FTZ R12, R16, R45, -R32 ;  /* 0x0000002d100c7223 */ /* 0x000fe40000010820 */
[----:B------:R-:W-:Y:S02]  /*d6d0*/  FFMA.FTZ R34, R33, R42, -R34 ;  /* 0x0000002a21227223 */ /* 0x000fe40000010822 */
[----:B------:R-:W-:Y:S02]  /*d6e0*/  FMUL.FTZ R12, R12, UR23 ;  /* 0x000000170c0c7c20 */ /* 0x000fe40008410000 */
[----:B------:R-:W-:-:S05]  /*d6f0*/  FMUL.FTZ R13, R34, UR23 ;  /* 0x00000017220d7c20 */ /* 0x000fca0008410000 */
[----:B------:R-:W-:-:S05]  /*d700*/  F2FP.BF16.PACK_AB R13, R12, R13 ;  /* 0x0000000d0c0d723e */ /* 0x000fca00000010ff */
[----:B------:R0:W-:Y:S02]  /*d710*/  STG.E [R14.64], R13 ;  /* 0x0000000d0e007986 */ /* 0x0001e4000c101912 */
.L_x_627:
[----:B------:R-:W-:Y:S05]  /*d720*/  BSYNC B0 ;  /* 0x0000000000007941 */ /* 0x000fea0003800000 */
.L_x_626:
        /* <DEDUP_REMOVED lines=28> */
.L_x_628:
        /* <DEDUP_REMOVED lines=22> */
.L_x_630:
[----:B------:R-:W-:Y:S05]  /*da50*/  BSYNC B0 ;  /* 0x0000000000007941 */ /* 0x000fea0003800000 */
.L_x_629:
[----:B------:R-:W-:Y:S01]  /*da60*/  ISETP.NE.AND P0, PT, RZ, UR21, PT ;  /* 0x00000015ff007c0c */ /* 0x000fe2000bf05270 */
[----:B------:R-:W-:Y:S01]  /*da70*/  FADD.FTZ R32, R16, -UR24 ;  /* 0x8000001810207e21 */ /* 0x000fe20008010000 */
[----:B------:R-:W-:Y:S02]  /*da80*/  PRMT R18, RZ, 0x7610, R18 ;  /* 0x00007610ff127816 */ /* 0x000fe40000000012 */
[----:B0-----:R-:W-:Y:S01]  /*da90*/  PRMT R11, RZ, 0x5410, R71 ;  /* 0x00005410ff0b7816 */ /* 0x001fe20000000047 */
[----:B------:R-:W-:Y:S01]  /*daa0*/  FMUL.FTZ R32, R32, UR23 ;  /* 0x0000001720207c20 */ /* 0x000fe20008410000 */
[----:B------:R-:W-:Y:S01]  /*dab0*/  PRMT R16, RZ, 0x5410, R19 ;  /* 0x00005410ff107816 */ /* 0x000fe20000000013 */
[----:B------:R-:W-:Y:S01]  /*dac0*/  FADD.FTZ R17, R18, -UR24 ;  /* 0x8000001812117e21 */ /* 0x000fe20008010000 */
[----:B------:R-:W-:-:S03]  /*dad0*/  PRMT R18, RZ, 0x7610, R71 ;  /* 0x00007610ff127816 */ /* 0x000fc60000000047 */
[----:B------:R-:W-:Y:S02]  /*dae0*/  FMUL.FTZ R17, R17, UR23 ;  /* 0x0000001711117c20 */ /* 0x000fe40008410000 */
[----:B------:R-:W-:Y:S05]  /*daf0*/  @!P0 BRA `(.L_x_631) ;  /* 0x0000012000008947 */ /* 0x000fea0003800000 */
[----:B------:R-:W-:Y:S02]  /*db00*/  FFMA.FTZ R13, R17, R45, R44 ;  /* 0x0000002d110d7223 */ /* 0x000fe4000001002c */
        /* <DEDUP_REMOVED lines=17> */
.L_x_631:
        /* <DEDUP_REMOVED lines=22> */
.L_x_633:
[----:B------:R-:W-:Y:S05]  /*dd80*/  BSYNC B0 ;  /* 0x0000000000007941 */ /* 0x000fea0003800000 */
.L_x_632:
        /* <DEDUP_REMOVED lines=28> */
.L_x_634:
        /* <DEDUP_REMOVED lines=22> */
.L_x_636:
[----:B------:R-:W-:Y:S05]  /*e0b0*/  BSYNC B0 ;  /* 0x0000000000007941 */ /* 0x000fea0003800000 */
.L_x_635:
        /* <DEDUP_REMOVED lines=28> */
.L_x_637:
        /* <DEDUP_REMOVED lines=22> */
.L_x_639:
[----:B------:R-:W-:Y:S05]  /*e3e0*/  BSYNC B0 ;  /* 0x0000000000007941 */ /* 0x000fea0003800000 */
.L_x_638:
        /* <DEDUP_REMOVED lines=28> */
.L_x_640:
        /* <DEDUP_REMOVED lines=22> */
.L_x_642:
[----:B------:R-:W-:Y:S05]  /*e710*/  BSYNC B0 ;  /* 0x0000000000007941 */ /* 0x000fea0003800000 */
.L_x_641:
[----:B------:R-:W-:Y:S01]  /*e720*/  ISETP.NE.AND P0, PT, RZ, UR21, PT ;  /* 0x00000015ff007c0c */ /* 0x000fe2000bf05270 */
[----:B------:R-:W-:Y:S01]  /*e730*/  FADD.FTZ R16, R16, -UR24 ;  /* 0x8000001810107e21 */ /* 0x000fe20008010000 */
[----:B------:R-:W-:Y:S02]  /*e740*/  PRMT R22, RZ, 0x7610, R22 ;  /* 0x00007610ff167816 */ /* 0x000fe40000000016 */
[--C-:B------:R-:W-:Y:S01]  /*e750*/  PRMT R17, RZ, 0x5410, R67.reuse ;  /* 0x00005410ff117816 */ /* 0x100fe20000000043 */
[----:B------:R-:W-:Y:S01]  /*e760*/  FMUL.FTZ R18, R16, UR23 ;  /* 0x0000001710127c20 */ /* 0x000fe20008410000 */
[----:B------:R-:W-:Y:S01]  /*e770*/  PRMT R20, RZ, 0x7610, R67 ;  /* 0x00007610ff147816 */ /* 0x000fe20000000043 */
[----:B------:R-:W-:Y:S01]  /*e780*/  FADD.FTZ R22, R22, -UR24 ;  /* 0x8000001816167e21 */ /* 0x000fe20008010000 */
[----:B0-----:R-:W-:-:S03]  /*e790*/  PRMT R11, RZ, 0x5410, R23 ;  /* 0x00005410ff0b7816 */ /* 0x001fc60000000017 */
        /* <DEDUP_REMOVED lines=20> */
.L_x_643:
[----:B------:R-:W-:Y:S01]  /*e8e0*/  LOP3.LUT P0, RZ, R8, 0x2, RZ, 0xc0, !PT ;  /* 0x0000000208ff7812 */ /* 0x000fe2000780c0ff */
[----:B------:R-:W-:-:S12]  /*e8f0*/  BSSY B0, `(.L_x_644) ;  /* 0x0000015000007945 */ /* 0x000fd80003800000 */
[----:B------:R-:W-:Y:S05]  /*e900*/  @!P0 BRA `(.L_x_645) ;  /* 0x0000013000008947 */ /* 0x000fea0003800000 */
[----:B------:R-:W-:Y:S02]  /*e910*/  SHF.R.S32.HI R12, RZ, 0x1f, R118 ;  /* 0x0000001fff0c7819 */ /* 0x000fe40000011476 */
[----:B------:R-:W-:Y:S02]  /*e920*/  MOV R13, R31 ;  /* 0x0000001f000d7202 */ /* 0x000fe40000000f00 */
        /* <DEDUP_REMOVED lines=17> */
.L_x_645:
[----:B------:R-:W-:Y:S05]  /*ea40*/  BSYNC B0 ;  /* 0x0000000000007941 */ /* 0x000fea0003800000 */
.L_x_644:
        /* <DEDUP_REMOVED lines=28> */
.L_x_646:
        /* <DEDUP_REMOVED lines=21> */
.L_x_648:
[----:B------:R-:W-:Y:S05]  /*ed60*/  BSYNC B0 ;  /* 0x0000000000007941 */ /* 0x000fea0003800000 */
.L_x_647:
        /* <DEDUP_REMOVED lines=27> */
.L_x_649:
        /* <DEDUP_REMOVED lines=21> */
.L_x_651:
[----:B------:R-:W-:Y:S05]  /*f070*/  BSYNC B0 ;  /* 0x0000000000007941 */ /* 0x000fea0003800000 */
.L_x_650:
        /* <DEDUP_REMOVED lines=27> */
.L_x_652:
[----:B------:R-:W-:Y:S01]  /*f230*/  BSSY B0, `(.L_x_653) ;  /* 0x0000015000007945 */ /* 0x000fe20003800000 */
        /* <DEDUP_REMOVED lines=20> */
.L_x_654:
[----:B------:R-:W-:Y:S05]  /*f380*/  BSYNC B0 ;  /* 0x0000000000007941 */ /* 0x000fea0003800000 */
.L_x_653:
        /* <DEDUP_REMOVED lines=27> */
.L_x_655:
        /* <DEDUP_REMOVED lines=21> */
.L_x_657:
[----:B------:R-:W-:Y:S05]  /*f690*/  BSYNC B0 ;  /* 0x0000000000007941 */ /* 0x000fea0003800000 */
.L_x_656:
        /* <DEDUP_REMOVED lines=27> */
.L_x_658:
        /* <DEDUP_REMOVED lines=8> */
[----:B------:R-:W-:-:S05]  /*f8d0*/  IMAD.WIDE.U32 R12, R113, c[0x0][0x1d8], R12 ;  /* 0x00007600710c7a25 */ /* 0x000fca00078e000c */
[----:B------:R-:W-:Y:S02]  /*f8e0*/  IADD3 R15, R13, R15, RZ ;  /* 0x0000000f0d0f7210 */ /* 0x000fe40007ffe0ff */
[C---:B------:R-:W-:Y:S02]  /*f8f0*/  LEA R14, P0, R12.reuse, c[0x0][0x160], 0x1 ;  /* 0x000058000c0e7a11 */ /* 0x040fe400078008ff */
[----:B------:R-:W-:Y:S02]  /*f900*/  MOV R13, UR5 ;  /* 0x00000005000d7c02 */ /* 0x000fe40008000f00 */
[----:B------:R-:W-:-:S03]  /*f910*/  LEA.HI.X R15, R12, c[0x0][0x164], R15, 0x1, P0 ;  /* 0x000059000c0f7a11 */ /* 0x000fc600000f0c0f */
        /* <DEDUP_REMOVED lines=8> */
.L_x_660:
[----:B------:R-:W-:Y:S05]  /*f9a0*/  BSYNC B0 ;  /* 0x0000000000007941 */ /* 0x000fea0003800000 */
.L_x_659:
        /* <DEDUP_REMOVED lines=28> */
.L_x_661:
        /* <DEDUP_REMOVED lines=26> */
.L_x_663:
[----:B------:R-:W-:Y:S05]  /*fd10*/  BSYNC B0 ;  /* 0x0000000000007941 */ /* 0x000fea0003800000 */
.L_x_662:
        /* <DEDUP_REMOVED lines=27> */
.L_x_664:
        /* <DEDUP_REMOVED lines=26> */
.L_x_666:
[----:B------:R-:W-:Y:S05]  /*10070*/  BSYNC B0 ;  /* 0x0000000000007941 */ /* 0x000fea0003800000 */
.L_x_665:
        /* <DEDUP_REMOVED lines=27> */
.L_x_667:
        /* <DEDUP_REMOVED lines=8> */
[----:B------:R-:W-:Y:S02]  /*102b0*/  MOV R4, R28 ;  /* 0x0000001c00047202 */ /* 0x000fe40000000f00 */
        /* <DEDUP_REMOVED lines=17> */
.L_x_669:
[----:B------:R-:W-:Y:S05]  /*103d0*/  BSYNC B0 ;  /* 0x0000000000007941 */ /* 0x000fea0003800000 */
.L_x_668:
        /* <DEDUP_REMOVED lines=27> */
.L_x_670:
        /* <DEDUP_REMOVED lines=26> */
.L_x_672:
[----:B------:R-:W-:Y:S05]  /*10730*/  BSYNC B0 ;  /* 0x0000000000007941 */ /* 0x000fea0003800000 */
.L_x_671:
        /* <DEDUP_REMOVED lines=27> */
.L_x_673:
        /* <DEDUP_REMOVED lines=26> */
.L_x_675:
[----:B------:R-:W-:Y:S05]  /*10a90*/  BSYNC B0 ;  /* 0x0000000000007941 */ /* 0x000fea0003800000 */
.L_x_674:
        /* <DEDUP_REMOVED lines=27> */
.L_x_676:
        /* <DEDUP_REMOVED lines=28> */
.L_x_678:
[----:B------:R-:W-:Y:S05]  /*10e10*/  BSYNC B0 ;  /* 0x0000000000007941 */ /* 0x000fea0003800000 */
.L_x_677:
        /* <DEDUP_REMOVED lines=23> */
.L_x_679:
[----:B------:R-:W-:Y:S01]  /*10f90*/  ISETP.GE.U32.AND P0, PT, R104, c[0x0][0x1e0], PT ;  /* 0x0000780068007a0c */ /* 0x000fe20003f06070 */
[----:B------:R-:W-:Y:S03]  /*10fa0*/  BSSY B0, `(.L_x_680) ;  /* 0x0000016000007945 */ /* 0x000fe60003800000 */
[----:B------:R-:W-:-:S04]  /*10fb0*/  ISETP.GE.AND.EX P0, PT, R105, c[0x0][0x1e4], PT, P0 ;  /* 0x0000790069007a0c */ /* 0x000fc80003f06300 */
[----:B------:R-:W-:-:S13]  /*10fc0*/  ISETP.GT.U32.OR P0, PT, R10, 0x1df, P0 ;  /* 0x000001df0a00780c */ /* 0x000fda0000704470 */
[----:B------:R-:W-:Y:S05]  /*10fd0*/  @P0 BRA `(.L_x_681) ;  /* 0x0000012000000947 */ /* 0x000fea0003800000 */
[----:B------:R-:W-:Y:S01]  /*10fe0*/  MOV R2, R28 ;  /* 0x0000001c00027202 */ /* 0x000fe20000000f00 */
[----:B------:R-:W-:Y:S01]  /*10ff0*/  IMAD R105, R105, c[0x0][0x1d8], RZ ;  /* 0x0000760069697a24 */ /* 0x000fe200078e02ff */
[----:B0-----:R-:W-:Y:S02]  /*11000*/  MOV R3, R31 ;  /* 0x0000001f00037202 */ /* 0x001fe40000000f00 */
[----:B--2---:R-:W-:Y:S01]  /*11010*/  MOV R6, UR5 ;  /* 0x0000000500067c02 */ /* 0x004fe20008000f00 */
        /* <DEDUP_REMOVED lines=14> */
.L_x_681:
[----:B------:R-:W-:Y:S05]  /*11100*/  BSYNC B0 ;  /* 0x0000000000007941 */ /* 0x000fea0003800000 */
.L_x_680:
[----:B--2---:R-:W-:Y:S02]  /*11110*/  ULDC UR5, c[0x0][0x10] ;  /* 0x0000040000057ab9 */ /* 0x004fe40000000800 */
[----:B------:R-:W-:Y:S02]  /*11120*/  UIADD3 UR9, UR9, UR5, URZ ;  /* 0x0000000509097290 */ /* 0x000fe4000fffe03f */
[----:B------:R-:W-:Y:S02]  /*11130*/  UIADD3 UR4, UR4, 0x1, URZ ;  /* 0x0000000104047890 */ /* 0x000fe4000fffe03f */
[----:B------:R-:W-:-:S06]  /*11140*/  UISETP.GE.AND UP0, UPT, UR9, UR8, UPT ;  /* 0x000000080900728c */ /* 0x000fcc000bf06270 */
[----:B------:R-:W-:-:S13]  /*11150*/  PLOP3.LUT P0, PT, PT, PT, UP0, 0x40, 0x0 ;  /* 0x000000000000781c */ /* 0x000fda0003f0e808 */
[----:B------:R-:W-:Y:S01]  /*11160*/  @!P0 CALL.REL.NOINC `(.L_x_535) ;  /* 0x0000001000008944 */ /* 0x000fe20003c00000 */
[----:B------:R-:W-:Y:S05]  /*11170*/  BRA `(.L_x_682) ;  /* 0xfffefa6000007947 */ /* 0x000fea000383ffff */
.L_x_535:
[----:B-1----:R-:W-:Y:S01]  /*11180*/  ISETP.NE.AND P1, PT, R10, RZ, PT ;  /* 0x000000ff0a00720c */ /* 0x002fe20003f25270 */
[----:B0-----:R-:W-:Y:S01]  /*11190*/  HFMA2.MMA R3, -RZ, RZ, 0, 2.384185791015625e-07 ;  /* 0x00000004ff037435 */ /* 0x001fe200000001ff */
[----:B------:R-:W-:Y:S01]  /*111a0*/  MOV R6, c[0x0][0xc] ;  /* 0x0000030000067a02 */ /* 0x000fe20000000f00 */
        /* <DEDUP_REMOVED lines=15> */
.L_x_684:
[----:B------:R-:W-:Y:S05]  /*112a0*/  BSYNC B0 ;  /* 0x0000000000007941 */ /* 0x000fea0003800000 */
.L_x_683:
        /* <DEDUP_REMOVED lines=11> */
.L_x_686:
[----:B------:R-:W2:Y:S01]  /*11360*/  LDG.E.STRONG.GPU R5, [R2.64] ;  /* 0x0000001202057981 */ /* 0x000ea2000c1ef900 */
[----:B------:R-:W-:Y:S01]  /*11370*/  YIELD ;  /* 0x0000000000007946 */ /* 0x000fe20003800000 */
[----:B--2---:R-:W-:Y:S01]  /*11380*/  ISETP.NE.AND P0, PT, R5, R0, PT ;  /* 0x000000000500720c */ /* 0x004fe20003f05270 */
[----:B------:R-:W-:-:S12]  /*11390*/  CCTL.IVALL ;  /* 0x00000000ff00798f */ /* 0x000fd80002000000 */
[----:B------:R-:W-:Y:S05]  /*113a0*/  @P0 BRA `(.L_x_686) ;  /* 0xffffffb000000947 */ /* 0x000fea000383ffff */
.L_x_685:
        /* <DEDUP_REMOVED lines=25> */
.L_x_687:
        /* <DEDUP_REMOVED lines=26> */
.L_x_688:
        /* <DEDUP_REMOVED lines=10> */
.L_x_5184:


//--------------------- .text._Z35group_norm_nhwc_bwd_one_pass_kernelI11Bf16IOFp16WLi64ELi60ELi480EEv26Group_norm_nhwc_bwd_params --------------------------
	.section	.text._Z35group_norm_nhwc_bwd_one_pass_kernelI11Bf16IOFp16WLi64ELi60ELi480EEv26Group_norm_nhwc_bwd_params,"ax",@progbits
	.sectioninfo	@"SHI_REGISTERS=64"
	.align	128
        .global         _Z35group_norm_nhwc_bwd_one_pass_kernelI11Bf16IOFp16WLi64ELi60ELi480EEv26Group_norm_nhwc_bwd_params
        .type           _Z35group_norm_nhwc_bwd_one_pass_kernelI11Bf16IOFp16WLi64ELi60ELi480EEv26Group_norm_nhwc_bwd_params,@function
        .size           _Z35group_norm_nhwc_bwd_one_pass_kernelI11Bf16IOFp16WLi64ELi60ELi480EEv26Group_norm_nhwc_bwd_params,(.L_x_5185 - _Z35group_norm_nhwc_bwd_one_pass_kernelI11Bf16IOFp16WLi64ELi60ELi480EEv26Group_norm_nhwc_bwd_params)
        .other          _Z35group_norm_nhwc_bwd_one_pass_kernelI11Bf16IOFp16WLi64ELi60ELi480EEv26Group_norm_nhwc_bwd_params,@"STO_CUDA_ENTRY STV_DEFAULT"
_Z35group_norm_nhwc_bwd_one_pass_kernelI11Bf16IOFp16WLi64ELi60ELi480EEv26Group_norm_nhwc_bwd_params:
.text._Z35group_norm_nhwc_bwd_one_pass_kernelI11Bf16IOFp16WLi64ELi60ELi480EEv26Group_norm_nhwc_bwd_params:
        /* <DEDUP_REMOVED lines=51> */
.L_x_724:
        /* <DEDUP_REMOVED lines=136> */
[----:B--2---:R-:W-:-:S02]  /*0bb0*/  @P0 HADD2.F32 R51, -RZ, R17.H0_H0 ;  /* 0x20000011ff330230 */ /* 0x004fc40000004100 */
[----:B---3--:R-:W-:Y:S02]  /*0bc0*/  @P0 HADD2.F32 R52, -RZ, R16.H0_H0 ;  /* 0x20000010ff340230 */ /* 0x008fe40000004100 */
[----:B----4-:R-:W-:Y:S02]  /*0bd0*/  HADD2.F32 R54, -RZ, R54.H0_H0 ;  /* 0x20000036ff367230 */ /* 0x010fe40000004100 */
[----:B------:R-:W-:Y:S02]  /*0be0*/  HADD2.F32 R11, -RZ, R11.H0_H0 ;  /* 0x2000000bff0b7230 */ /* 0x000fe40000004100 */
.L_x_691:
[----:B---3--:R-:W-:Y:S05]  /*0bf0*/  BSYNC B0 ;  /* 0x0000000000007941 */ /* 0x008fea0003800000 */
.L_x_690:
        /* <DEDUP_REMOVED lines=33> */
.L_x_692:
        /* <DEDUP_REMOVED lines=26> */
.L_x_693:
        /* <DEDUP_REMOVED lines=37> */
.L_x_694:
        /* <DEDUP_REMOVED lines=35> */
.L_x_695:
        /* <DEDUP_REMOVED lines=89> */
.L_x_697:
[----:B------:R-:W-:Y:S05]  /*19c0*/  BSYNC B0 ;  /* 0x0000000000007941 */ /* 0x000fea0003800000 */
.L_x_696:
        /* <DEDUP_REMOVED lines=79> */
.L_x_699:
[----:B------:R-:W-:Y:S05]  /*1ec0*/  BSYNC B0 ;  /* 0x0000000000007941 */ /* 0x000fea0003800000 */
.L_x_698:
        /* <DEDUP_REMOVED lines=17> */
.L_x_701:
[----:B------:R-:W-:Y:S05]  /*1fe0*/  BSYNC B0 ;  /* 0x0000000000007941 */ /* 0x000fea0003800000 */
.L_x_700:
        /* <DEDUP_REMOVED lines=27> */
.L_x_704:
[----:B------:R-:W2:Y:S01]  /*21a0*/  LDG.E.STRONG.GPU R14, [R12.64] ;  /* 0x000000060c0e7981 */ /* 0x000ea2000c1ef900 */
[----:B------:R-:W-:Y:S01]  /*21b0*/  YIELD ;  /* 0x0000000000007946 */ /* 0x000fe20003800000 */
[----:B--2---:R-:W-:Y:S01]  /*21c0*/  ISETP.NE.AND P0, PT, R14, R17, PT ;  /* 0x000000110e00720c */ /* 0x004fe20003f05270 */
[----:B------:R-:W-:-:S12]  /*21d0*/  CCTL.IVALL ;  /* 0x00000000ff00798f */ /* 0x000fd80002000000 */
[----:B------:R-:W-:Y:S05]  /*21e0*/  @P0 BRA `(.L_x_704) ;  /* 0xffffffb000000947 */ /* 0x000fea000383ffff */
.L_x_703:
        /* <DEDUP_REMOVED lines=17> */
.L_x_708:
        /* <DEDUP_REMOVED lines=115> */
.L_x_707:
        /* <DEDUP_REMOVED lines=61> */
.L_x_709:
[----:B------:R-:W-:-:S13]  /*2e00*/  ISETP.NE.OR P0, PT, R18, RZ, P0 ;  /* 0x000000ff1200720c */ /* 0x000fda0000705670 */
[----:B------:R-:W-:Y:S05]  /*2e10*/  @!P0 BRA `(.L_x_705) ;  /* 0x000001f000008947 */ /* 0x000fea0003800000 */
.L_x_706:
        /* <DEDUP_REMOVED lines=31> */
.L_x_705:
        /* <DEDUP_REMOVED lines=11> */
.L_x_711:
[----:B------:R-:W-:Y:S05]  /*30c0*/  BSYNC B0 ;  /* 0x0000000000007941 */ /* 0x000fea0003800000 */
.L_x_710:
        /* <DEDUP_REMOVED lines=16> */
.L_x_702:
        /* <DEDUP_REMOVED lines=55> */
.L_x_712:
        /* <DEDUP_REMOVED lines=18> */
.L_x_714:
[----:B------:R-:W-:Y:S05]  /*3660*/  BSYNC B0 ;  /* 0x0000000000007941 */ /* 0x000fea0003800000 */
.L_x_713:
        /* <DEDUP_REMOVED lines=23> */
.L_x_715:
        /* <DEDUP_REMOVED lines=18> */
.L_x_717:
[----:B------:R-:W-:Y:S05]  /*3900*/  BSYNC B0 ;  /* 0x0000000000007941 */ /* 0x000fea0003800000 */
.L_x_716:
        /* <DEDUP_REMOVED lines=23> */
.L_x_718:
        /* <DEDUP_REMOVED lines=18> */
.L_x_720:
[----:B------:R-:W-:Y:S05]  /*3ba0*/  BSYNC B0 ;  /* 0x0000000000007941 */ /* 0x000fea0003800000 */
.L_x_719:
        /* <DEDUP_REMOVED lines=23> */
.L_x_721:
        /* <DEDUP_REMOVED lines=17> */
.L_x_723:
[----:B------:R-:W-:Y:S05]  /*3e30*/  BSYNC B0 ;  /* 0x0000000000007941 */ /* 0x000fea0003800000 */
.L_x_722:
[----:B------:R-:W-:Y:S02]  /*3e40*/  IADD3 R41, R41, c[0x0][0x10], RZ ;  /* 0x0000040029297a10 */ /* 0x000fe40007ffe0ff */
[----:B------:R-:W-:Y:S02]  /*3e50*/  IADD3 R42, R42, 0x1, RZ ;  /* 0x000000012a2a7810 */ /* 0x000fe40007ffe0ff */
[----:B------:R-:W-:-:S13]  /*3e60*/  ISETP.GE.AND P0, PT, R41, UR4, PT ;  /* 0x0000000429007c0c */ /* 0x000fda000bf06270 */
[----:B------:R-:W-:Y:S01]  /*3e70*/  @P0 CALL.REL.NOINC `(.L_x_689) ;  /* 0x0000001000000944 */ /* 0x000fe20003c00000 */
[----:B------:R-:W-:Y:S05]  /*3e80*/  BRA `(.L_x_724) ;  /* 0xffffc4a000007947 */ /* 0x000fea000383ffff */
.L_x_689:
        /* <DEDUP_REMOVED lines=18> */
.L_x_726:
[----:B------:R-:W-:Y:S05]  /*3fb0*/  BSYNC B0 ;  /* 0x0000000000007941 */ /* 0x000fea0003800000 */
.L_x_725:
        /* <DEDUP_REMOVED lines=11> */
.L_x_728:
[----:B-1----:R-:W2:Y:S01]  /*4070*/  LDG.E.STRONG.GPU R5, [R2.64] ;  /* 0x0000000602057981 */ /* 0x002ea2000c1ef900 */
[----:B------:R-:W-:Y:S01]  /*4080*/  YIELD ;  /* 0x0000000000007946 */ /* 0x000fe20003800000 */
[----:B--2---:R-:W-:Y:S01]  /*4090*/  ISETP.NE.AND P0, PT, R5, R0, PT ;  /* 0x000000000500720c */ /* 0x004fe20003f05270 */
[----:B------:R-:W-:-:S12]  /*40a0*/  CCTL.IVALL ;  /* 0x00000000ff00798f */ /* 0x000fd80002000000 */
[----:B------:R-:W-:Y:S05]  /*40b0*/  @P0 BRA `(.L_x_728) ;  /* 0xffffffb000000947 */ /* 0x000fea000383ffff */
.L_x_727:
        /* <DEDUP_REMOVED lines=25> */
.L_x_729:
        /* <DEDUP_REMOVED lines=20> */
[----:B--2---:R-:W-:Y:S02]  /*4390*/  F2FP.PACK_AB R15, R9, R0 ;  /* 0x00000000090f723e */ /* 0x004fe400000000ff */
[----:B---3--:R-:W-:-:S03]  /*43a0*/  F2FP.PACK_AB R17, R13, R10 ;  /* 0x0000000a0d11723e */ /* 0x008fc600000000ff */
[----:B------:R0:W-:Y:S04]  /*43b0*/  STG.E [R2.64], R15 ;  /* 0x0000000f02007986 */ /* 0x0001e8000c101906 */
[----:B------:R0:W-:Y:S02]  /*43c0*/  STG.E [R4.64], R17 ;  /* 0x0000001104007986 */ /* 0x0001e4000c101906 */
[----:B------:R-:W-:Y:S05]  /*43d0*/  @P0 BRA `(.L_x_729) ;  /* 0xfffffe7000000947 */ /* 0x000fea000383ffff */
[----:B------:R-:W-:Y:S05]  /*43e0*/  EXIT ;  /* 0x000000000000794d */ /* 0x000fea0003800000 */
.L_x_730:
        /* <DEDUP_REMOVED lines=9> */
.L_x_5185:


//--------------------- .text._Z35group_norm_nhwc_bwd_one_pass_kernelI11Bf16IOFp16WLi128ELi60ELi480EEv26Group_norm_nhwc_bwd_params --------------------------
	.section	.text._Z35group_norm_nhwc_bwd_one_pass_kernelI11Bf16IOFp16WLi128ELi60ELi480EEv26Group_norm_nhwc_bwd_params,"ax",@progbits
	.sectioninfo	@"SHI_REGISTERS=64"
	.align	128
        .global         _Z35group_norm_nhwc_bwd_one_pass_kernelI11Bf16IOFp16WLi128ELi60ELi480EEv26Group_norm_nhwc_bwd_params
        .type           _Z35group_norm_nhwc_bwd_one_pass_kernelI11Bf16IOFp16WLi128ELi60ELi480EEv26Group_norm_nhwc_bwd_params,@function
        .size           _Z35group_norm_nhwc_bwd_one_pass_kernelI11Bf16IOFp16WLi128ELi60ELi480EEv26Group_norm_nhwc_bwd_params,(.L_x_5186 - _Z35group_norm_nhwc_bwd_one_pass_kernelI11Bf16IOFp16WLi128ELi60ELi480EEv26Group_norm_nhwc_bwd_params)
        .other          _Z35group_norm_nhwc_bwd_one_pass_kernelI11Bf16IOFp16WLi128ELi60ELi480EEv26Group_norm_nhwc_bwd_params,@"STO_CUDA_ENTRY STV_DEFAULT"
_Z35group_norm_nhwc_bwd_one_pass_kernelI11Bf16IOFp16WLi128ELi60ELi480EEv26Group_norm_nhwc_bwd_params:
.text._Z35group_norm_nhwc_bwd_one_pass_kernelI11Bf16IOFp16WLi128ELi60ELi480EEv26Group_norm_nhwc_bwd_params:
        /* <DEDUP_REMOVED lines=65> */
.L_x_782:
        /* <DEDUP_REMOVED lines=215> */
[----:B--2---:R-:W-:Y:S02]  /*1180*/  @P0 HADD2.F32 R6, -RZ, R18.H0_H0 ;  /* 0x20000012ff060230 */ /* 0x004fe40000004100 */
[----:B---3--:R-:W-:Y:S02]  /*1190*/  @P0 HADD2.F32 R7, -RZ, R17.H0_H0 ;  /* 0x20000011ff070230 */ /* 0x008fe40000004100 */
[----:B----4-:R-:W-:Y:S02]  /*11a0*/  HADD2.F32 R5, -RZ, R5.H0_H0 ;  /* 0x20000005ff057230 */ /* 0x010fe40000004100 */
[----:B------:R-:W-:-:S02]  /*11b0*/  HADD2.F32 R8, -RZ, R16.H0_H0 ;  /* 0x20000010ff087230 */ /* 0x000fc40000004100 */
.L_x_733:
[----:B----4-:R-:W-:Y:S05]  /*11c0*/  BSYNC B0 ;  /* 0x0000000000007941 */ /* 0x010fea0003800000 */
.L_x_732:
        /* <DEDUP_REMOVED lines=30> */
.L_x_734:
        /* <DEDUP_REMOVED lines=34> */
.L_x_735:
        /* <DEDUP_REMOVED lines=40> */
.L_x_736:
        /* <DEDUP_REMOVED lines=37> */
.L_x_737:
        /* <DEDUP_REMOVED lines=37> */
.L_x_738:
        /* <DEDUP_REMOVED lines=37> */
.L_x_739:
        /* <DEDUP_REMOVED lines=37> */
.L_x_740:
        /* <DEDUP_REMOVED lines=37> */
.L_x_741:
        /* <DEDUP_REMOVED lines=82> */
.L_x_743:
[----:B0-----:R-:W-:Y:S05]  /*2900*/  BSYNC B0 ;  /* 0x0000000000007941 */ /* 0x001fea0003800000 */
.L_x_742:
        /* <DEDUP_REMOVED lines=81> */
.L_x_745:
[----:B------:R-:W-:Y:S05]  /*2e20*/  BSYNC B0 ;  /* 0x0000000000007941 */ /* 0x000fea0003800000 */
.L_x_744:
        /* <DEDUP_REMOVED lines=20> */
.L_x_747:
[----:B------:R-:W-:Y:S05]  /*2f70*/  BSYNC B0 ;  /* 0x0000000000007941 */ /* 0x000fea0003800000 */
.L_x_746:
        /* <DEDUP_REMOVED lines=31> */
.L_x_750:
[----:B------:R-:W2:Y:S01]  /*3170*/  LDG.E.STRONG.GPU R20, [R16.64] ;  /* 0x0000000e10147981 */ /* 0x000ea2000c1ef900 */
[----:B------:R-:W-:Y:S01]  /*3180*/  YIELD ;  /* 0x0000000000007946 */ /* 0x000fe20003800000 */
[----:B--2---:R-:W-:Y:S01]  /*3190*/  ISETP.NE.AND P6, PT, R20, R23, PT ;  /* 0x000000171400720c */ /* 0x004fe20003fc5270 */
[----:B------:R-:W-:-:S12]  /*31a0*/  CCTL.IVALL ;  /* 0x00000000ff00798f */ /* 0x000fd80002000000 */
[----:B------:R-:W-:Y:S05]  /*31b0*/  @P6 BRA `(.L_x_750) ;  /* 0xffffffb000006947 */ /* 0x000fea000383ffff */
.L_x_749:
        /* <DEDUP_REMOVED lines=26> */
.L_x_754:
        /* <DEDUP_REMOVED lines=116> */
.L_x_753:
        /* <DEDUP_REMOVED lines=64> */
.L_x_755:
[----:B------:R-:W-:-:S04]  /*3ea0*/  LOP3.LUT P6, RZ, R4, 0x1, RZ, 0xc0, !PT ;  /* 0x0000000104ff7812 */ /* 0x000fc800078cc0ff */
[----:B------:R-:W-:-:S13]  /*3eb0*/  ISETP.NE.OR P6, PT, RZ, UR4, P6 ;  /* 0x00000004ff007c0c */ /* 0x000fda000b7c5670 */
[----:B------:R-:W-:Y:S05]  /*3ec0*/  @!P6 BRA `(.L_x_751) ;  /* 0x000002000000e947 */ /* 0x000fea0003800000 */
.L_x_752:
        /* <DEDUP_REMOVED lines=32> */
.L_x_751:
        /* <DEDUP_REMOVED lines=11> */
.L_x_757:
[----:B------:R-:W-:Y:S05]  /*4180*/  BSYNC B0 ;  /* 0x0000000000007941 */ /* 0x000fea0003800000 */
.L_x_756:
        /* <DEDUP_REMOVED lines=17> */
.L_x_748:
        /* <DEDUP_REMOVED lines=36> */
.L_x_758:
        /* <DEDUP_REMOVED lines=19> */
.L_x_760:
[----:B------:R-:W-:Y:S05]  /*4610*/  BSYNC B0 ;  /* 0x0000000000007941 */ /* 0x000fea0003800000 */
.L_x_759:
        /* <DEDUP_REMOVED lines=27> */
.L_x_761:
        /* <DEDUP_REMOVED lines=20> */
.L_x_763:
[----:B------:R-:W-:Y:S05]  /*4910*/  BSYNC B0 ;  /* 0x0000000000007941 */ /* 0x000fea0003800000 */
.L_x_762:
        /* <DEDUP_REMOVED lines=28> */
.L_x_764:
        /* <DEDUP_REMOVED lines=19> */
.L_x_766:
[----:B------:R-:W-:Y:S05]  /*4c10*/  BSYNC B0 ;  /* 0x0000000000007941 */ /* 0x000fea0003800000 */
.L_x_765:
        /* <DEDUP_REMOVED lines=27> */
.L_x_767:
        /* <DEDUP_REMOVED lines=18> */
.L_x_769:
[----:B------:R-:W-:Y:S05]  /*4ef0*/  BSYNC B0 ;  /* 0x0000000000007941 */ /* 0x000fea0003800000 */
.L_x_768:
        /* <DEDUP_REMOVED lines=27> */
.L_x_770:
        /* <DEDUP_REMOVED lines=18> */
.L_x_772:
[----:B------:R-:W-:Y:S05]  /*51d0*/  BSYNC B0 ;  /* 0x0000000000007941 */ /* 0x000fea0003800000 */
.L_x_771:
        /* <DEDUP_REMOVED lines=28> */
.L_x_773:
        /* <DEDUP_REMOVED lines=18> */
.L_x_775:
[----:B------:R-:W-:Y:S05]  /*54c0*/  BSYNC B0 ;  /* 0x0000000000007941 */ /* 0x000fea0003800000 */
.L_x_774:
        /* <DEDUP_REMOVED lines=28> */
.L_x_776:
        /* <DEDUP_REMOVED lines=22> */
.L_x_778:
[----:B------:R-:W-:Y:S05]  /*57f0*/  BSYNC B0 ;  /* 0x0000000000007941 */ /* 0x000fea0003800000 */
.L_x_777:
        /* <DEDUP_REMOVED lines=30> */
.L_x_779:
        /* <DEDUP_REMOVED lines=17> */
.L_x_781:
[----:B------:R-:W-:Y:S05]  /*5af0*/  BSYNC B0 ;  /* 0x0000000000007941 */ /* 0x000fea0003800000 */
.L_x_780:
[----:B------:R-:W-:Y:S01]  /*5b00*/  ULDC UR4, c[0x0][0x10] ;  /* 0x0000040000047ab9 */ /* 0x000fe20000000800 */
[----:B------:R-:W-:Y:S01]  /*5b10*/  IADD3 R45, R45, 0x1, RZ ;  /* 0x000000012d2d7810 */ /* 0x000fe20007ffe0ff */
[----:B------:R-:W-:-:S04]  /*5b20*/  UIADD3 UR7, UR7, UR4, URZ ;  /* 0x0000000407077290 */ /* 0x000fc8000fffe03f */
[----:B------:R-:W-:-:S06]  /*5b30*/  UISETP.GE.AND UP0, UPT, UR7, UR6, UPT ;  /* 0x000000060700728c */ /* 0x000fcc000bf06270 */
[----:B------:R-:W-:-:S13]  /*5b40*/  PLOP3.LUT P0, PT, PT, PT, UP0, 0x80, 0x0 ;  /* 0x000000000000781c */ /* 0x000fda0003f0f008 */
[----:B------:R-:W-:Y:S01]  /*5b50*/  @P0 CALL.REL.NOINC `(.L_x_731) ;  /* 0x0000001000000944 */ /* 0x000fe20003c00000 */
[----:B------:R-:W-:Y:S05]  /*5b60*/  BRA `(.L_x_782) ;  /* 0xffffa8a000007947 */ /* 0x000fea000383ffff */
.L_x_731:
        /* <DEDUP_REMOVED lines=18> */
.L_x_784:
[----:B------:R-:W-:Y:S05]  /*5c90*/  BSYNC B0 ;  /* 0x0000000000007941 */ /* 0x000fea0003800000 */
.L_x_783:
        /* <DEDUP_REMOVED lines=11> */
.L_x_786:
[----:B------:R-:W2:Y:S01]  /*5d50*/  LDG.E.STRONG.GPU R5, [R2.64] ;  /* 0x0000000e02057981 */ /* 0x000ea2000c1ef900 */
[----:B------:R-:W-:Y:S01]  /*5d60*/  YIELD ;  /* 0x0000000000007946 */ /* 0x000fe20003800000 */
[----:B--2---:R-:W-:Y:S01]  /*5d70*/  ISETP.NE.AND P0, PT, R5, R4, PT ;  /* 0x000000040500720c */ /* 0x004fe20003f05270 */
[----:B------:R-:W-:-:S12]  /*5d80*/  CCTL.IVALL ;  /* 0x00000000ff00798f */ /* 0x000fd80002000000 */
[----:B------:R-:W-:Y:S05]  /*5d90*/  @P0 BRA `(.L_x_786) ;  /* 0xffffffb000000947 */ /* 0x000fea000383ffff */
.L_x_785:
        /* <DEDUP_REMOVED lines=25> */
.L_x_787:
        /* <DEDUP_REMOVED lines=18> */
[----:B--2---:R-:W-:Y:S01]  /*6050*/  F2FP.PACK_AB R15, R9, R2 ;  /* 0x00000002090f723e */ /* 0x004fe200000000ff */
[----:B------:R-:W-:-:S04]  /*6060*/  IMAD.WIDE R2, R4, R5, c[0x0][0x168] ;  /* 0x00005a0004027625 */ /* 0x000fc800078e0205 */
[----:B------:R-:W-:Y:S01]  /*6070*/  IMAD.WIDE R4, R4, R5, c[0x0][0x170] ;  /* 0x00005c0004047625 */ /* 0x000fe200078e0205 */
[----:B---3--:R-:W-:Y:S01]  /*6080*/  F2FP.PACK_AB R17, R13, R10 ;  /* 0x0000000a0d11723e */ /* 0x008fe200000000ff */
[----:B------:R0:W-:Y:S04]  /*6090*/  STG.E [R2.64], R15 ;  /* 0x0000000f02007986 */ /* 0x0001e8000c10190e */
[----:B------:R0:W-:Y:S01]  /*60a0*/  STG.E [R4.64], R17 ;  /* 0x0000001104007986 */ /* 0x0001e2000c10190e */
[----:B------:R-:W-:Y:S05]  /*60b0*/  @P0 BRA `(.L_x_787) ;  /* 0xfffffe7000000947 */ /* 0x000fea000383ffff */
[----:B------:R-:W-:Y:S05]  /*60c0*/  EXIT ;  /* 0x000000000000794d */ /* 0x000fea0003800000 */
.L_x_788:
        /* <DEDUP_REMOVED lines=11> */
.L_x_5186:


//--------------------- .text._Z35group_norm_nhwc_bwd_one_pass_kernelI11Bf16IOFp16WLi256ELi60ELi480EEv26Group_norm_nhwc_bwd_params --------------------------
	.section	.text._Z35group_norm_nhwc_bwd_one_pass_kernelI11Bf16IOFp16WLi256ELi60ELi480EEv26Group_norm_nhwc_bwd_params,"ax",@progbits
	.sectioninfo	@"SHI_REGISTERS=128"
	.align	128
        .global         _Z35group_norm_nhwc_bwd_one_pass_kernelI11Bf16IOFp16WLi256ELi60ELi480EEv26Group_norm_nhwc_bwd_params
        .type           _Z35group_norm_nhwc_bwd_one_pass_kernelI11Bf16IOFp16WLi256ELi60ELi480EEv26Group_norm_nhwc_bwd_params,@function
        .size           _Z35group_norm_nhwc_bwd_one_pass_kernelI11Bf16IOFp16WLi256ELi60ELi480EEv26Group_norm_nhwc_bwd_params,(.L_x_5187 - _Z35group_norm_nhwc_bwd_one_pass_kernelI11Bf16IOFp16WLi256ELi60ELi480EEv26Group_norm_nhwc_bwd_params)
        .other          _Z35group_norm_nhwc_bwd_one_pass_kernelI11Bf16IOFp16WLi256ELi60ELi480EEv26Group_norm_nhwc_bwd_params,@"STO_CUDA_ENTRY STV_DEFAULT"
_Z35group_norm_nhwc_bwd_one_pass_kernelI11Bf16IOFp16WLi256ELi60ELi480EEv26Group_norm_nhwc_bwd_params:
.text._Z35group_norm_nhwc_bwd_one_pass_kernelI11Bf16IOFp16WLi256ELi60ELi480EEv26Group_norm_nhwc_bwd_params:
        /* <DEDUP_REMOVED lines=109> */
.L_x_872:
        /* <DEDUP_REMOVED lines=352> */
[----:B--2---:R-:W-:Y:S01]  /*1cd0*/  @P0 HADD2.F32 R88, -RZ, R26.H0_H0 ;  /* 0x2000001aff580230 */ /* 0x004fe20000004100 */
[----:B------:R-:W-:-:S10]  /*1ce0*/  HFMA2.MMA R26, -RZ, RZ, 0, 1.1920928955078125e-07 ;  /* 0x00000002ff1a7435 */ /* 0x000fd400000001ff */
[----:B------:R-:W-:-:S05]  /*1cf0*/  IMAD.WIDE R26, R27, R26, c[0x0][0x188] ;  /* 0x000062001b1a7625 */ /* 0x000fca00078e021a */
[----:B------:R-:W2:Y:S04]  /*1d00*/  LDG.E.U16 R90, [R26.64] ;  /* 0x000000061a5a7981 */ /* 0x000ea8000c1e1500 */
[----:B------:R-:W4:Y:S01]  /*1d10*/  LDG.E.U16 R53, [R26.64+0x2] ;  /* 0x000002061a357981 */ /* 0x000f22000c1e1500 */
[----:B---3--:R-:W-:Y:S02]  /*1d20*/  @P0 HADD2.F32 R89, -RZ, R28.H0_H0 ;  /* 0x2000001cff590230 */ /* 0x008fe40000004100 */
[----:B--2---:R-:W-:Y:S02]  /*1d30*/  HADD2.F32 R90, -RZ, R90.H0_H0 ;  /* 0x2000005aff5a7230 */ /* 0x004fe40000004100 */
[----:B----4-:R-:W-:Y:S02]  /*1d40*/  HADD2.F32 R53, -RZ, R53.H0_H0 ;  /* 0x20000035ff357230 */ /* 0x010fe40000004100 */
.L_x_791:
[----:B0-----:R-:W-:Y:S05]  /*1d50*/  BSYNC B0 ;  /* 0x0000000000007941 */ /* 0x001fea0003800000 */
.L_x_790:
        /* <DEDUP_REMOVED lines=36> */
.L_x_792:
        /* <DEDUP_REMOVED lines=26> */
.L_x_793:
        /* <DEDUP_REMOVED lines=41> */
.L_x_794:
        /* <DEDUP_REMOVED lines=37> */
.L_x_795:
        /* <DEDUP_REMOVED lines=37> */
.L_x_796:
        /* <DEDUP_REMOVED lines=34> */
.L_x_797:
        /* <DEDUP_REMOVED lines=35> */
.L_x_798:
        /* <DEDUP_REMOVED lines=35> */
.L_x_799:
        /* <DEDUP_REMOVED lines=35> */
.L_x_800:
        /* <DEDUP_REMOVED lines=35> */
.L_x_801:
        /* <DEDUP_REMOVED lines=35> */
.L_x_802:
        /* <DEDUP_REMOVED lines=35> */
.L_x_803:
        /* <DEDUP_REMOVED lines=38> */
.L_x_804:
        /* <DEDUP_REMOVED lines=36> */
.L_x_805:
        /* <DEDUP_REMOVED lines=35> */
.L_x_806:
        /* <DEDUP_REMOVED lines=33> */
.L_x_807:
        /* <DEDUP_REMOVED lines=103> */
.L_x_809:
[----:B0-----:R-:W-:Y:S05]  /*4700*/  BSYNC B0 ;  /* 0x0000000000007941 */ /* 0x001fea0003800000 */
.L_x_808:
        /* <DEDUP_REMOVED lines=81> */
.L_x_811:
[----:B------:R-:W-:Y:S05]  /*4c20*/  BSYNC B0 ;  /* 0x0000000000007941 */ /* 0x000fea0003800000 */
.L_x_810:
        /* <DEDUP_REMOVED lines=16> */
.L_x_813:
[----:B------:R-:W-:Y:S05]  /*4d30*/  BSYNC B0 ;  /* 0x0000000000007941 */ /* 0x000fea0003800000 */
.L_x_812:
        /* <DEDUP_REMOVED lines=30> */
.L_x_816:
[----:B------:R-:W2:Y:S01]  /*4f20*/  LDG.E.STRONG.GPU R26, [R24.64] ;  /* 0x00000006181a7981 */ /* 0x000ea2000c1ef900 */
[----:B------:R-:W-:Y:S01]  /*4f30*/  YIELD ;  /* 0x0000000000007946 */ /* 0x000fe20003800000 */
[----:B--2---:R-:W-:Y:S01]  /*4f40*/  ISETP.NE.AND P6, PT, R26, R29, PT ;  /* 0x0000001d1a00720c */ /* 0x004fe20003fc5270 */
[----:B------:R-:W-:-:S12]  /*4f50*/  CCTL.IVALL ;  /* 0x00000000ff00798f */ /* 0x000fd80002000000 */
[----:B------:R-:W-:Y:S05]  /*4f60*/  @P6 BRA `(.L_x_816) ;  /* 0xffffffb000006947 */ /* 0x000fea000383ffff */
.L_x_815:
        /* <DEDUP_REMOVED lines=23> */
.L_x_820:
        /* <DEDUP_REMOVED lines=115> */
.L_x_819:
        /* <DEDUP_REMOVED lines=63> */
.L_x_821:
[----:B------:R-:W-:-:S04]  /*5c00*/  LOP3.LUT P6, RZ, R87, 0x1, RZ, 0xc0, !PT ;  /* 0x0000000157ff7812 */ /* 0x000fc800078cc0ff */
[----:B------:R-:W-:-:S13]  /*5c10*/  ISETP.NE.OR P6, PT, R26, RZ, P6 ;  /* 0x000000ff1a00720c */ /* 0x000fda00037c5670 */
[----:B------:R-:W-:Y:S05]  /*5c20*/  @!P6 BRA `(.L_x_817) ;  /* 0x000001f00000e947 */ /* 0x000fea0003800000 */
.L_x_818:
        /* <DEDUP_REMOVED lines=31> */
.L_x_817:
        /* <DEDUP_REMOVED lines=10> */
.L_x_823:
[----:B------:R-:W-:Y:S05]  /*5ec0*/  BSYNC B0 ;  /* 0x0000000000007941 */ /* 0x000fea0003800000 */
.L_x_822:
        /* <DEDUP_REMOVED lines=17> */
.L_x_814:
        /* <DEDUP_REMOVED lines=36> */
.L_x_824:
        /* <DEDUP_REMOVED lines=19> */
.L_x_826:
[----:B------:R-:W-:Y:S05]  /*6350*/  BSYNC B0 ;  /* 0x0000000000007941 */ /* 0x000fea0003800000 */
.L_x_825:
        /* <DEDUP_REMOVED lines=28> */
.L_x_827:
        /* <DEDUP_REMOVED lines=19> */
.L_x_829:
[----:B------:R-:W-:Y:S05]  /*6650*/  BSYNC B0 ;  /* 0x0000000000007941 */ /* 0x000fea0003800000 */
.L_x_828:
        /* <DEDUP_REMOVED lines=28> */
.L_x_830:
        /* <DEDUP_REMOVED lines=19> */
.L_x_832:
[----:B------:R-:W-:Y:S05]  /*6950*/  BSYNC B0 ;  /* 0x0000000000007941 */ /* 0x000fea0003800000 */
.L_x_831:
        /* <DEDUP_REMOVED lines=28> */
.L_x_833:
        /* <DEDUP_REMOVED lines=19> */
.L_x_835:
[----:B------:R-:W-:Y:S05]  /*6c50*/  BSYNC B0 ;  /* 0x0000000000007941 */ /* 0x000fea0003800000 */
.L_x_834:
        /* <DEDUP_REMOVED lines=28> */
.L_x_836:
        /* <DEDUP_REMOVED lines=19> */
.L_x_838:
[----:B------:R-:W-:Y:S05]  /*6f50*/  BSYNC B0 ;  /* 0x0000000000007941 */ /* 0x000fea0003800000 */
.L_x_837:
        /* <DEDUP_REMOVED lines=28> */
.L_x_839:
        /* <DEDUP_REMOVED lines=19> */
.L_x_841:
[----:B------:R-:W-:Y:S05]  /*7250*/  BSYNC B0 ;  /* 0x0000000000007941 */ /* 0x000fea0003800000 */
.L_x_840:
        /* <DEDUP_REMOVED lines=28> */
.L_x_842:
        /* <DEDUP_REMOVED lines=19> */
.L_x_844:
[----:B------:R-:W-:Y:S05]  /*7550*/  BSYNC B0 ;  /* 0x0000000000007941 */ /* 0x000fea0003800000 */
.L_x_843:
        /* <DEDUP_REMOVED lines=28> */
.L_x_845:
        /* <DEDUP_REMOVED lines=18> */
.L_x_847:
[----:B------:R-:W-:Y:S05]  /*7840*/  BSYNC B0 ;  /* 0x0000000000007941 */ /* 0x000fea0003800000 */
.L_x_846:
        /* <DEDUP_REMOVED lines=27> */
.L_x_848:
        /* <DEDUP_REMOVED lines=18> */
.L_x_850:
[----:B------:R-:W-:Y:S05]  /*7b20*/  BSYNC B0 ;  /* 0x0000000000007941 */ /* 0x000fea0003800000 */
.L_x_849:
        /* <DEDUP_REMOVED lines=27> */
.L_x_851:
        /* <DEDUP_REMOVED lines=18> */
.L_x_853:
[----:B------:R-:W-:Y:S05]  /*7e00*/  BSYNC B0 ;  /* 0x0000000000007941 */ /* 0x000fea0003800000 */
.L_x_852:
        /* <DEDUP_REMOVED lines=27> */
.L_x_854:
        /* <DEDUP_REMOVED lines=18> */
.L_x_856:
[----:B------:R-:W-:Y:S05]  /*80e0*/  BSYNC B0 ;  /* 0x0000000000007941 */ /* 0x000fea0003800000 */
.L_x_855:
        /* <DEDUP_REMOVED lines=28> */
.L_x_857:
        /* <DEDUP_REMOVED lines=18> */
.L_x_859:
[----:B------:R-:W-:Y:S05]  /*83d0*/  BSYNC B0 ;  /* 0x0000000000007941 */ /* 0x000fea0003800000 */
.L_x_858:
        /* <DEDUP_REMOVED lines=28> */
.L_x_860:
        /* <DEDUP_REMOVED lines=23> */
.L_x_862:
[----:B------:R-:W-:Y:S05]  /*8710*/  BSYNC B0 ;  /* 0x0000000000007941 */ /* 0x000fea0003800000 */
.L_x_861:
        /* <DEDUP_REMOVED lines=27> */
.L_x_863:
        /* <DEDUP_REMOVED lines=23> */
.L_x_865:
[----:B------:R-:W-:Y:S05]  /*8a40*/  BSYNC B0 ;  /* 0x0000000000007941 */ /* 0x000fea0003800000 */
.L_x_864:
        /* <DEDUP_REMOVED lines=27> */
.L_x_866:
        /* <DEDUP_REMOVED lines=25> */
.L_x_868:
[----:B------:R-:W-:Y:S05]  /*8d90*/  BSYNC B0 ;  /* 0x0000000000007941 */ /* 0x000fea0003800000 */
.L_x_867:
        /* <DEDUP_REMOVED lines=25> */
.L_x_869:
        /* <DEDUP_REMOVED lines=20> */
.L_x_871:
[----:B------:R-:W-:Y:S05]  /*9070*/  BSYNC B0 ;  /* 0x0000000000007941 */ /* 0x000fea0003800000 */
.L_x_870:
[----:B------:R-:W-:Y:S02]  /*9080*/  IADD3 R16, R16, c[0x0][0x10], RZ ;  /* 0x0000040010107a10 */ /* 0x000fe40007ffe0ff */
[----:B------:R-:W-:Y:S02]  /*9090*/  IADD3 R66, R66, 0x1, RZ ;  /* 0x0000000142427810 */ /* 0x000fe40007ffe0ff */
[----:B------:R-:W-:-:S13]  /*90a0*/  ISETP.GE.AND P0, PT, R16, UR4, PT ;  /* 0x0000000410007c0c */ /* 0x000fda000bf06270 */
[----:B------:R-:W-:Y:S01]  /*90b0*/  @P0 CALL.REL.NOINC `(.L_x_789) ;  /* 0x0000001000000944 */ /* 0x000fe20003c00000 */
[----:B------:R-:W-:Y:S05]  /*90c0*/  BRA `(.L_x_872) ;  /* 0xffff760000007947 */ /* 0x000fea000383ffff */
.L_x_789:
        /* <DEDUP_REMOVED lines=18> */
.L_x_874:
[----:B------:R-:W-:Y:S05]  /*91f0*/  BSYNC B0 ;  /* 0x0000000000007941 */ /* 0x000fea0003800000 */
.L_x_873:
        /* <DEDUP_REMOVED lines=11> */
.L_x_876:
[----:B-1----:R-:W2:Y:S01]  /*92b0*/  LDG.E.STRONG.GPU R5, [R2.64] ;  /* 0x0000000602057981 */ /* 0x002ea2000c1ef900 */
[----:B------:R-:W-:Y:S01]  /*92c0*/  YIELD ;  /* 0x0000000000007946 */ /* 0x000fe20003800000 */
[----:B--2---:R-:W-:Y:S01]  /*92d0*/  ISETP.NE.AND P0, PT, R5, R0, PT ;  /* 0x000000000500720c */ /* 0x004fe20003f05270 */
[----:B------:R-:W-:-:S12]  /*92e0*/  CCTL.IVALL ;  /* 0x00000000ff00798f */ /* 0x000fd80002000000 */
[----:B------:R-:W-:Y:S05]  /*92f0*/  @P0 BRA `(.L_x_876) ;  /* 0xffffffb000000947 */ /* 0x000fea000383ffff */
.L_x_875:
        /* <DEDUP_REMOVED lines=25> */
.L_x_877:
        /* <DEDUP_REMOVED lines=26> */
.L_x_878:
        /* <DEDUP_REMOVED lines=13> */
.L_x_5187:


//--------------------- .text._Z35group_norm_nhwc_bwd_one_pass_kernelI11Bf16IOFp16WLi512ELi60ELi480EEv26Group_norm_nhwc_bwd_params --------------------------
	.section	.text._Z35group_norm_nhwc_bwd_one_pass_kernelI11Bf16IOFp16WLi512ELi60ELi480EEv26Group_norm_nhwc_bwd_params,"ax",@progbits
	.sectioninfo	@"SHI_REGISTERS=128"
	.align	128
        .global         _Z35group_norm_nhwc_bwd_one_pass_kernelI11Bf16IOFp16WLi512ELi60ELi480EEv26Group_norm_nhwc_bwd_params
        .type           _Z35group_norm_nhwc_bwd_one_pass_kernelI11Bf16IOFp16WLi512ELi60ELi480EEv26Group_norm_nhwc_bwd_params,@function
        .size           _Z35group_norm_nhwc_bwd_one_pass_kernelI11Bf16IOFp16WLi512ELi60ELi480EEv26Group_norm_nhwc_bwd_params,(.L_x_5188 - _Z35group_norm_nhwc_bwd_one_pass_kernelI11Bf16IOFp16WLi512ELi60ELi480EEv26Group_norm_nhwc_bwd_params)
        .other          _Z35group_norm_nhwc_bwd_one_pass_kernelI11Bf16IOFp16WLi512ELi60ELi480EEv26Group_norm_nhwc_bwd_params,@"STO_CUDA_ENTRY STV_DEFAULT"
_Z35group_norm_nhwc_bwd_one_pass_kernelI11Bf16IOFp16WLi512ELi60ELi480EEv26Group_norm_nhwc_bwd_params:
.text._Z35group_norm_nhwc_bwd_one_pass_kernelI11Bf16IOFp16WLi512ELi60ELi480EEv26Group_norm_nhwc_bwd_params:
        /* <DEDUP_REMOVED lines=190> */
.L_x_1026:
        /* <DEDUP_REMOVED lines=732> */
[----:B--2---:R-:W-:Y:S02]  /*39a0*/  @P0 HADD2.F32 R43, -RZ, R35.H0_H0 ;  /* 0x20000023ff2b0230 */ /* 0x004fe40000004100 */
[----:B---3--:R-:W-:Y:S01]  /*39b0*/  @P0 HADD2.F32 R44, -RZ, R32.H0_H0 ;  /* 0x20000020ff2c0230 */ /* 0x008fe20000004100 */
[----:B------:R-:W-:-:S05]  /*39c0*/  MOV R32, 0x2 ;  /* 0x0000000200207802 */ /* 0x000fca0000000f00 */
[----:B------:R-:W-:-:S05]  /*39d0*/  IMAD.WIDE R32, R34, R32, c[0x0][0x188] ;  /* 0x0000620022207625 */ /* 0x000fca00078e0220 */
[----:B------:R0:W2:Y:S04]  /*39e0*/  LDG.E.U16 R42, [R32.64] ;  /* 0x00000012202a7981 */ /* 0x0000a8000c1e1500 */
[----:B0-----:R-:W3:Y:S01]  /*39f0*/  LDG.E.U16 R32, [R32.64+0x2] ;  /* 0x0000021220207981 */ /* 0x001ee2000c1e1500 */
[----:B--2---:R-:W-:Y:S02]  /*3a00*/  HADD2.F32 R42, -RZ, R42.H0_H0 ;  /* 0x2000002aff2a7230 */ /* 0x004fe40000004100 */
[----:B---3--:R-:W-:Y:S02]  /*3a10*/  HADD2.F32 R45, -RZ, R32.H0_H0 ;  /* 0x20000020ff2d7230 */ /* 0x008fe40000004100 */
.L_x_881:
[----:B0-2---:R-:W-:Y:S05]  /*3a20*/  BSYNC B0 ;  /* 0x0000000000007941 */ /* 0x005fea0003800000 */
.L_x_880:
        /* <DEDUP_REMOVED lines=30> */
.L_x_882:
        /* <DEDUP_REMOVED lines=34> */
.L_x_883:
        /* <DEDUP_REMOVED lines=40> */
.L_x_884:
        /* <DEDUP_REMOVED lines=37> */
.L_x_885:
        /* <DEDUP_REMOVED lines=37> */
.L_x_886:
        /* <DEDUP_REMOVED lines=37> */
.L_x_887:
        /* <DEDUP_REMOVED lines=37> */
.L_x_888:
        /* <DEDUP_REMOVED lines=37> */
.L_x_889:
        /* <DEDUP_REMOVED lines=37> */
.L_x_890:
        /* <DEDUP_REMOVED lines=37> */
.L_x_891:
        /* <DEDUP_REMOVED lines=37> */
.L_x_892:
        /* <DEDUP_REMOVED lines=37> */
.L_x_893:
        /* <DEDUP_REMOVED lines=37> */
.L_x_894:
        /* <DEDUP_REMOVED lines=37> */
.L_x_895:
        /* <DEDUP_REMOVED lines=37> */
.L_x_896:
        /* <DEDUP_REMOVED lines=37> */
.L_x_897:
        /* <DEDUP_REMOVED lines=37> */
.L_x_898:
        /* <DEDUP_REMOVED lines=37> */
.L_x_899:
        /* <DEDUP_REMOVED lines=37> */
.L_x_900:
        /* <DEDUP_REMOVED lines=37> */
.L_x_901:
        /* <DEDUP_REMOVED lines=37> */
.L_x_902:
        /* <DEDUP_REMOVED lines=37> */
.L_x_903:
        /* <DEDUP_REMOVED lines=37> */
.L_x_904:
        /* <DEDUP_REMOVED lines=37> */
.L_x_905:
        /* <DEDUP_REMOVED lines=37> */
.L_x_906:
        /* <DEDUP_REMOVED lines=37> */
.L_x_907:
        /* <DEDUP_REMOVED lines=37> */
.L_x_908:
        /* <DEDUP_REMOVED lines=37> */
.L_x_909:
        /* <DEDUP_REMOVED lines=37> */
.L_x_910:
        /* <DEDUP_REMOVED lines=37> */
.L_x_911:
        /* <DEDUP_REMOVED lines=35> */
.L_x_912:
        /* <DEDUP_REMOVED lines=33> */
.L_x_913:
        /* <DEDUP_REMOVED lines=86> */
.L_x_915:
[----:B0-----:R-:W-:Y:S05]  /*88c0*/  BSYNC B0 ;  /* 0x0000000000007941 */ /* 0x001fea0003800000 */
.L_x_914:
        /* <DEDUP_REMOVED lines=81> */
.L_x_917:
[----:B------:R-:W-:Y:S05]  /*8de0*/  BSYNC B0 ;  /* 0x0000000000007941 */ /* 0x000fea0003800000 */
.L_x_916:
        /* <DEDUP_REMOVED lines=22> */
.L_x_919:
[----:B------:R-:W-:Y:S05]  /*8f50*/  BSYNC B0 ;  /* 0x0000000000007941 */ /* 0x000fea0003800000 */
.L_x_918:
        /* <DEDUP_REMOVED lines=40> */
.L_x_922:
[----:B------:R-:W-:Y:S02]  /*91e0*/  MOV R32, UR16 ;  /* 0x0000001000207c02 */ /* 0x000fe40008000f00 */
[----:B------:R-:W-:-:S05]  /*91f0*/  MOV R33, UR17 ;  /* 0x0000001100217c02 */ /* 0x000fca0008000f00 */
[----:B------:R-:W2:Y:S01]  /*9200*/  LDG.E.STRONG.GPU R32, [R32.64] ;  /* 0x0000001220207981 */ /* 0x000ea2000c1ef900 */
[----:B------:R-:W-:Y:S01]  /*9210*/  YIELD ;  /* 0x0000000000007946 */ /* 0x000fe20003800000 */
[----:B--2---:R-:W-:Y:S01]  /*9220*/  ISETP.NE.AND P6, PT, R32, R34, PT ;  /* 0x000000222000720c */ /* 0x004fe20003fc5270 */
[----:B------:R-:W-:-:S12]  /*9230*/  CCTL.IVALL ;  /* 0x00000000ff00798f */ /* 0x000fd80002000000 */
[----:B------:R-:W-:Y:S05]  /*9240*/  @P6 BRA `(.L_x_922) ;  /* 0xffffff9000006947 */ /* 0x000fea000383ffff */
.L_x_921:
        /* <DEDUP_REMOVED lines=27> */
.L_x_926:
        /* <DEDUP_REMOVED lines=151> */
.L_x_925:
        /* <DEDUP_REMOVED lines=87> */
.L_x_927:
[----:B01----:R-:W-:-:S04]  /*a2e0*/  LOP3.LUT P6, RZ, R8, 0x1, RZ, 0xc0, !PT ;  /* 0x0000000108ff7812 */ /* 0x003fc800078cc0ff */
[----:B------:R-:W-:-:S13]  /*a2f0*/  ISETP.NE.OR P6, PT, RZ, UR14, P6 ;  /* 0x0000000eff007c0c */ /* 0x000fda000b7c5670 */
[----:B------:R-:W-:Y:S05]  /*a300*/  @!P6 BRA `(.L_x_923) ;  /* 0x000002d00000e947 */ /* 0x000fea0003800000 */
.L_x_924:
        /* <DEDUP_REMOVED lines=45> */
.L_x_923:
        /* <DEDUP_REMOVED lines=15> */
.L_x_929:
[----:B------:R-:W-:Y:S05]  /*a6d0*/  BSYNC B0 ;  /* 0x0000000000007941 */ /* 0x000fea0003800000 */
.L_x_928:
        /* <DEDUP_REMOVED lines=25> */
.L_x_920:
        /* <DEDUP_REMOVED lines=35> */
.L_x_930:
        /* <DEDUP_REMOVED lines=22> */
.L_x_932:
[----:B------:R-:W-:Y:S05]  /*ac00*/  BSYNC B0 ;  /* 0x0000000000007941 */ /* 0x000fea0003800000 */
.L_x_931:
        /* <DEDUP_REMOVED lines=28> */
.L_x_933:
        /* <DEDUP_REMOVED lines=24> */
.L_x_935:
[----:B------:R-:W-:Y:S05]  /*af50*/  BSYNC B0 ;  /* 0x0000000000007941 */ /* 0x000fea0003800000 */
.L_x_934:
        /* <DEDUP_REMOVED lines=28> */
.L_x_936:
        /* <DEDUP_REMOVED lines=24> */
.L_x_938:
[----:B------:R-:W-:Y:S05]  /*b2a0*/  BSYNC B0 ;  /* 0x0000000000007941 */ /* 0x000fea0003800000 */
.L_x_937:
        /* <DEDUP_REMOVED lines=28> */
.L_x_939:
        /* <DEDUP_REMOVED lines=24> */
.L_x_941:
[----:B------:R-:W-:Y:S05]  /*b5f0*/  BSYNC B0 ;  /* 0x0000000000007941 */ /* 0x000fea0003800000 */
.L_x_940:
        /* <DEDUP_REMOVED lines=28> */
.L_x_942:
        /* <DEDUP_REMOVED lines=24> */
.L_x_944:
[----:B------:R-:W-:Y:S05]  /*b940*/  BSYNC B0 ;  /* 0x0000000000007941 */ /* 0x000fea0003800000 */
.L_x_943:
        /* <DEDUP_REMOVED lines=28> */
.L_x_945:
        /* <DEDUP_REMOVED lines=24> */
.L_x_947:
[----:B------:R-:W-:Y:S05]  /*bc90*/  BSYNC B0 ;  /* 0x0000000000007941 */ /* 0x000fea0003800000 */
.L_x_946:
        /* <DEDUP_REMOVED lines=28> */
.L_x_948:
        /* <DEDUP_REMOVED lines=24> */
.L_x_950:
[----:B------:R-:W-:Y:S05]  /*bfe0*/  BSYNC B0 ;  /* 0x0000000000007941 */ /* 0x000fea0003800000 */
.L_x_949:
        /* <DEDUP_REMOVED lines=33> */
.L_x_951:
        /* <DEDUP_REMOVED lines=24> */
.L_x_953:
[----:B------:R-:W-:Y:S05]  /*c380*/  BSYNC B0 ;  /* 0x0000000000007941 */ /* 0x000fea0003800000 */
.L_x_952:
        /* <DEDUP_REMOVED lines=28> */
.L_x_954:
        /* <DEDUP_REMOVED lines=24> */
.L_x_956:
[----:B------:R-:W-:Y:S05]  /*c6d0*/  BSYNC B0 ;  /* 0x0000000000007941 */ /* 0x000fea0003800000 */
.L_x_955:
        /* <DEDUP_REMOVED lines=28> */
.L_x_957:
        /* <DEDUP_REMOVED lines=24> */
.L_x_959:
[----:B------:R-:W-:Y:S05]  /*ca20*/  BSYNC B0 ;  /* 0x0000000000007941 */ /* 0x000fea0003800000 */
.L_x_958:
        /* <DEDUP_REMOVED lines=28> */
.L_x_960:
        /* <DEDUP_REMOVED lines=24> */
.L_x_962:
[----:B------:R-:W-:Y:S05]  /*cd70*/  BSYNC B0 ;  /* 0x0000000000007941 */ /* 0x000fea0003800000 */
.L_x_961:
        /* <DEDUP_REMOVED lines=28> */
.L_x_963:
        /* <DEDUP_REMOVED lines=24> */
.L_x_965:
[----:B------:R-:W-:Y:S05]  /*d0c0*/  BSYNC B0 ;  /* 0x0000000000007941 */ /* 0x000fea0003800000 */
.L_x_964:
        /* <DEDUP_REMOVED lines=28> */
.L_x_966:
        /* <DEDUP_REMOVED lines=22> */
.L_x_968:
[----:B------:R-:W-:Y:S05]  /*d3f0*/  BSYNC B0 ;  /* 0x0000000000007941 */ /* 0x000fea0003800000 */
.L_x_967:
        /* <DEDUP_REMOVED lines=28> */
.L_x_969:
        /* <DEDUP_REMOVED lines=22> */
.L_x_971:
[----:B------:R-:W-:Y:S05]  /*d720*/  BSYNC B0 ;  /* 0x0000000000007941 */ /* 0x000fea0003800000 */
.L_x_970:
        /* <DEDUP_REMOVED lines=28> */
.L_x_972:
        /* <DEDUP_REMOVED lines=22> */
.L_x_974:
[----:B------:R-:W-:Y:S05]  /*da50*/  BSYNC B0 ;  /* 0x0000000000007941 */ /* 0x000fea0003800000 */
.L_x_973:
        /* <DEDUP_REMOVED lines=28> */
.L_x_975:
        /* <DEDUP_REMOVED lines=22> */
.L_x_977:
[----:B------:R-:W-:Y:S05]  /*dd80*/  BSYNC B0 ;  /* 0x0000000000007941 */ /* 0x000fea0003800000 */
.L_x_976:
        /* <DEDUP_REMOVED lines=28> */
.L_x_978:
        /* <DEDUP_REMOVED lines=22> */
.L_x_980:
[----:B------:R-:W-:Y:S05]  /*e0b0*/  BSYNC B0 ;  /* 0x0000000000007941 */ /* 0x000fea0003800000 */
.L_x_979:
        /* <DEDUP_REMOVED lines=28> */
.L_x_981:
        /* <DEDUP_REMOVED lines=22> */
.L_x_983:
[----:B------:R-:W-:Y:S05]  /*e3e0*/  BSYNC B0 ;  /* 0x0000000000007941 */ /* 0x000fea0003800000 */
.L_x_982:
        /* <DEDUP_REMOVED lines=28> */
.L_x_984:
        /* <DEDUP_REMOVED lines=22> */
.L_x_986:
[----:B------:R-:W-:Y:S05]  /*e710*/  BSYNC B0 ;  /* 0x0000000000007941 */ /* 0x000fea0003800000 */
.L_x_985:
        /* <DEDUP_REMOVED lines=28> */
.L_x_987:
        /* <DEDUP_REMOVED lines=22> */
.L_x_989:
[----:B------:R-:W-:Y:S05]  /*ea40*/  BSYNC B0 ;  /* 0x0000000000007941 */ /* 0x000fea0003800000 */
.L_x_988:
        /* <DEDUP_REMOVED lines=28> */
.L_x_990:
        /* <DEDUP_REMOVED lines=21> */
.L_x_992:
[----:B------:R-:W-:Y:S05]  /*ed60*/  BSYNC B0 ;  /* 0x0000000000007941 */ /* 0x000fea0003800000 */
.L_x_991:
        /* <DEDUP_REMOVED lines=27> */
.L_x_993:
        /* <DEDUP_REMOVED lines=21> */
.L_x_995:
[----:B------:R-:W-:Y:S05]  /*f070*/  BSYNC B0 ;  /* 0x0000000000007941 */ /* 0x000fea0003800000 */
.L_x_994:
        /* <DEDUP_REMOVED lines=27> */
.L_x_996:
        /* <DEDUP_REMOVED lines=21> */
.L_x_998:
[----:B------:R-:W-:Y:S05]  /*f380*/  BSYNC B0 ;  /* 0x0000000000007941 */ /* 0x000fea0003800000 */
.L_x_997:
        /* <DEDUP_REMOVED lines=27> */
.L_x_999:
        /* <DEDUP_REMOVED lines=21> */
.L_x_1001:
[----:B------:R-:W-:Y:S05]  /*f690*/  BSYNC B0 ;  /* 0x0000000000007941 */ /* 0x000fea0003800000 */
.L_x_1000:
        /* <DEDUP_REMOVED lines=27> */
.L_x_1002:
        /* <DEDUP_REMOVED lines=21> */
.L_x_1004:
[----:B------:R-:W-:Y:S05]  /*f9a0*/  BSYNC B0 ;  /* 0x0000000000007941 */ /* 0x000fea0003800000 */
.L_x_1003:
        /* <DEDUP_REMOVED lines=28> */
.L_x_1005:
        /* <DEDUP_REMOVED lines=26> */
.L_x_1007:
[----:B------:R-:W-:Y:S05]  /*fd10*/  BSYNC B0 ;  /* 0x0000000000007941 */ /* 0x000fea0003800000 */
.L_x_1006:
        /* <DEDUP_REMOVED lines=27> */
.L_x_1008:
        /* <DEDUP_REMOVED lines=26> */
.L_x_1010:
[----:B------:R-:W-:Y:S05]  /*10070*/  BSYNC B0 ;  /* 0x0000000000007941 */ /* 0x000fea0003800000 */
.L_x_1009:
        /* <DEDUP_REMOVED lines=27> */
.L_x_1011:
        /* <DEDUP_REMOVED lines=26> */
.L_x_1013:
[----:B------:R-:W-:Y:S05]  /*103d0*/  BSYNC B0 ;  /* 0x0000000000007941 */ /* 0x000fea0003800000 */
.L_x_1012:
        /* <DEDUP_REMOVED lines=27> */
.L_x_1014:
        /* <DEDUP_REMOVED lines=26> */
.L_x_1016:
[----:B------:R-:W-:Y:S05]  /*10730*/  BSYNC B0 ;  /* 0x0000000000007941 */ /* 0x000fea0003800000 */
.L_x_1015:
        /* <DEDUP_REMOVED lines=27> */
.L_x_1017:
        /* <DEDUP_REMOVED lines=26> */
.L_x_1019:
[----:B------:R-:W-:Y:S05]  /*10a90*/  BSYNC B0 ;  /* 0x0000000000007941 */ /* 0x000fea0003800000 */
.L_x_1018:
        /* <DEDUP_REMOVED lines=27> */
.L_x_1020:
        /* <DEDUP_REMOVED lines=28> */
.L_x_1022:
[----:B------:R-:W-:Y:S05]  /*10e10*/  BSYNC B0 ;  /* 0x0000000000007941 */ /* 0x000fea0003800000 */
.L_x_1021:
        /* <DEDUP_REMOVED lines=23> */
.L_x_1023:
        /* <DEDUP_REMOVED lines=23> */
.L_x_1025:
[----:B------:R-:W-:Y:S05]  /*11100*/  BSYNC B0 ;  /* 0x0000000000007941 */ /* 0x000fea0003800000 */
.L_x_1024:
[----:B--2---:R-:W-:Y:S02]  /*11110*/  ULDC UR5, c[0x0][0x10] ;  /* 0x0000040000057ab9 */ /* 0x004fe40000000800 */
[----:B------:R-:W-:Y:S02]  /*11120*/  UIADD3 UR9, UR9, UR5, URZ ;  /* 0x0000000509097290 */ /* 0x000fe4000fffe03f */
[----:B------:R-:W-:Y:S02]  /*11130*/  UIADD3 UR4, UR4, 0x1, URZ ;  /* 0x0000000104047890 */ /* 0x000fe4000fffe03f */
[----:B------:R-:W-:-:S06]  /*11140*/  UISETP.GE.AND UP0, UPT, UR9, UR8, UPT ;  /* 0x000000080900728c */ /* 0x000fcc000bf06270 */
[----:B------:R-:W-:-:S13]  /*11150*/  PLOP3.LUT P0, PT, PT, PT, UP0, 0x40, 0x0 ;  /* 0x000000000000781c */ /* 0x000fda0003f0e808 */
[----:B------:R-:W-:Y:S01]  /*11160*/  @!P0 CALL.REL.NOINC `(.L_x_879) ;  /* 0x0000001000008944 */ /* 0x000fe20003c00000 */
[----:B------:R-:W-:Y:S05]  /*11170*/  BRA `(.L_x_1026) ;  /* 0xfffefa6000007947 */ /* 0x000fea000383ffff */
.L_x_879:
        /* <DEDUP_REMOVED lines=18> */
.L_x_1028:
[----:B------:R-:W-:Y:S05]  /*112a0*/  BSYNC B0 ;  /* 0x0000000000007941 */ /* 0x000fea0003800000 */
.L_x_1027:
        /* <DEDUP_REMOVED lines=11> */
.L_x_1030:
[----:B------:R-:W2:Y:S01]  /*11360*/  LDG.E.STRONG.GPU R5, [R2.64] ;  /* 0x0000001202057981 */ /* 0x000ea2000c1ef900 */
[----:B------:R-:W-:Y:S01]  /*11370*/  YIELD ;  /* 0x0000000000007946 */ /* 0x000fe20003800000 */
[----:B--2---:R-:W-:Y:S01]  /*11380*/  ISETP.NE.AND P0, PT, R5, R0, PT ;  /* 0x000000000500720c */ /* 0x004fe20003f05270 */
[----:B------:R-:W-:-:S12]  /*11390*/  CCTL.IVALL ;  /* 0x00000000ff00798f */ /* 0x000fd80002000000 */
[----:B------:R-:W-:Y:S05]  /*113a0*/  @P0 BRA `(.L_x_1030) ;  /* 0xffffffb000000947 */ /* 0x000fea000383ffff */
.L_x_1029:
        /* <DEDUP_REMOVED lines=25> */
.L_x_1031:
        /* <DEDUP_REMOVED lines=26> */
.L_x_1032:
        /* <DEDUP_REMOVED lines=10> */
.L_x_5188:


//--------------------- .text._Z35group_norm_nhwc_bwd_one_pass_kernelI11Fp16IOFp32WLi64ELi60ELi480EEv26Group_norm_nhwc_bwd_params --------------------------
	.section	.text._Z35group_norm_nhwc_bwd_one_pass_kernelI11Fp16IOFp32WLi64ELi60ELi480EEv26Group_norm_nhwc_bwd_params,"ax",@progbits
	.sectioninfo	@"SHI_REGISTERS=64"
	.align	128
        .global         _Z35group_norm_nhwc_bwd_one_pass_kernelI11Fp16IOFp32WLi64ELi60ELi480EEv26Group_norm_nhwc_bwd_params
        .type           _Z35group_norm_nhwc_bwd_one_pass_kernelI11Fp16IOFp32WLi64ELi60ELi480EEv26Group_norm_nhwc_bwd_params,@function
        .size           _Z35group_norm_nhwc_bwd_one_pass_kernelI11Fp16IOFp32WLi64ELi60ELi480EEv26Group_norm_nhwc_bwd_params,(.L_x_5189 - _Z35group_norm_nhwc_bwd_one_pass_kernelI11Fp16IOFp32WLi64ELi60ELi480EEv26Group_norm_nhwc_bwd_params)
        .other          _Z35group_norm_nhwc_bwd_one_pass_kernelI11Fp16IOFp32WLi64ELi60ELi480EEv26Group_norm_nhwc_bwd_params,@"STO_CUDA_ENTRY STV_DEFAULT"
_Z35group_norm_nhwc_bwd_one_pass_kernelI11Fp16IOFp32WLi64ELi60ELi480EEv26Group_norm_nhwc_bwd_params:
.text._Z35group_norm_nhwc_bwd_one_pass_kernelI11Fp16IOFp32WLi64ELi60ELi480EEv26Group_norm_nhwc_bwd_params:
        /* <DEDUP_REMOVED lines=51> */
.L_x_1068:
        /* <DEDUP_REMOVED lines=132> */
.L_x_1035:
[----:B0-----:R-:W-:Y:S05]  /*0b70*/  BSYNC B0 ;  /* 0x0000000000007941 */ /* 0x001fea0003800000 */
.L_x_1034:
[----:B------:R-:W-:Y:S01]  /*0b80*/  ISETP.NE.AND P3, PT, RZ, UR9, PT ;  /* 0x00000009ff007c0c */ /* 0x000fe2000bf65270 */
[--C-:B-----5:R-:W-:Y:S02]  /*0b90*/  HADD2.F32 R17, -RZ, R43.reuse.H0_H0 ;  /* 0x2000002bff117230 */ /* 0x120fe40000004100 */
[----:B------:R-:W-:Y:S02]  /*0ba0*/  HADD2.F32 R25, -RZ, R43.H1_H1 ;  /* 0x3000002bff197230 */ /* 0x000fe40000004100 */
[----:B------:R-:W-:Y:S01]  /*0bb0*/  HADD2.F32 R27, -RZ, R44.H0_H0 ;  /* 0x2000002cff1b7230 */ /* 0x000fe20000004100 */
[C---:B------:R-:W-:Y:S01]  /*0bc0*/  FADD.FTZ R16, -R8.reuse, R17 ;  /* 0x0000001108107221 */ /* 0x040fe20000010100 */
[--C-:B------:R-:W-:Y:S01]  /*0bd0*/  HADD2.F32 R23, -RZ, R42.reuse.H0_H0 ;  /* 0x2000002aff177230 */ /* 0x100fe20000004100 */
[C---:B------:R-:W-:Y:S01]  /*0be0*/  FADD.FTZ R20, -R8.reuse, R25 ;  /* 0x0000001908147221 */ /* 0x040fe20000010100 */
[----:B------:R-:W-:Y:S01]  /*0bf0*/  HADD2.F32 R19, -RZ, R42.H1_H1 ;  /* 0x3000002aff137230 */ /* 0x000fe20000004100 */
[----:B------:R-:W-:Y:S01]  /*0c00*/  FADD.FTZ R14, -R8, R27 ;  /* 0x0000001b080e7221 */ /* 0x000fe20000010100 */
[----:B------:R-:W-:Y:S01]  /*0c10*/  HADD2.F32 R15, -RZ, R44.H1_H1 ;  /* 0x3000002cff0f7230 */ /* 0x000fe20000004100 */
[-C--:B-1----:R-:W-:Y:S01]  /*0c20*/  FMUL.FTZ R25, R16, R9.reuse ;  /* 0x0000000910197220 */ /* 0x082fe20000410000 */
[--C-:B------:R-:W-:Y:S01]  /*0c30*/  HADD2.F32 R21, -RZ, R41.reuse.H0_H0 ;  /* 0x20000029ff157230 */ /* 0x100fe20000004100 */
[----:B------:R-:W-:Y:S01]  /*0c40*/  FMUL.FTZ R20, R20, R9 ;  /* 0x0000000914147220 */ /* 0x000fe20000410000 */
[----:B------:R-:W-:Y:S01]  /*0c50*/  HADD2.F32 R17, -RZ, R41.H1_H1 ;  /* 0x30000029ff117230 */ /* 0x000fe20000004100 */
        /* <DEDUP_REMOVED lines=19> */
.L_x_1036:
        /* <DEDUP_REMOVED lines=26> */
.L_x_1037:
[----:B------:R-:W-:Y:S01]  /*0f30*/  FFMA.FTZ R22, R20, R15, R14 ;  /* 0x0000000f14167223 */ /* 0x000fe2000001000e */
[--C-:B------:R-:W-:Y:S01]  /*0f40*/  HADD2.F32 R31, -RZ, R39.reuse.H0_H0 ;  /* 0x20000027ff1f7230 */ /* 0x100fe20000004100 */
[----:B------:R-:W-:Y:S01]  /*0f50*/  FMUL.FTZ R14, R21, R10 ;  /* 0x0000000a150e7220 */ /* 0x000fe20000410000 */
[----:B------:R-:W-:Y:S01]  /*0f60*/  HADD2.F32 R55, -RZ, R39.H1_H1 ;  /* 0x30000027ff377230 */ /* 0x000fe20000004100 */
[----:B------:R-:W-:Y:S01]  /*0f70*/  FADD.FTZ R29, R15, R16 ;  /* 0x000000100f1d7221 */ /* 0x000fe20000010000 */
[----:B------:R-:W-:Y:S01]  /*0f80*/  HADD2.F32 R16, -RZ, R38.H0_H0 ;  /* 0x20000026ff107230 */ /* 0x000fe20000004100 */
[----:B------:R-:W-:Y:S02]  /*0f90*/  FFMA.FTZ R15, R27, R14, R22 ;  /* 0x0000000e1b0f7223 */ /* 0x000fe40000010016 */
[----:B------:R-:W-:-:S02]  /*0fa0*/  FMUL.FTZ R26, R17, R11 ;  /* 0x0000000b111a7220 */ /* 0x000fc40000410000 */
[C---:B------:R-:W-:Y:S02]  /*0fb0*/  FADD.FTZ R22, -R8.reuse, R31 ;  /* 0x0000001f08167221 */ /* 0x040fe40000010100 */
[----:B------:R-:W-:Y:S01]  /*0fc0*/  FADD.FTZ R29, R29, R14 ;  /* 0x0000000e1d1d7221 */ /* 0x000fe20000010000 */
[----:B------:R-:W-:Y:S01]  /*0fd0*/  HADD2.F32 R14, -RZ, R38.H1_H1 ;  /* 0x30000026ff0e7230 */ /* 0x000fe20000004100 */
[----:B------:R-:W-:Y:S02]  /*0fe0*/  FADD.FTZ R55, -R8, R55 ;  /* 0x0000003708377221 */ /* 0x000fe40000010100 */
[----:B------:R-:W-:Y:S02]  /*0ff0*/  FFMA.FTZ R24, R18, R26, R15 ;  /* 0x0000001a12187223 */ /* 0x000fe4000001000f */
[----:B------:R-:W-:Y:S02]  /*1000*/  FMUL.FTZ R15, R22, R9 ;  /* 0x00000009160f7220 */ /* 0x000fe40000410000 */
[----:B------:R-:W-:-:S02]  /*1010*/  FADD.FTZ R26, R26, R29 ;  /* 0x0000001d1a1a7221 */ /* 0x000fc40000010000 */
[----:B------:R-:W-:Y:S02]  /*1020*/  FFMA.FTZ R28, R25, R23, RZ ;  /* 0x00000017191c7223 */ /* 0x000fe400000100ff */
        /* <DEDUP_REMOVED lines=21> */
.L_x_1038:
[----:B------:R-:W-:Y:S01]  /*1180*/  FMUL.FTZ R25, R16, R10 ;  /* 0x0000000a10197220 */ /* 0x000fe20000410000 */
[--C-:B------:R-:W-:Y:S01]  /*1190*/  HADD2.F32 R29, -RZ, R40.reuse.H1_H1 ;  /* 0x30000028ff1d7230 */ /* 0x100fe20000004100 */
[----:B------:R-:W-:Y:S01]  /*11a0*/  FFMA.FTZ R28, R27, R21, R28 ;  /* 0x000000151b1c7223 */ /* 0x000fe2000001001c */
[----:B------:R-:W-:Y:S01]  /*11b0*/  HADD2.F32 R27, -RZ, R40.H0_H0 ;  /* 0x20000028ff1b7230 */ /* 0x000fe20000004100 */
[----:B------:R-:W-:-:S02]  /*11c0*/  FADD.FTZ R23, R30, R21 ;  /* 0x000000151e177221 */ /* 0x000fc40000010000 */
[----:B------:R-:W-:Y:S02]  /*11d0*/  FFMA.FTZ R21, R15, R25, R24 ;  /* 0x000000190f157223 */ /* 0x000fe40000010018 */
[----:B------:R-:W-:Y:S02]  /*11e0*/  FADD.FTZ R25, R26, R25 ;  /* 0x000000191a197221 */ /* 0x000fe40000010000 */
[----:B------:R-:W-:Y:S02]  /*11f0*/  FMUL.FTZ R24, R14, R11 ;  /* 0x0000000b0e187220 */ /* 0x000fe40000410000 */
[C---:B------:R-:W-:Y:S02]  /*1200*/  FADD.FTZ R26, -R8.reuse, R27 ;  /* 0x0000001b081a7221 */ /* 0x040fe40000010100 */
[----:B------:R-:W-:Y:S02]  /*1210*/  FADD.FTZ R27, -R8, R29 ;  /* 0x0000001d081b7221 */ /* 0x000fe40000010100 */
[----:B------:R-:W-:-:S02]  /*1220*/  FFMA.FTZ R30, R22, R24, R21 ;  /* 0x00000018161e7223 */ /* 0x000fc40000010015 */
[----:B------:R-:W-:Y:S01]  /*1230*/  FADD.FTZ R21, R24, R25 ;  /* 0x0000001918157221 */ /* 0x000fe20000010000 */
[--C-:B------:R-:W-:Y:S01]  /*1240*/  HADD2.F32 R25, -RZ, R37.reuse.H0_H0 ;  /* 0x20000025ff197230 */ /* 0x100fe20000004100 */
[-C--:B------:R-:W-:Y:S01]  /*1250*/  FMUL.FTZ R29, R26, R9.reuse ;  /* 0x000000091a1d7220 */ /* 0x080fe20000410000 */
[----:B------:R-:W-:Y:S01]  /*1260*/  HADD2.F32 R24, -RZ, R37.H1_H1 ;  /* 0x30000025ff187230 */ /* 0x000fe20000004100 */
        /* <DEDUP_REMOVED lines=20> */
.L_x_1039:
        /* <DEDUP_REMOVED lines=90> */
.L_x_1041:
[----:B------:R-:W-:Y:S05]  /*1950*/  BSYNC B0 ;  /* 0x0000000000007941 */ /* 0x000fea0003800000 */
.L_x_1040:
        /* <DEDUP_REMOVED lines=78> */
.L_x_1043:
[----:B------:R-:W-:Y:S05]  /*1e40*/  BSYNC B0 ;  /* 0x0000000000007941 */ /* 0x000fea0003800000 */
.L_x_1042:
        /* <DEDUP_REMOVED lines=19> */
.L_x_1045:
[----:B------:R-:W-:Y:S05]  /*1f80*/  BSYNC B0 ;  /* 0x0000000000007941 */ /* 0x000fea0003800000 */
.L_x_1044:
        /* <DEDUP_REMOVED lines=27> */
.L_x_1048:
[----:B------:R-:W2:Y:S01]  /*2140*/  LDG.E.STRONG.GPU R18, [R16.64] ;  /* 0x0000000610127981 */ /* 0x000ea2000c1ef900 */
[----:B------:R-:W-:Y:S01]  /*2150*/  YIELD ;  /* 0x0000000000007946 */ /* 0x000fe20003800000 */
[----:B--2---:R-:W-:Y:S01]  /*2160*/  ISETP.NE.AND P0, PT, R18, R21, PT ;  /* 0x000000151200720c */ /* 0x004fe20003f05270 */
[----:B------:R-:W-:-:S12]  /*2170*/  CCTL.IVALL ;  /* 0x00000000ff00798f */ /* 0x000fd80002000000 */
[----:B------:R-:W-:Y:S05]  /*2180*/  @P0 BRA `(.L_x_1048) ;  /* 0xffffffb000000947 */ /* 0x000fea000383ffff */
.L_x_1047:
        /* <DEDUP_REMOVED lines=16> */
.L_x_1052:
        /* <DEDUP_REMOVED lines=115> */
.L_x_1051:
        /* <DEDUP_REMOVED lines=61> */
.L_x_1053:
[----:B------:R-:W-:-:S13]  /*2d90*/  ISETP.NE.OR P0, PT, R22, RZ, P0 ;  /* 0x000000ff1600720c */ /* 0x000fda0000705670 */
[----:B------:R-:W-:Y:S05]  /*2da0*/  @!P0 BRA `(.L_x_1049) ;  /* 0x000001f000008947 */ /* 0x000fea0003800000 */
.L_x_1050:
        /* <DEDUP_REMOVED lines=31> */
.L_x_1049:
        /* <DEDUP_REMOVED lines=11> */
.L_x_1055:
[----:B------:R-:W-:Y:S05]  /*3050*/  BSYNC B0 ;  /* 0x0000000000007941 */ /* 0x000fea0003800000 */
.L_x_1054:
        /* <DEDUP_REMOVED lines=16> */
.L_x_1046:
[----:B------:R2:W-:Y:S01]  /*3160*/  @!P4 STS.64 [0x90], R14 ;  /* 0x0000900eff00c388 */ /* 0x0005e20000000a00 */
[----:B-1----:R-:W-:Y:S01]  /*3170*/  IMAD.WIDE.U32 R18, R53, -0x77777777, RZ ;  /* 0x8888888935127825 */ /* 0x002fe200078e00ff */
[--C-:B------:R-:W-:Y:S02]  /*3180*/  HADD2.F32 R23, -RZ, R39.reuse.H0_H0 ;  /* 0x20000027ff177230 */ /* 0x100fe40000004100 */
[----:B------:R-:W-:Y:S01]  /*3190*/  BAR.SYNC.DEFER_BLOCKING 0x0 ;  /* 0x0000000000007b1d */ /* 0x000fe20000010000 */
[----:B------:R-:W-:Y:S01]  /*31a0*/  HADD2.F32 R21, -RZ, R44.H1_H1 ;  /* 0x3000002cff157230 */ /* 0x000fe20000004100 */
[----:B------:R-:W-:Y:S01]  /*31b0*/  SHF.R.U32.HI R19, RZ, 0x4, R19 ;  /* 0x00000004ff137819 */ /* 0x000fe20000011613 */
[----:B------:R-:W-:Y:S01]  /*31c0*/  HADD2.F32 R39, -RZ, R39.H1_H1 ;  /* 0x30000027ff277230 */ /* 0x000fe20000004100 */
[C---:B------:R-:W-:Y:S01]  /*31d0*/  FADD.FTZ R24, -R8.reuse, R23 ;  /* 0x0000001708187221 */ /* 0x040fe20000010100 */
[----:B------:R-:W-:Y:S01]  /*31e0*/  HADD2.F32 R25, -RZ, R40.H0_H0 ;  /* 0x20000028ff197230 */ /* 0x000fe20000004100 */
[----:B------:R-:W-:Y:S01]  /*31f0*/  FADD.FTZ R28, -R8, R21 ;  /* 0x00000015081c7221 */ /* 0x000fe20000010100 */
[----:B0-2---:R-:W-:Y:S01]  /*3200*/  HADD2.F32 R15, -RZ, R44.H0_H0 ;  /* 0x2000002cff0f7230 */ /* 0x005fe20000004100 */
[----:B------:R-:W-:Y:S01]  /*3210*/  IMAD R19, R36, c[0x0][0x1fc], R19 ;  /* 0x00007f0024137a24 */ /* 0x000fe200078e0213 */
[----:B------:R-:W-:Y:S01]  /*3220*/  HADD2.F32 R27, -RZ, R40.H1_H1 ;  /* 0x30000028ff1b7230 */ /* 0x000fe20000004100 */
[----:B------:R-:W-:-:S02]  /*3230*/  FADD.FTZ R22, -R8, R39 ;  /* 0x0000002708167221 */ /* 0x000fc40000010100 */
[----:B------:R-:W-:Y:S01]  /*3240*/  FADD.FTZ R26, -R8, R15 ;  /* 0x0000000f081a7221 */ /* 0x000fe20000010100 */
[----:B------:R-:W-:-:S04]  /*3250*/  IADD3 R19, R19, 0x20, RZ ;  /* 0x0000002013137810 */ /* 0x000fc80007ffe0ff */
[----:B------:R-:W-:Y:S02]  /*3260*/  ISETP.GE.U32.AND P0, PT, R19, c[0x0][0x1e0], PT ;  /* 0x0000780013007a0c */ /* 0x000fe40003f06070 */
[----:B------:R-:W-:Y:S01]  /*3270*/  SHF.R.S32.HI R18, RZ, 0x1f, R19 ;  /* 0x0000001fff127819 */ /* 0x000fe20000011413 */
[--C-:B------:R-:W-:Y:S02]  /*3280*/  HADD2.F32 R19, -RZ, R43.reuse.H0_H0 ;  /* 0x2000002bff137230 */ /* 0x100fe40000004100 */
[----:B------:R-:W-:Y:S01]  /*3290*/  HADD2.F32 R43, -RZ, R43.H1_H1 ;  /* 0x3000002bff2b7230 */ /* 0x000fe20000004100 */
[----:B------:R-:W-:Y:S01]  /*32a0*/  ISETP.GE.AND.EX P4, PT, R18, c[0x0][0x1e4], PT, P0 ;  /* 0x0000790012007a0c */ /* 0x000fe20003f86300 */
[----:B------:R-:W0:Y:S01]  /*32b0*/  LDS.64 R16, [0x90] ;  /* 0x00009000ff107984 */ /* 0x000e220000000a00 */
[----:B------:R-:W-:Y:S01]  /*32c0*/  ISETP.GE.U32.AND P0, PT, R48, c[0x0][0x1e0], PT ;  /* 0x0000780030007a0c */ /* 0x000fe20003f06070 */
[C---:B------:R-:W-:Y:S01]  /*32d0*/  FADD.FTZ R14, -R8.reuse, R19 ;  /* 0x00000013080e7221 */ /* 0x040fe20000010100 */
[----:B------:R-:W-:Y:S01]  /*32e0*/  ISETP.LT.U32.AND P4, PT, R53, 0x1e0, !P4 ;  /* 0x000001e03500780c */ /* 0x000fe20006781070 */
[----:B------:R-:W-:Y:S01]  /*32f0*/  FADD.FTZ R30, -R8, R43 ;  /* 0x0000002b081e7221 */ /* 0x000fe20000010100 */
[----:B------:R-:W-:Y:S01]  /*3300*/  ISETP.GE.AND.EX P0, PT, R6, c[0x0][0x1e4], PT, P0 ;  /* 0x0000790006007a0c */ /* 0x000fe20003f06300 */
[----:B------:R-:W-:-:S02]  /*3310*/  FADD.FTZ R18, -R8, R25 ;  /* 0x0000001908127221 */ /* 0x000fc40000010100 */
[-C--:B------:R-:W-:Y:S01]  /*3320*/  FMUL.FTZ R15, R14, R9.reuse ;  /* 0x000000090e0f7220 */ /* 0x080fe20000410000 */
[----:B------:R-:W-:Y:S01]  /*3330*/  ISETP.LT.U32.AND P0, PT, R53, 0x1e0, !P0 ;  /* 0x000001e03500780c */ /* 0x000fe20004701070 */
[----:B------:R-:W-:Y:S02]  /*3340*/  FADD.FTZ R8, -R8, R27 ;  /* 0x0000001b08087221 */ /* 0x000fe40000010100 */
[----:B------:R-:W-:Y:S02]  /*3350*/  FMUL.FTZ R14, R30, R9 ;  /* 0x000000091e0e7220 */ /* 0x000fe40000410000 */
[----:B0-----:R-:W-:Y:S01]  /*3360*/  FMUL.FTZ R20, R17, c[0x0][0x20c] ;  /* 0x0000830011147a20 */ /* 0x001fe20000410000 */
[--C-:B------:R-:W-:Y:S01]  /*3370*/  HADD2.F32 R17, -RZ, R42.reuse.H0_H0 ;  /* 0x2000002aff117230 */ /* 0x100fe20000004100 */
[----:B------:R-:W-:Y:S01]  /*3380*/  FMUL.FTZ R19, R16, c[0x0][0x20c] ;  /* 0x0000830010137a20 */ /* 0x000fe20000410000 */
        /* <DEDUP_REMOVED lines=20> */
.L_x_1056:
        /* <DEDUP_REMOVED lines=15> */
[----:B------:R-:W-:Y:S02]  /*35c0*/  F2FP.PACK_AB R21, R21, R30 ;  /* 0x0000001e1515723e */ /* 0x000fe400000000ff */
[----:B------:R-:W-:-:S05]  /*35d0*/  LEA.HI.X R17, R14, c[0x0][0x164], R17, 0x1, P5 ;  /* 0x000059000e117a11 */ /* 0x000fca00028f0c11 */
[----:B------:R0:W-:Y:S02]  /*35e0*/  STG.E [R16.64], R21 ;  /* 0x0000001510007986 */ /* 0x0001e4000c101906 */
.L_x_1058:
[----:B------:R-:W-:Y:S05]  /*35f0*/  BSYNC B0 ;  /* 0x0000000000007941 */ /* 0x000fea0003800000 */
.L_x_1057:
[--C-:B------:R-:W-:Y:S01]  /*3600*/  HADD2.F32 R15, -RZ, R41.reuse.H0_H0 ;  /* 0x20000029ff0f7230 */ /* 0x100fe20000004100 */
[-C--:B------:R-:W-:Y:S01]  /*3610*/  FMUL.FTZ R31, R26, R9.reuse ;  /* 0x000000091a1f7220 */ /* 0x080fe20000410000 */
[----:B------:R-:W-:Y:S01]  /*3620*/  HADD2.F32 R14, -RZ, R41.H1_H1 ;  /* 0x30000029ff0e7230 */ /* 0x000fe20000004100 */
        /* <DEDUP_REMOVED lines=20> */
.L_x_1059:
        /* <DEDUP_REMOVED lines=18> */
.L_x_1061:
[----:B------:R-:W-:Y:S05]  /*3890*/  BSYNC B0 ;  /* 0x0000000000007941 */ /* 0x000fea0003800000 */
.L_x_1060:
[--C-:B------:R-:W-:Y:S01]  /*38a0*/  HADD2.F32 R15, -RZ, R38.reuse.H0_H0 ;  /* 0x20000026ff0f7230 */ /* 0x100fe20000004100 */
[-C--:B------:R-:W-:Y:S01]  /*38b0*/  FMUL.FTZ R31, R24, R9.reuse ;  /* 0x00000009181f7220 */ /* 0x080fe20000410000 */
[----:B------:R-:W-:Y:S01]  /*38c0*/  HADD2.F32 R38, -RZ, R38.H1_H1 ;  /* 0x30000026ff267230 */ /* 0x000fe20000004100 */
        /* <DEDUP_REMOVED lines=20> */
.L_x_1062:
        /* <DEDUP_REMOVED lines=16> */
[----:B------:R-:W-:-:S05]  /*3b10*/  F2FP.PACK_AB R21, R21, R22 ;  /* 0x000000161515723e */ /* 0x000fca00000000ff */
[----:B------:R0:W-:Y:S02]  /*3b20*/  STG.E [R16.64], R21 ;  /* 0x0000001510007986 */ /* 0x0001e4000c101906 */
.L_x_1064:
[----:B------:R-:W-:Y:S05]  /*3b30*/  BSYNC B0 ;  /* 0x0000000000007941 */ /* 0x000fea0003800000 */
.L_x_1063:
[--C-:B------:R-:W-:Y:S01]  /*3b40*/  HADD2.F32 R15, -RZ, R37.reuse.H0_H0 ;  /* 0x20000025ff0f7230 */ /* 0x100fe20000004100 */
[-C--:B------:R-:W-:Y:S01]  /*3b50*/  FMUL.FTZ R25, R18, R9.reuse ;  /* 0x0000000912197220 */ /* 0x080fe20000410000 */
[----:B------:R-:W-:Y:S01]  /*3b60*/  HADD2.F32 R14, -RZ, R37.H1_H1 ;  /* 0x30000025ff0e7230 */ /* 0x000fe20000004100 */
        /* <DEDUP_REMOVED lines=20> */
.L_x_1065:
        /* <DEDUP_REMOVED lines=15> */
[----:B------:R-:W-:-:S05]  /*3da0*/  F2FP.PACK_AB R11, R14, R11 ;  /* 0x0000000b0e0b723e */ /* 0x000fca00000000ff */
[----:B------:R1:W-:Y:S02]  /*3db0*/  STG.E [R8.64], R11 ;  /* 0x0000000b08007986 */ /* 0x0003e4000c101906 */
.L_x_1067:
[----:B------:R-:W-:Y:S05]  /*3dc0*/  BSYNC B0 ;  /* 0x0000000000007941 */ /* 0x000fea0003800000 */
.L_x_1066:
[----:B------:R-:W-:Y:S02]  /*3dd0*/  IADD3 R45, R45, c[0x0][0x10], RZ ;  /* 0x000004002d2d7a10 */ /* 0x000fe40007ffe0ff */
[----:B------:R-:W-:Y:S02]  /*3de0*/  IADD3 R46, R46, 0x1, RZ ;  /* 0x000000012e2e7810 */ /* 0x000fe40007ffe0ff */
[----:B------:R-:W-:-:S13]  /*3df0*/  ISETP.GE.AND P0, PT, R45, UR4, PT ;  /* 0x000000042d007c0c */ /* 0x000fda000bf06270 */
[----:B------:R-:W-:Y:S01]  /*3e00*/  @P0 CALL.REL.NOINC `(.L_x_1033) ;  /* 0x0000001000000944 */ /* 0x000fe20003c00000 */
[----:B------:R-:W-:Y:S05]  /*3e10*/  BRA `(.L_x_1068) ;  /* 0xffffc51000007947 */ /* 0x000fea000383ffff */
.L_x_1033:
        /* <DEDUP_REMOVED lines=22> */
.L_x_1070:
[----:B------:R-:W-:Y:S05]  /*3f80*/  BSYNC B0 ;  /* 0x0000000000007941 */ /* 0x000fea0003800000 */
.L_x_1069:
[----:B------:R-:W-:Y:S05]  /*3f90*/  @P0 EXIT ;  /* 0x000000000000094d */ /* 0x000fea0003800000 */
[----:B------:R-:W-:Y:S05]  /*3fa0*/  @P2 BRA `(.L_x_1071) ;  /* 0x0000008000002947 */ /* 0x000fea0003800000 */
[----:B------:R-:W-:-:S05]  /*3fb0*/  IMAD R0, R4, c[0x0][0x10], RZ ;  /* 0x0000040004007a24 */ /* 0x000fca00078e02ff */
[----:B------:R-:W-:-:S13]  /*3fc0*/  ISETP.NE.AND P0, PT, R0, -0x1, PT ;  /* 0xffffffff0000780c */ /* 0x000fda0003f05270 */
[----:B------:R-:W-:Y:S05]  /*3fd0*/  @!P0 BRA `(.L_x_1071) ;  /* 0x0000005000008947 */ /* 0x000fea0003800000 */
.L_x_1072:
[----:B-1----:R-:W2:Y:S01]  /*3fe0*/  LDG.E.STRONG.GPU R5, [R2.64] ;  /* 0x0000000602057981 */ /* 0x002ea2000c1ef900 */
[----:B------:R-:W-:Y:S01]  /*3ff0*/  YIELD ;  /* 0x0000000000007946 */ /* 0x000fe20003800000 */
[----:B--2---:R-:W-:Y:S01]  /*4000*/  ISETP.NE.AND P0, PT, R5, R0, PT ;  /* 0x000000000500720c */ /* 0x004fe20003f05270 */
[----:B------:R-:W-:-:S12]  /*4010*/  CCTL.IVALL ;  /* 0x00000000ff00798f */ /* 0x000fd80002000000 */
[----:B------:R-:W-:Y:S05]  /*4020*/  @P0 BRA `(.L_x_1072) ;  /* 0xffffffb000000947 */ /* 0x000fea000383ffff */
.L_x_1071:
        /* <DEDUP_REMOVED lines=25> */
.L_x_1073:
        /* <DEDUP_REMOVED lines=23> */
.L_x_1074:
        /* <DEDUP_REMOVED lines=13> */
.L_x_5189:


//--------------------- .text._Z35group_norm_nhwc_bwd_one_pass_kernelI11Fp16IOFp32WLi128ELi60ELi480EEv26Group_norm_nhwc_bwd_params --------------------------
	.section	.text._Z35group_norm_nhwc_bwd_one_pass_kernelI11Fp16IOFp32WLi128ELi60ELi480EEv26Group_norm_nhwc_bwd_params,"ax",@progbits
	.sectioninfo	@"SHI_REGISTERS=64"
	.align	128
        .global         _Z35group_norm_nhwc_bwd_one_pass_kernelI11Fp16IOFp32WLi128ELi60ELi480EEv26Group_norm_nhwc_bwd_params
        .type           _Z35group_norm_nhwc_bwd_one_pass_kernelI11Fp16IOFp32WLi128ELi60ELi480EEv26Group_norm_nhwc_bwd_params,@function
        .size           _Z35group_norm_nhwc_bwd_one_pass_kernelI11Fp16IOFp32WLi128ELi60ELi480EEv26Group_norm_nhwc_bwd_params,(.L_x_5190 - _Z35group_norm_nhwc_bwd_one_pass_kernelI11Fp16IOFp32WLi128ELi60ELi480EEv26Group_norm_nhwc_bwd_params)
        .other          _Z35group_norm_nhwc_bwd_one_pass_kernelI11Fp16IOFp32WLi128ELi60ELi480EEv26Group_norm_nhwc_bwd_params,@"STO_CUDA_ENTRY STV_DEFAULT"
_Z35group_norm_nhwc_bwd_one_pass_kernelI11Fp16IOFp32WLi128ELi60ELi480EEv26Group_norm_nhwc_bwd_params:
.text._Z35group_norm_nhwc_bwd_one_pass_kernelI11Fp16IOFp32WLi128ELi60ELi480EEv26Group_norm_nhwc_bwd_params:
        /* <DEDUP_REMOVED lines=65> */
.L_x_1126:
        /* <DEDUP_REMOVED lines=210> */
.L_x_1077:
[----:B01-3--:R-:W-:Y:S05]  /*1130*/  BSYNC B0 ;  /* 0x0000000000007941 */ /* 0x00bfea0003800000 */
.L_x_1076:
[----:B------:R-:W-:Y:S01]  /*1140*/  ISETP.NE.AND P0, PT, RZ, UR16, PT ;  /* 0x00000010ff007c0c */ /* 0x000fe2000bf05270 */
[--C-:B-----5:R-:W-:Y:S01]  /*1150*/  HADD2.F32 R7, -RZ, R34.reuse.H0_H0 ;  /* 0x20000022ff077230 */ /* 0x120fe20000004100 */
[----:B------:R-:W-:Y:S01]  /*1160*/  LOP3.LUT R4, R4, 0xfffffffb, RZ, 0xc0, !PT ;  /* 0xfffffffb04047812 */ /* 0x000fe200078ec0ff */
[----:B------:R-:W-:Y:S02]  /*1170*/  HADD2.F32 R8, -RZ, R34.H1_H1 ;  /* 0x30000022ff087230 */ /* 0x000fe40000004100 */
[--C-:B------:R-:W-:Y:S01]  /*1180*/  HADD2.F32 R9, -RZ, R43.reuse.H0_H0 ;  /* 0x2000002bff097230 */ /* 0x100fe20000004100 */
[----:B------:R-:W-:Y:S02]  /*1190*/  FADD.FTZ R7, R7, -UR17 ;  /* 0x8000001107077e21 */ /* 0x000fe40008010000 */
[----:B------:R-:W-:Y:S01]  /*11a0*/  FADD.FTZ R22, R8, -UR17 ;  /* 0x8000001108167e21 */ /* 0x000fe20008010000 */
[----:B------:R-:W-:Y:S01]  /*11b0*/  HADD2.F32 R8, -RZ, R43.H1_H1 ;  /* 0x3000002bff087230 */ /* 0x000fe20000004100 */
[----:B------:R-:W-:-:S02]  /*11c0*/  FMUL.FTZ R23, R7, UR12 ;  /* 0x0000000c07177c20 */ /* 0x000fc40008410000 */
[----:B------:R-:W-:Y:S01]  /*11d0*/  FMUL.FTZ R22, R22, UR12 ;  /* 0x0000000c16167c20 */ /* 0x000fe20008410000 */
        /* <DEDUP_REMOVED lines=20> */
.L_x_1078:
[--C-:B------:R-:W-:Y:S01]  /*1320*/  HADD2.F32 R18, -RZ, R35.reuse.H0_H0 ;  /* 0x20000023ff127230 */ /* 0x100fe20000004100 */
[----:B------:R-:W-:Y:S01]  /*1330*/  FMUL.FTZ R16, R9, R14 ;  /* 0x0000000e09107220 */ /* 0x000fe20000410000 */
[----:B------:R-:W-:Y:S01]  /*1340*/  HADD2.F32 R19, -RZ, R35.H1_H1 ;  /* 0x30000023ff137230 */ /* 0x000fe20000004100 */
[----:B------:R-:W-:Y:S02]  /*1350*/  FMUL.FTZ R17, R8, R15 ;  /* 0x0000000f08117220 */ /* 0x000fe40000410000 */
[----:B------:R-:W-:Y:S02]  /*1360*/  FFMA.FTZ R7, R23, R16, RZ ;  /* 0x0000001017077223 */ /* 0x000fe400000100ff */
[----:B------:R-:W-:Y:S02]  /*1370*/  FADD.FTZ R18, R18, -UR17 ;  /* 0x8000001112127e21 */ /* 0x000fe40008010000 */
[----:B------:R-:W-:-:S02]  /*1380*/  FADD.FTZ R16, RZ, R16 ;  /* 0x00000010ff107221 */ /* 0x000fc40000010000 */
[----:B------:R-:W-:Y:S02]  /*1390*/  FADD.FTZ R19, R19, -UR17 ;  /* 0x8000001113137e21 */ /* 0x000fe40008010000 */
[----:B------:R-:W-:Y:S02]  /*13a0*/  FFMA.FTZ R7, R22, R17, R7 ;  /* 0x0000001116077223 */ /* 0x000fe40000010007 */
[----:B------:R-:W-:Y:S02]  /*13b0*/  FMUL.FTZ R21, R18, UR12 ;  /* 0x0000000c12157c20 */ /* 0x000fe40008410000 */
[----:B------:R-:W-:Y:S01]  /*13c0*/  FADD.FTZ R17, R17, R16 ;  /* 0x0000001011117221 */ /* 0x000fe20000010000 */
[--C-:B------:R-:W-:Y:S01]  /*13d0*/  HADD2.F32 R16, -RZ, R42.reuse.H0_H0 ;  /* 0x2000002aff107230 */ /* 0x100fe20000004100 */
[----:B------:R-:W-:Y:S01]  /*13e0*/  FMUL.FTZ R18, R19, UR12 ;  /* 0x0000000c13127c20 */ /* 0x000fe20008410000 */
[----:B------:R-:W-:Y:S01]  /*13f0*/  HADD2.F32 R19, -RZ, R42.H1_H1 ;  /* 0x3000002aff137230 */ /* 0x000fe20000004100 */
        /* <DEDUP_REMOVED lines=20> */
.L_x_1079:
[----:B------:R-:W-:Y:S02]  /*1540*/  FMUL.FTZ R20, R16, R14 ;  /* 0x0000000e10147220 */ /* 0x000fe40000410000 */
[----:B------:R-:W-:Y:S02]  /*1550*/  FADD.FTZ R25, RZ, R9 ;  /* 0x00000009ff197221 */ /* 0x000fe40000010000 */
[C---:B------:R-:W-:Y:S02]  /*1560*/  FFMA.FTZ R9, R21.reuse, R16, R23 ;  /* 0x0000001015097223 */ /* 0x040fe40000010017 */
[----:B------:R-:W-:Y:S02]  /*1570*/  FFMA.FTZ R21, R21, R20, R7 ;  /* 0x0000001415157223 */ /* 0x000fe40000010007 */
[----:B------:R-:W-:Y:S01]  /*1580*/  FFMA.FTZ R7, R22, R8, RZ ;  /* 0x0000000816077223 */ /* 0x000fe200000100ff */
[----:B------:R-:W-:Y:S01]  /*1590*/  HADD2.F32 R22, -RZ, R41.H0_H0 ;  /* 0x20000029ff167230 */ /* 0x000fe20000004100 */
[----:B------:R-:W-:-:S02]  /*15a0*/  FADD.FTZ R8, RZ, R8 ;  /* 0x00000008ff087221 */ /* 0x000fc40000010000 */
[----:B------:R-:W-:Y:S02]  /*15b0*/  FFMA.FTZ R7, R18, R19, R7 ;  /* 0x0000001312077223 */ /* 0x000fe40000010007 */
[----:B------:R-:W-:Y:S02]  /*15c0*/  FADD.FTZ R8, R8, R19 ;  /* 0x0000001308087221 */ /* 0x000fe40000010000 */
[----:B------:R-:W-:Y:S02]  /*15d0*/  FMUL.FTZ R19, R19, R15 ;  /* 0x0000000f13137220 */ /* 0x000fe40000410000 */
[----:B------:R-:W-:Y:S01]  /*15e0*/  FADD.FTZ R20, R17, R20 ;  /* 0x0000001411147221 */ /* 0x000fe20000010000 */
[--C-:B------:R-:W-:Y:S01]  /*15f0*/  HADD2.F32 R17, -RZ, R32.reuse.H0_H0 ;  /* 0x20000020ff117230 */ /* 0x100fe20000004100 */
[----:B------:R-:W-:Y:S01]  /*1600*/  FFMA.FTZ R21, R18, R19, R21 ;  /* 0x0000001312157223 */ /* 0x000fe20000010015 */
[----:B------:R-:W-:Y:S01]  /*1610*/  HADD2.F32 R18, -RZ, R32.H1_H1 ;  /* 0x30000020ff127230 */ /* 0x000fe20000004100 */
[----:B------:R-:W-:-:S02]  /*1620*/  FADD.FTZ R16, R25, R16 ;  /* 0x0000001019107221 */ /* 0x000fc40000010000 */
[----:B------:R-:W-:Y:S02]  /*1630*/  FADD.FTZ R23, R17, -UR17 ;  /* 0x8000001111177e21 */ /* 0x000fe40008010000 */
[----:B------:R-:W-:Y:S02]  /*1640*/  FADD.FTZ R18, R18, -UR17 ;  /* 0x8000001112127e21 */ /* 0x000fe40008010000 */
[----:B------:R-:W-:Y:S01]  /*1650*/  FADD.FTZ R17, R19, R20 ;  /* 0x0000001413117221 */ /* 0x000fe20000010000 */
[----:B------:R-:W-:Y:S01]  /*1660*/  HADD2.F32 R19, -RZ, R41.H1_H1 ;  /* 0x30000029ff137230 */ /* 0x000fe20000004100 */
        /* <DEDUP_REMOVED lines=21> */
.L_x_1080:
[----:B------:R-:W-:Y:S02]  /*17c0*/  FMUL.FTZ R20, R22, R14 ;  /* 0x0000000e16147220 */ /* 0x000fe40000410000 */
[----:B------:R-:W-:Y:S02]  /*17d0*/  FADD.FTZ R8, R8, R19 ;  /* 0x0000001308087221 */ /* 0x000fe40000010000 */
[C---:B------:R-:W-:Y:S02]  /*17e0*/  FFMA.FTZ R7, R18.reuse, R19, R7 ;  /* 0x0000001312077223 */ /* 0x040fe40000010007 */
[----:B------:R-:W-:Y:S02]  /*17f0*/  FFMA.FTZ R21, R23, R20, R21 ;  /* 0x0000001417157223 */ /* 0x000fe40000010015 */
[----:B------:R-:W-:Y:S02]  /*1800*/  FMUL.FTZ R19, R19, R15 ;  /* 0x0000000f13137220 */ /* 0x000fe40000410000 */
[----:B------:R-:W-:Y:S01]  /*1810*/  FADD.FTZ R20, R17, R20 ;  /* 0x0000001411147221 */ /* 0x000fe20000010000 */
[--C-:B------:R-:W-:Y:S01]  /*1820*/  HADD2.F32 R17, -RZ, R33.reuse.H0_H0 ;  /* 0x20000021ff117230 */ /* 0x100fe20000004100 */
[----:B------:R-:W-:Y:S01]  /*1830*/  FFMA.FTZ R21, R18, R19, R21 ;  /* 0x0000001312157223 */ /* 0x000fe20000010015 */
[----:B------:R-:W-:Y:S01]  /*1840*/  HADD2.F32 R18, -RZ, R33.H1_H1 ;  /* 0x30000021ff127230 */ /* 0x000fe20000004100 */
[----:B------:R-:W-:-:S02]  /*1850*/  FFMA.FTZ R9, R23, R22, R9 ;  /* 0x0000001617097223 */ /* 0x000fc40000010009 */
[----:B------:R-:W-:Y:S02]  /*1860*/  FADD.FTZ R23, R17, -UR17 ;  /* 0x8000001111177e21 */ /* 0x000fe40008010000 */
[----:B------:R-:W-:Y:S02]  /*1870*/  FADD.FTZ R18, R18, -UR17 ;  /* 0x8000001112127e21 */ /* 0x000fe40008010000 */
[----:B------:R-:W-:Y:S01]  /*1880*/  FADD.FTZ R16, R16, R22 ;  /* 0x0000001610107221 */ /* 0x000fe20000010000 */
[--C-:B------:R-:W-:Y:S01]  /*1890*/  HADD2.F32 R22, -RZ, R40.reuse.H0_H0 ;  /* 0x20000028ff167230 */ /* 0x100fe20000004100 */
        /* <DEDUP_REMOVED lines=23> */
.L_x_1081:
        /* <DEDUP_REMOVED lines=37> */
.L_x_1082:
        /* <DEDUP_REMOVED lines=37> */
.L_x_1083:
[----:B------:R-:W-:Y:S01]  /*1eb0*/  FMUL.FTZ R20, R22, R14 ;  /* 0x0000000e16147220 */ /* 0x000fe20000410000 */
[----:B------:R-:W-:Y:S01]  /*1ec0*/  HADD2.F32 R24, -RZ, R37.H0_H0 ;  /* 0x20000025ff187230 */ /* 0x000fe20000004100 */
        /* <DEDUP_REMOVED lines=12> */
[----:B------:R-:W-:Y:S01]  /*1f90*/  HADD2.F32 R19, -RZ, R37.H1_H1 ;  /* 0x30000025ff137230 */ /* 0x000fe20000004100 */
        /* <DEDUP_REMOVED lines=22> */
.L_x_1084:
[----:B------:R-:W-:Y:S02]  /*2100*/  FMUL.FTZ R22, R24, R14 ;  /* 0x0000000e18167220 */ /* 0x000fe40000410000 */
[----:B------:R-:W-:Y:S02]  /*2110*/  FADD.FTZ R8, R8, R19 ;  /* 0x0000001308087221 */ /* 0x000fe40000010000 */
[----:B------:R-:W-:Y:S02]  /*2120*/  FFMA.FTZ R7, R20, R19, R7 ;  /* 0x0000001314077223 */ /* 0x000fe40000010007 */
[----:B------:R-:W-:Y:S02]  /*2130*/  FFMA.FTZ R21, R23, R22, R21 ;  /* 0x0000001617157223 */ /* 0x000fe40000010015 */
[----:B------:R-:W-:Y:S02]  /*2140*/  FMUL.FTZ R19, R19, R15 ;  /* 0x0000000f13137220 */ /* 0x000fe40000410000 */
[----:B------:R-:W-:-:S02]  /*2150*/  FADD.FTZ R22, R17, R22 ;  /* 0x0000001611167221 */ /* 0x000fc40000010000 */
[----:B------:R-:W-:Y:S01]  /*2160*/  FADD.FTZ R18, R16, R24 ;  /* 0x0000001810127221 */ /* 0x000fe20000010000 */
[--C-:B------:R-:W-:Y:S01]  /*2170*/  HADD2.F32 R16, -RZ, R6.reuse.H0_H0 ;  /* 0x20000006ff107230 */ /* 0x100fe20000004100 */
[----:B------:R-:W-:Y:S01]  /*2180*/  FFMA.FTZ R17, R20, R19, R21 ;  /* 0x0000001314117223 */ /* 0x000fe20000010015 */
[----:B------:R-:W-:Y:S01]  /*2190*/  HADD2.F32 R20, -RZ, R6.H1_H1 ;  /* 0x30000006ff147230 */ /* 0x000fe20000004100 */
[----:B------:R-:W-:Y:S02]  /*21a0*/  FFMA.FTZ R9, R23, R24, R9 ;  /* 0x0000001817097223 */ /* 0x000fe40000010009 */
[----:B------:R-:W-:Y:S02]  /*21b0*/  FADD.FTZ R16, R16, -UR17 ;  /* 0x8000001110107e21 */ /* 0x000fe40008010000 */
[----:B------:R-:W-:Y:S02]  /*21c0*/  FADD.FTZ R24, R20, -UR17 ;  /* 0x8000001114187e21 */ /* 0x000fe40008010000 */
[----:B------:R-:W-:Y:S01]  /*21d0*/  FADD.FTZ R20, R19, R22 ;  /* 0x0000001613147221 */ /* 0x000fe20000010000 */
[--C-:B------:R-:W-:Y:S01]  /*21e0*/  HADD2.F32 R19, -RZ, R36.reuse.H0_H0 ;  /* 0x20000024ff137230 */ /* 0x100fe20000004100 */
[----:B------:R-:W-:Y:S01]  /*21f0*/  FMUL.FTZ R16, R16, UR12 ;  /* 0x0000000c10107c20 */ /* 0x000fe20008410000 */
[----:B------:R-:W-:Y:S01]  /*2200*/  HADD2.F32 R22, -RZ, R36.H1_H1 ;  /* 0x30000024ff167230 */ /* 0x000fe20000004100 */
        /* <DEDUP_REMOVED lines=20> */
.L_x_1085:
        /* <DEDUP_REMOVED lines=83> */
.L_x_1087:
[----:B0-----:R-:W-:Y:S05]  /*2880*/  BSYNC B0 ;  /* 0x0000000000007941 */ /* 0x001fea0003800000 */
.L_x_1086:
        /* <DEDUP_REMOVED lines=81> */
.L_x_1089:
[----:B------:R-:W-:Y:S05]  /*2da0*/  BSYNC B0 ;  /* 0x0000000000007941 */ /* 0x000fea0003800000 */
.L_x_1088:
        /* <DEDUP_REMOVED lines=19> */
.L_x_1091:
[----:B------:R-:W-:Y:S05]  /*2ee0*/  BSYNC B0 ;  /* 0x0000000000007941 */ /* 0x000fea0003800000 */
.L_x_1090:
        /* <DEDUP_REMOVED lines=32> */
.L_x_1094:
[----:B------:R-:W2:Y:S01]  /*30f0*/  LDG.E.STRONG.GPU R20, [R16.64] ;  /* 0x0000000e10147981 */ /* 0x000ea2000c1ef900 */
[----:B------:R-:W-:Y:S01]  /*3100*/  YIELD ;  /* 0x0000000000007946 */ /* 0x000fe20003800000 */
[----:B--2---:R-:W-:Y:S01]  /*3110*/  ISETP.NE.AND P6, PT, R20, R23, PT ;  /* 0x000000171400720c */ /* 0x004fe20003fc5270 */
[----:B------:R-:W-:-:S12]  /*3120*/  CCTL.IVALL ;  /* 0x00000000ff00798f */ /* 0x000fd80002000000 */
[----:B------:R-:W-:Y:S05]  /*3130*/  @P6 BRA `(.L_x_1094) ;  /* 0xffffffb000006947 */ /* 0x000fea000383ffff */
.L_x_1093:
        /* <DEDUP_REMOVED lines=26> */
.L_x_1098:
        /* <DEDUP_REMOVED lines=116> */
.L_x_1097:
        /* <DEDUP_REMOVED lines=64> */
.L_x_1099:
[----:B------:R-:W-:-:S04]  /*3e20*/  LOP3.LUT P6, RZ, R4, 0x1, RZ, 0xc0, !PT ;  /* 0x0000000104ff7812 */ /* 0x000fc800078cc0ff */
[----:B------:R-:W-:-:S13]  /*3e30*/  ISETP.NE.OR P6, PT, RZ, UR4, P6 ;  /* 0x00000004ff007c0c */ /* 0x000fda000b7c5670 */
[----:B------:R-:W-:Y:S05]  /*3e40*/  @!P6 BRA `(.L_x_1095) ;  /* 0x000002000000e947 */ /* 0x000fea0003800000 */
.L_x_1096:
        /* <DEDUP_REMOVED lines=32> */
.L_x_1095:
        /* <DEDUP_REMOVED lines=11> */
.L_x_1101:
[----:B------:R-:W-:Y:S05]  /*4100*/  BSYNC B0 ;  /* 0x0000000000007941 */ /* 0x000fea0003800000 */
.L_x_1100:
        /* <DEDUP_REMOVED lines=17> */
.L_x_1092:
[----:B------:R-:W-:Y:S04]  /*4220*/  @!P0 STS.64 [0x90], R8 ;  /* 0x00009008ff008388 */ /* 0x000fe80000000a00 */
[----:B------:R-:W-:Y:S01]  /*4230*/  BAR.SYNC.DEFER_BLOCKING 0x0 ;  /* 0x0000000000007b1d */ /* 0x000fe20000010000 */
[----:B------:R-:W-:Y:S01]  /*4240*/  ISETP.NE.AND P6, PT, RZ, UR16, PT ;  /* 0x00000010ff007c0c */ /* 0x000fe2000bfc5270 */
[----:B0-----:R-:W-:Y:S01]  /*4250*/  IMAD.WIDE.U32 R16, R0, -0x77777777, RZ ;  /* 0x8888888900107825 */ /* 0x001fe200078e00ff */
[----:B------:R-:W-:-:S02]  /*4260*/  HADD2.F32 R16, -RZ, R34.H0_H0 ;  /* 0x20000022ff107230 */ /* 0x000fc40000004100 */
[----:B------:R-:W-:Y:S02]  /*4270*/  HADD2.F32 R34, -RZ, R34.H1_H1 ;  /* 0x30000022ff227230 */ /* 0x000fe40000004100 */
[----:B------:R-:W-:Y:S01]  /*4280*/  HADD2.F32 R20, -RZ, R35.H0_H0 ;  /* 0x20000023ff147230 */ /* 0x000fe20000004100 */
[----:B------:R-:W-:Y:S01]  /*4290*/  FADD.FTZ R16, R16, -UR17 ;  /* 0x8000001110107e21 */ /* 0x000fe20008010000 */
[----:B------:R-:W-:Y:S01]  /*42a0*/  SHF.R.U32.HI R7, RZ, 0x4, R17 ;  /* 0x00000004ff077819 */ /* 0x000fe20000011611 */
[----:B------:R-:W-:Y:S01]  /*42b0*/  FADD.FTZ R24, R34, -UR17 ;  /* 0x8000001122187e21 */ /* 0x000fe20008010000 */
[--C-:B------:R-:W-:Y:S01]  /*42c0*/  HADD2.F32 R21, -RZ, R43.reuse.H0_H0 ;  /* 0x2000002bff157230 */ /* 0x100fe20000004100 */
[----:B------:R-:W-:Y:S01]  /*42d0*/  FMUL.FTZ R23, R16, UR12 ;  /* 0x0000000c10177c20 */ /* 0x000fe20008410000 */
[----:B------:R-:W-:Y:S01]  /*42e0*/  HADD2.F32 R22, -RZ, R43.H1_H1 ;  /* 0x3000002bff167230 */ /* 0x000fe20000004100 */
[----:B------:R-:W-:Y:S01]  /*42f0*/  FMUL.FTZ R24, R24, UR12 ;  /* 0x0000000c18187c20 */ /* 0x000fe20008410000 */
[----:B------:R-:W-:Y:S01]  /*4300*/  HADD2.F32 R35, -RZ, R35.H1_H1 ;  /* 0x30000023ff237230 */ /* 0x000fe20000004100 */
[----:B------:R-:W0:Y:S02]  /*4310*/  LDS.64 R8, [0x90] ;  /* 0x00009000ff087984 */ /* 0x000e240000000a00 */
[----:B0-----:R-:W-:-:S02]  /*4320*/  FMUL.FTZ R18, R8, c[0x0][0x20c] ;  /* 0x0000830008127a20 */ /* 0x001fc40000410000 */
[----:B------:R-:W-:Y:S01]  /*4330*/  FMUL.FTZ R19, R9, c[0x0][0x20c] ;  /* 0x0000830009137a20 */ /* 0x000fe20000410000 */
        /* <DEDUP_REMOVED lines=19> */
.L_x_1102:
        /* <DEDUP_REMOVED lines=17> */
[----:B------:R-:W-:-:S05]  /*4580*/  F2FP.PACK_AB R9, R8, R9 ;  /* 0x000000090809723e */ /* 0x000fca00000000ff */
[----:B------:R0:W-:Y:S02]  /*4590*/  STG.E [R16.64], R9 ;  /* 0x0000000910007986 */ /* 0x0001e4000c10190e */
.L_x_1104:
[----:B------:R-:W-:Y:S05]  /*45a0*/  BSYNC B0 ;  /* 0x0000000000007941 */ /* 0x000fea0003800000 */
.L_x_1103:
[----:B------:R-:W-:Y:S01]  /*45b0*/  FADD.FTZ R23, R20, -UR17 ;  /* 0x8000001114177e21 */ /* 0x000fe20008010000 */
[----:B------:R-:W-:Y:S01]  /*45c0*/  HADD2.F32 R21, -RZ, R42.H0_H0 ;  /* 0x2000002aff157230 */ /* 0x000fe20000004100 */
[----:B------:R-:W-:Y:S01]  /*45d0*/  FADD.FTZ R22, R35, -UR17 ;  /* 0x8000001123167e21 */ /* 0x000fe20008010000 */
[----:B------:R-:W-:Y:S01]  /*45e0*/  HADD2.F32 R20, -RZ, R32.H0_H0 ;  /* 0x20000020ff147230 */ /* 0x000fe20000004100 */
[----:B------:R-:W-:Y:S01]  /*45f0*/  FMUL.FTZ R23, R23, UR12 ;  /* 0x0000000c17177c20 */ /* 0x000fe20008410000 */
[----:B------:R-:W-:Y:S01]  /*4600*/  HADD2.F32 R42, -RZ, R42.H1_H1 ;  /* 0x3000002aff2a7230 */ /* 0x000fe20000004100 */
[----:B------:R-:W-:Y:S01]  /*4610*/  FMUL.FTZ R22, R22, UR12 ;  /* 0x0000000c16167c20 */ /* 0x000fe20008410000 */
[----:B------:R-:W-:Y:S01]  /*4620*/  HADD2.F32 R32, -RZ, R32.H1_H1 ;  /* 0x30000020ff207230 */ /* 0x000fe20000004100 */
        /* <DEDUP_REMOVED lines=19> */
.L_x_1105:
        /* <DEDUP_REMOVED lines=17> */
[----:B------:R-:W-:-:S05]  /*4870*/  F2FP.PACK_AB R9, R8, R9 ;  /* 0x000000090809723e */ /* 0x000fca00000000ff */
[----:B------:R0:W-:Y:S02]  /*4880*/  STG.E [R16.64], R9 ;  /* 0x0000000910007986 */ /* 0x0001e4000c10190e */
.L_x_1107:
[----:B------:R-:W-:Y:S05]  /*4890*/  BSYNC B0 ;  /* 0x0000000000007941 */ /* 0x000fea0003800000 */
.L_x_1106:
[----:B------:R-:W-:Y:S01]  /*48a0*/  ISETP.NE.AND P6, PT, RZ, UR16, PT ;  /* 0x00000010ff007c0c */ /* 0x000fe2000bfc5270 */
[----:B------:R-:W-:Y:S01]  /*48b0*/  FADD.FTZ R23, R20, -UR17 ;  /* 0x8000001114177e21 */ /* 0x000fe20008010000 */
[----:B------:R-:W-:Y:S01]  /*48c0*/  HADD2.F32 R20, -RZ, R33.H0_H0 ;  /* 0x20000021ff147230 */ /* 0x000fe20000004100 */
[----:B------:R-:W-:Y:S01]  /*48d0*/  FADD.FTZ R24, R32, -UR17 ;  /* 0x8000001120187e21 */ /* 0x000fe20008010000 */
[--C-:B------:R-:W-:Y:S01]  /*48e0*/  HADD2.F32 R21, -RZ, R41.reuse.H0_H0 ;  /* 0x20000029ff157230 */ /* 0x100fe20000004100 */
[----:B------:R-:W-:Y:S01]  /*48f0*/  FMUL.FTZ R23, R23, UR12 ;  /* 0x0000000c17177c20 */ /* 0x000fe20008410000 */
[----:B------:R-:W-:Y:S01]  /*4900*/  HADD2.F32 R22, -RZ, R41.H1_H1 ;  /* 0x30000029ff167230 */ /* 0x000fe20000004100 */
[----:B------:R-:W-:Y:S01]  /*4910*/  FMUL.FTZ R24, R24, UR12 ;  /* 0x0000000c18187c20 */ /* 0x000fe20008410000 */
[----:B------:R-:W-:-:S05]  /*4920*/  HADD2.F32 R33, -RZ, R33.H1_H1 ;  /* 0x30000021ff217230 */ /* 0x000fca0000004100 */
        /* <DEDUP_REMOVED lines=19> */
.L_x_1108:
        /* <DEDUP_REMOVED lines=18> */
.L_x_1110:
[----:B------:R-:W-:Y:S05]  /*4b80*/  BSYNC B0 ;  /* 0x0000000000007941 */ /* 0x000fea0003800000 */
.L_x_1109:
        /* <DEDUP_REMOVED lines=27> */
.L_x_1111:
        /* <DEDUP_REMOVED lines=18> */
.L_x_1113:
[----:B------:R-:W-:Y:S05]  /*4e60*/  BSYNC B0 ;  /* 0x0000000000007941 */ /* 0x000fea0003800000 */
.L_x_1112:
[----:B------:R-:W-:Y:S01]  /*4e70*/  FADD.FTZ R23, R20, -UR17 ;  /* 0x8000001114177e21 */ /* 0x000fe20008010000 */
[--C-:B------:R-:W-:Y:S01]  /*4e80*/  HADD2.F32 R21, -RZ, R39.reuse.H0_H0 ;  /* 0x20000027ff157230 */ /* 0x100fe20000004100 */
[----:B------:R-:W-:Y:S01]  /*4e90*/  FADD.FTZ R22, R30, -UR17 ;  /* 0x800000111e167e21 */ /* 0x000fe20008010000 */
[----:B------:R-:W-:Y:S01]  /*4ea0*/  HADD2.F32 R24, -RZ, R39.H1_H1 ;  /* 0x30000027ff187230 */ /* 0x000fe20000004100 */
[----:B------:R-:W-:Y:S01]  /*4eb0*/  FMUL.FTZ R23, R23, UR12 ;  /* 0x0000000c17177c20 */ /* 0x000fe20008410000 */
[----:B------:R-:W-:Y:S01]  /*4ec0*/  HADD2.F32 R20, -RZ, R31.H0_H0 ;  /* 0x2000001fff147230 */ /* 0x000fe20000004100 */
[----:B------:R-:W-:Y:S01]  /*4ed0*/  FMUL.FTZ R22, R22, UR12 ;  /* 0x0000000c16167c20 */ /* 0x000fe20008410000 */
[----:B------:R-:W-:Y:S05]  /*4ee0*/  @!P6 BRA `(.L_x_1114) ;  /* 0x000001200000e947 */ /* 0x000fea0003800000 */
[----:B0-----:R-:W-:Y:S02]  /*4ef0*/  FFMA.FTZ R9, R22, R15, R29 ;  /* 0x0000000f16097223 */ /* 0x001fe4000001001d */
        /* <DEDUP_REMOVED lines=17> */
.L_x_1114:
        /* <DEDUP_REMOVED lines=18> */
.L_x_1116:
[----:B------:R-:W-:Y:S05]  /*5130*/  BSYNC B0 ;  /* 0x0000000000007941 */ /* 0x000fea0003800000 */
.L_x_1115:
[----:B------:R-:W-:Y:S01]  /*5140*/  HADD2.F32 R31, -RZ, R31.H1_H1 ;  /* 0x3000001fff1f7230 */ /* 0x000fe20000004100 */
[----:B------:R-:W-:Y:S01]  /*5150*/  FADD.FTZ R23, R20, -UR17 ;  /* 0x8000001114177e21 */ /* 0x000fe20008010000 */
[--C-:B------:R-:W-:Y:S01]  /*5160*/  HADD2.F32 R21, -RZ, R38.reuse.H0_H0 ;  /* 0x20000026ff157230 */ /* 0x100fe20000004100 */
[----:B------:R-:W-:Y:S01]  /*5170*/  IMAD R7, R2, c[0x0][0x1fc], R7 ;  /* 0x00007f0002077a24 */ /* 0x000fe200078e0207 */
[--C-:B------:R-:W-:Y:S01]  /*5180*/  HADD2.F32 R20, -RZ, R5.reuse.H0_H0 ;  /* 0x20000005ff147230 */ /* 0x100fe20000004100 */
[----:B------:R-:W-:Y:S01]  /*5190*/  FADD.FTZ R22, R31, -UR17 ;  /* 0x800000111f167e21 */ /* 0x000fe20008010000 */
[----:B------:R-:W-:Y:S01]  /*51a0*/  HADD2.F32 R38, -RZ, R38.H1_H1 ;  /* 0x30000026ff267230 */ /* 0x000fe20000004100 */
[----:B------:R-:W-:Y:S01]  /*51b0*/  FMUL.FTZ R23, R23, UR12 ;  /* 0x0000000c17177c20 */ /* 0x000fe20008410000 */
[----:B------:R-:W-:Y:S01]  /*51c0*/  HADD2.F32 R5, -RZ, R5.H1_H1 ;  /* 0x30000005ff057230 */ /* 0x000fe20000004100 */
        /* <DEDUP_REMOVED lines=20> */
.L_x_1117:
        /* <DEDUP_REMOVED lines=18> */
.L_x_1119:
[----:B------:R-:W-:Y:S05]  /*5430*/  BSYNC B0 ;  /* 0x0000000000007941 */ /* 0x000fea0003800000 */
.L_x_1118:
[----:B------:R-:W-:Y:S01]  /*5440*/  FADD.FTZ R20, R20, -UR17 ;  /* 0x8000001114147e21 */ /* 0x000fe20008010000 */
[----:B------:R-:W-:Y:S01]  /*5450*/  IADD3 R26, R7, 0x60, RZ ;  /* 0x00000060071a7810 */ /* 0x000fe20007ffe0ff */
[----:B------:R-:W-:Y:S01]  /*5460*/  FADD.FTZ R7, R5, -UR17 ;  /* 0x8000001105077e21 */ /* 0x000fe20008010000 */
[--C-:B------:R-:W-:Y:S01]  /*5470*/  HADD2.F32 R21, -RZ, R37.reuse.H0_H0 ;  /* 0x20000025ff157230 */ /* 0x100fe20000004100 */
[----:B------:R-:W-:Y:S01]  /*5480*/  FMUL.FTZ R5, R20, UR12 ;  /* 0x0000000c14057c20 */ /* 0x000fe20008410000 */
[----:B------:R-:W-:Y:S01]  /*5490*/  HADD2.F32 R22, -RZ, R37.H1_H1 ;  /* 0x30000025ff167230 */ /* 0x000fe20000004100 */
[----:B------:R-:W-:Y:S01]  /*54a0*/  SHF.R.S32.HI R27, RZ, 0x1f, R26 ;  /* 0x0000001fff1b7819 */ /* 0x000fe2000001141a */
[----:B------:R-:W-:Y:S01]  /*54b0*/  FMUL.FTZ R20, R7, UR12 ;  /* 0x0000000c07147c20 */ /* 0x000fe20008410000 */
[----:B------:R-:W-:Y:S05]  /*54c0*/  @!P6 BRA `(.L_x_1120) ;  /* 0x000001200000e947 */ /* 0x000fea0003800000 */
[----:B------:R-:W-:Y:S02]  /*54d0*/  FFMA.FTZ R7, R5, R14, R28 ;  /* 0x0000000e05077223 */ /* 0x000fe4000001001c */
[----:B------:R-:W-:-:S02]  /*54e0*/  FFMA.FTZ R8, R20, R15, R29 ;  /* 0x0000000f14087223 */ /* 0x000fc4000001001d */
[----:B0-----:R-:W-:Y:S02]  /*54f0*/  FMUL.FTZ R9, R7, -1.4426950216293334961 ;  /* 0xbfb8aa3b07097820 */ /* 0x001fe40000410000 */
        /* <DEDUP_REMOVED lines=15> */
.L_x_1120:
[----:B------:R-:W-:Y:S01]  /*55f0*/  ISETP.GE.U32.AND P0, PT, R26, c[0x0][0x1e0], PT ;  /* 0x000078001a007a0c */ /* 0x000fe20003f06070 */
[----:B------:R-:W-:Y:S03]  /*5600*/  BSSY B0, `(.L_x_1121) ;  /* 0x0000015000007945 */ /* 0x000fe60003800000 */
[----:B------:R-:W-:-:S04]  /*5610*/  ISETP.GE.AND.EX P0, PT, R27, c[0x0][0x1e4], PT, P0 ;  /* 0x000079001b007a0c */ /* 0x000fc80003f06300 */
[----:B------:R-:W-:-:S13]  /*5620*/  ISETP.LT.U32.AND P0, PT, R0, 0x1e0, !P0 ;  /* 0x000001e00000780c */ /* 0x000fda0004701070 */
[----:B------:R-:W-:Y:S05]  /*5630*/  @!P0 BRA `(.L_x_1122) ;  /* 0x0000011000008947 */ /* 0x000fea0003800000 */
[----:B------:R-:W-:Y:S01]  /*5640*/  SHF.R.S32.HI R7, RZ, 0x1f, R51 ;  /* 0x0000001fff077819 */ /* 0x000fe20000011433 */
[C-C-:B------:R-:W-:Y:S01]  /*5650*/  FFMA.FTZ R5, R18.reuse, R5, R19.reuse ;  /* 0x0000000512057223 */ /* 0x140fe20000010013 */
[----:B------:R-:W-:Y:S01]  /*5660*/  MOV R8, R10 ;  /* 0x0000000a00087202 */ /* 0x000fe20000000f00 */
[----:B------:R-:W-:Y:S01]  /*5670*/  FFMA.FTZ R20, R18, R20, R19 ;  /* 0x0000001412147223 */ /* 0x000fe20000010013 */
[----:B0-----:R-:W-:Y:S01]  /*5680*/  MOV R9, R13 ;  /* 0x0000000d00097202 */ /* 0x001fe20000000f00 */
[----:B------:R-:W-:Y:S02]  /*5690*/  IMAD R16, R7, c[0x0][0x1d8], RZ ;  /* 0x0000760007107a24 */ /* 0x000fe400078e02ff */
[----:B------:R-:W-:Y:S02]  /*56a0*/  FFMA.FTZ R5, R21, R14, -R5 ;  /* 0x0000000e15057223 */ /* 0x000fe40000010805 */
[----:B------:R-:W-:-:S04]  /*56b0*/  IMAD.WIDE.U32 R8, R51, c[0x0][0x1d8], R8 ;  /* 0x0000760033087a25 */ /* 0x000fc800078e0008 */
[----:B------:R-:W-:Y:S01]  /*56c0*/  IMAD R7, R51, c[0x0][0x1dc], R16 ;  /* 0x0000770033077a24 */ /* 0x000fe200078e0210 */
[----:B------:R-:W-:Y:S01]  /*56d0*/  LEA R16, P0, R8, c[0x0][0x160], 0x1 ;  /* 0x0000580008107a11 */ /* 0x000fe200078008ff */
[----:B------:R-:W-:-:S03]  /*56e0*/  FFMA.FTZ R20, R22, R15, -R20 ;  /* 0x0000000f16147223 */ /* 0x000fc60000010814 */
[----:B------:R-:W-:-:S04]  /*56f0*/  IADD3 R7, R9, R7, RZ ;  /* 0x0000000709077210 */ /* 0x000fc80007ffe0ff */
[----:B------:R-:W-:Y:S01]  /*5700*/  LEA.HI.X R17, R8, c[0x0][0x164], R7, 0x1, P0 ;  /* 0x0000590008117a11 */ /* 0x000fe200000f0c07 */
[----:B------:R-:W-:Y:S02]  /*5710*/  FMUL.FTZ R8, R5, UR12 ;  /* 0x0000000c05087c20 */ /* 0x000fe40008410000 */
[----:B------:R-:W-:-:S05]  /*5720*/  FMUL.FTZ R5, R20, UR12 ;  /* 0x0000000c14057c20 */ /* 0x000fca0008410000 */
[----:B------:R-:W-:-:S05]  /*5730*/  F2FP.PACK_AB R5, R5, R8 ;  /* 0x000000080505723e */ /* 0x000fca00000000ff */
[----:B------:R0:W-:Y:S02]  /*5740*/  STG.E [R16.64], R5 ;  /* 0x0000000510007986 */ /* 0x0001e4000c10190e */
.L_x_1122:
[----:B------:R-:W-:Y:S05]  /*5750*/  BSYNC B0 ;  /* 0x0000000000007941 */ /* 0x000fea0003800000 */
.L_x_1121:
[--C-:B0-----:R-:W-:Y:S01]  /*5760*/  HADD2.F32 R5, -RZ, R6.reuse.H0_H0 ;  /* 0x20000006ff057230 */ /* 0x101fe20000004100 */
[----:B------:R-:W-:Y:S01]  /*5770*/  ISETP.GE.U32.AND P0, PT, R47, c[0x0][0x1e0], PT ;  /* 0x000078002f007a0c */ /* 0x000fe20003f06070 */
[----:B------:R-:W-:-:S03]  /*5780*/  HADD2.F32 R6, -RZ, R6.H1_H1 ;  /* 0x30000006ff067230 */ /* 0x000fc60000004100 */
[----:B------:R-:W-:Y:S01]  /*5790*/  ISETP.GE.AND.EX P0, PT, R48, c[0x0][0x1e4], PT, P0 ;  /* 0x0000790030007a0c */ /* 0x000fe20003f06300 */
[----:B------:R-:W-:Y:S01]  /*57a0*/  FADD.FTZ R7, R5, -UR17 ;  /* 0x8000001105077e21 */ /* 0x000fe20008010000 */
[--C-:B------:R-:W-:Y:S01]  /*57b0*/  HADD2.F32 R5, -RZ, R36.reuse.H0_H0 ;  /* 0x20000024ff057230 */ /* 0x100fe20000004100 */
[----:B------:R-:W-:Y:S01]  /*57c0*/  FADD.FTZ R6, R6, -UR17 ;  /* 0x8000001106067e21 */ /* 0x000fe20008010000 */
[----:B------:R-:W-:Y:S01]  /*57d0*/  ISETP.GT.U32.OR P0, PT, R0, 0x1df, P0 ;  /* 0x000001df0000780c */ /* 0x000fe20000704470 */
[----:B------:R-:W-:Y:S01]  /*57e0*/  HADD2.F32 R36, -RZ, R36.H1_H1 ;  /* 0x30000024ff247230 */ /* 0x000fe20000004100 */
[----:B------:R-:W-:Y:S02]  /*57f0*/  FMUL.FTZ R23, R7, UR12 ;  /* 0x0000000c07177c20 */ /* 0x000fe40008410000 */
[----:B------:R-:W-:Y:S01]  /*5800*/  FMUL.FTZ R22, R6, UR12 ;  /* 0x0000000c06167c20 */ /* 0x000fe20008410000 */
[----:B------:R-:W-:Y:S07]  /*5810*/  @!P6 BRA `(.L_x_1123) ;  /* 0x000001200000e947 */ /* 0x000fee0003800000 */
        /* <DEDUP_REMOVED lines=18> */
.L_x_1123:
        /* <DEDUP_REMOVED lines=15> */
[----:B------:R-:W-:-:S05]  /*5a30*/  F2FP.PACK_AB R5, R18, R5 ;  /* 0x000000051205723e */ /* 0x000fca00000000ff */
[----:B------:R0:W-:Y:S02]  /*5a40*/  STG.E [R6.64], R5 ;  /* 0x0000000506007986 */ /* 0x0001e4000c10190e */
.L_x_1125:
[----:B------:R-:W-:Y:S05]  /*5a50*/  BSYNC B0 ;  /* 0x0000000000007941 */ /* 0x000fea0003800000 */
.L_x_1124:
[----:B------:R-:W-:Y:S01]  /*5a60*/  ULDC UR4, c[0x0][0x10] ;  /* 0x0000040000047ab9 */ /* 0x000fe20000000800 */
[----:B------:R-:W-:Y:S01]  /*5a70*/  IADD3 R44, R44, 0x1, RZ ;  /* 0x000000012c2c7810 */ /* 0x000fe20007ffe0ff */
[----:B------:R-:W-:-:S04]  /*5a80*/  UIADD3 UR7, UR7, UR4, URZ ;  /* 0x0000000407077290 */ /* 0x000fc8000fffe03f */
[----:B------:R-:W-:-:S06]  /*5a90*/  UISETP.GE.AND UP0, UPT, UR7, UR6, UPT ;  /* 0x000000060700728c */ /* 0x000fcc000bf06270 */
[----:B------:R-:W-:-:S13]  /*5aa0*/  PLOP3.LUT P0, PT, PT, PT, UP0, 0x80, 0x0 ;  /* 0x000000000000781c */ /* 0x000fda0003f0f008 */
[----:B------:R-:W-:Y:S01]  /*5ab0*/  @P0 CALL.REL.NOINC `(.L_x_1075) ;  /* 0x0000001000000944 */ /* 0x000fe20003c00000 */
[----:B------:R-:W-:Y:S05]  /*5ac0*/  BRA `(.L_x_1126) ;  /* 0xffffa94000007947 */ /* 0x000fea000383ffff */
.L_x_1075:
        /* <DEDUP_REMOVED lines=18> */
.L_x_1128:
[----:B------:R-:W-:Y:S05]  /*5bf0*/  BSYNC B0 ;  /* 0x0000000000007941 */ /* 0x000fea0003800000 */
.L_x_1127:
        /* <DEDUP_REMOVED lines=11> */
.L_x_1130:
[----:B------:R-:W2:Y:S01]  /*5cb0*/  LDG.E.STRONG.GPU R5, [R2.64] ;  /* 0x0000000e02057981 */ /* 0x000ea2000c1ef900 */
[----:B------:R-:W-:Y:S01]  /*5cc0*/  YIELD ;  /* 0x0000000000007946 */ /* 0x000fe20003800000 */
[----:B--2---:R-:W-:Y:S01]  /*5cd0*/  ISETP.NE.AND P0, PT, R5, R4, PT ;  /* 0x000000040500720c */ /* 0x004fe20003f05270 */
[----:B------:R-:W-:-:S12]  /*5ce0*/  CCTL.IVALL ;  /* 0x00000000ff00798f */ /* 0x000fd80002000000 */
[----:B------:R-:W-:Y:S05]  /*5cf0*/  @P0 BRA `(.L_x_1130) ;  /* 0xffffffb000000947 */ /* 0x000fea000383ffff */
.L_x_1129:
        /* <DEDUP_REMOVED lines=25> */
.L_x_1131:
        /* <DEDUP_REMOVED lines=23> */
.L_x_1132:
        /* <DEDUP_REMOVED lines=16> */
.L_x_5190:


//--------------------- .text._Z35group_norm_nhwc_bwd_one_pass_kernelI11Fp16IOFp32WLi256ELi60ELi480EEv26Group_norm_nhwc_bwd_params --------------------------
	.section	.text._Z35group_norm_nhwc_bwd_one_pass_kernelI11Fp16IOFp32WLi256ELi60ELi480EEv26Group_norm_nhwc_bwd_params,"ax",@progbits
	.sectioninfo	@"SHI_REGISTERS=128"
	.align	128
        .global         _Z35group_norm_nhwc_bwd_one_pass_kernelI11Fp16IOFp32WLi256ELi60ELi480EEv26Group_norm_nhwc_bwd_params
        .type           _Z35group_norm_nhwc_bwd_one_pass_kernelI11Fp16IOFp32WLi256ELi60ELi480EEv26Group_norm_nhwc_bwd_params,@function
        .size           _Z35group_norm_nhwc_bwd_one_pass_kernelI11Fp16IOFp32WLi256ELi60ELi480EEv26Group_norm_nhwc_bwd_params,(.L_x_5191 - _Z35group_norm_nhwc_bwd_one_pass_kernelI11Fp16IOFp32WLi256ELi60ELi480EEv26Group_norm_nhwc_bwd_params)
        .other          _Z35group_norm_nhwc_bwd_one_pass_kernelI11Fp16IOFp32WLi256ELi60ELi480EEv26Group_norm_nhwc_bwd_params,@"STO_CUDA_ENTRY STV_DEFAULT"
_Z35group_norm_nhwc_bwd_one_pass_kernelI11Fp16IOFp32WLi256ELi60ELi480EEv26Group_norm_nhwc_bwd_params:
.text._Z35group_norm_nhwc_bwd_one_pass_kernelI11Fp16IOFp32WLi256ELi60ELi480EEv26Group_norm_nhwc_bwd_params:
        /* <DEDUP_REMOVED lines=109> */
.L_x_1216:
        /* <DEDUP_REMOVED lines=354> */
.L_x_1135:
[----:B0-----:R-:W-:Y:S05]  /*1cf0*/  BSYNC B0 ;  /* 0x0000000000007941 */ /* 0x001fea0003800000 */
.L_x_1134:
[----:B------:R-:W-:Y:S01]  /*1d00*/  ISETP.NE.AND P0, PT, RZ, UR9, PT ;  /* 0x00000009ff007c0c */ /* 0x000fe2000bf05270 */
[--C-:B-----5:R-:W-:Y:S01]  /*1d10*/  HADD2.F32 R33, -RZ, R113.reuse.H0_H0 ;  /* 0x20000071ff217230 */ /* 0x120fe20000004100 */
[----:B------:R-:W-:Y:S01]  /*1d20*/  LOP3.LUT R91, R91, 0xfffffeff, RZ, 0xc0, !PT ;  /* 0xfffffeff5b5b7812 */ /* 0x000fe200078ec0ff */
[----:B------:R-:W-:Y:S02]  /*1d30*/  HADD2.F32 R35, -RZ, R113.H1_H1 ;  /* 0x30000071ff237230 */ /* 0x000fe40000004100 */
[--C-:B------:R-:W-:Y:S01]  /*1d40*/  HADD2.F32 R37, -RZ, R114.reuse.H0_H0 ;  /* 0x20000072ff257230 */ /* 0x100fe20000004100 */
[C---:B------:R-:W-:Y:S01]  /*1d50*/  FADD.FTZ R32, -R22.reuse, R33 ;  /* 0x0000002116207221 */ /* 0x040fe20000010100 */
[----:B------:R-:W-:Y:S01]  /*1d60*/  HADD2.F32 R39, -RZ, R114.H1_H1 ;  /* 0x30000072ff277230 */ /* 0x000fe20000004100 */
[----:B------:R-:W-:Y:S01]  /*1d70*/  FADD.FTZ R34, -R22, R35 ;  /* 0x0000002316227221 */ /* 0x000fe20000010100 */
[--C-:B------:R-:W-:Y:S01]  /*1d80*/  HADD2.F32 R31, -RZ, R112.reuse.H0_H0 ;  /* 0x20000070ff1f7230 */ /* 0x100fe20000004100 */
[-C--:B------:R-:W-:Y:S01]  /*1d90*/  FMUL.FTZ R43, R32, R115.reuse ;  /* 0x00000073202b7220 */ /* 0x080fe20000410000 */
[----:B------:R-:W-:Y:S01]  /*1da0*/  HADD2.F32 R30, -RZ, R112.H1_H1 ;  /* 0x30000070ff1e7230 */ /* 0x000fe20000004100 */
[C---:B------:R-:W-:Y:S01]  /*1db0*/  FADD.FTZ R42, -R22.reuse, R37 ;  /* 0x00000025162a7221 */ /* 0x040fe20000010100 */
[--C-:B------:R-:W-:Y:S01]  /*1dc0*/  HADD2.F32 R29, -RZ, R111.reuse.H0_H0 ;  /* 0x2000006fff1d7230 */ /* 0x100fe20000004100 */
[----:B------:R-:W-:Y:S01]  /*1dd0*/  FADD.FTZ R44, -R22, R39 ;  /* 0x00000027162c7221 */ /* 0x000fe20000010100 */
[----:B------:R-:W-:Y:S01]  /*1de0*/  HADD2.F32 R28, -RZ, R111.H1_H1 ;  /* 0x3000006fff1c7230 */ /* 0x000fe20000004100 */
[----:B------:R-:W-:Y:S01]  /*1df0*/  FMUL.FTZ R32, R34, R115 ;  /* 0x0000007322207220 */ /* 0x000fe20000410000 */
[----:B------:R-:W-:Y:S01]  /*1e00*/  @P0 LOP3.LUT R91, R91, 0x100, RZ, 0xfc, !PT ;  /* 0x000001005b5b0812 */ /* 0x000fe200078efcff */
        /* <DEDUP_REMOVED lines=19> */
.L_x_1136:
        /* <DEDUP_REMOVED lines=26> */
.L_x_1137:
[----:B------:R-:W-:Y:S01]  /*20e0*/  FFMA.FTZ R37, R32, R36, R37 ;  /* 0x0000002420257223 */ /* 0x000fe20000010025 */
[--C-:B------:R-:W-:Y:S01]  /*20f0*/  HADD2.F32 R39, -RZ, R109.reuse.H0_H0 ;  /* 0x2000006dff277230 */ /* 0x100fe20000004100 */
[----:B------:R-:W-:Y:S01]  /*2100*/  FADD.FTZ R38, RZ, R31 ;  /* 0x0000001fff267221 */ /* 0x000fe20000010000 */
[----:B------:R-:W-:Y:S01]  /*2110*/  HADD2.F32 R41, -RZ, R109.H1_H1 ;  /* 0x3000006dff297230 */ /* 0x000fe20000004100 */
[----:B------:R-:W-:Y:S02]  /*2120*/  FMUL.FTZ R40, R29, R24 ;  /* 0x000000181d287220 */ /* 0x000fe40000410000 */
[----:B------:R-:W-:Y:S02]  /*2130*/  FADD.FTZ R43, R36, R33 ;  /* 0x00000021242b7221 */ /* 0x000fe40000010000 */
[----:B------:R-:W-:-:S02]  /*2140*/  FFMA.FTZ R31, R35, R29, R48 ;  /* 0x0000001d231f7223 */ /* 0x000fc40000010030 */
[----:B------:R-:W-:Y:S02]  /*2150*/  FADD.FTZ R33, R38, R29 ;  /* 0x0000001d26217221 */ /* 0x000fe40000010000 */
[----:B------:R-:W-:Y:S02]  /*2160*/  FFMA.FTZ R36, R35, R40, R37 ;  /* 0x0000002823247223 */ /* 0x000fe40000010025 */
[----:B------:R-:W-:Y:S02]  /*2170*/  FFMA.FTZ R29, R32, R30, RZ ;  /* 0x0000001e201d7223 */ /* 0x000fe400000100ff */
[----:B------:R-:W-:Y:S02]  /*2180*/  FADD.FTZ R37, RZ, R30 ;  /* 0x0000001eff257221 */ /* 0x000fe40000010000 */
[----:B------:R-:W-:Y:S02]  /*2190*/  FMUL.FTZ R35, R28, R25 ;  /* 0x000000191c237220 */ /* 0x000fe40000410000 */
[----:B------:R-:W-:-:S02]  /*21a0*/  FADD.FTZ R30, -R22, R39 ;  /* 0x00000027161e7221 */ /* 0x000fc40000010100 */
[----:B------:R-:W-:Y:S02]  /*21b0*/  FADD.FTZ R32, -R22, R41 ;  /* 0x0000002916207221 */ /* 0x000fe40000010100 */
[C---:B------:R-:W-:Y:S02]  /*21c0*/  FFMA.FTZ R29, R34.reuse, R28, R29 ;  /* 0x0000001c221d7223 */ /* 0x040fe4000001001d */
[----:B------:R-:W-:Y:S01]  /*21d0*/  FFMA.FTZ R46, R34, R35, R36 ;  /* 0x00000023222e7223 */ /* 0x000fe20000010024 */
[--C-:B------:R-:W-:Y:S01]  /*21e0*/  HADD2.F32 R34, -RZ, R108.reuse.H0_H0 ;  /* 0x2000006cff227230 */ /* 0x100fe20000004100 */
[----:B------:R-:W-:Y:S01]  /*21f0*/  FADD.FTZ R28, R37, R28 ;  /* 0x0000001c251c7221 */ /* 0x000fe20000010000 */
[----:B------:R-:W-:Y:S01]  /*2200*/  HADD2.F32 R36, -RZ, R108.H1_H1 ;  /* 0x3000006cff247230 */ /* 0x000fe20000004100 */
        /* <DEDUP_REMOVED lines=22> */
.L_x_1138:
[----:B------:R-:W-:Y:S01]  /*2370*/  FMUL.FTZ R37, R34, R24 ;  /* 0x0000001822257220 */ /* 0x000fe20000410000 */
[--C-:B------:R-:W-:Y:S01]  /*2380*/  HADD2.F32 R39, -RZ, R110.reuse.H0_H0 ;  /* 0x2000006eff277230 */ /* 0x100fe20000004100 */
[----:B------:R-:W-:Y:S01]  /*2390*/  FADD.FTZ R40, R35, R40 ;  /* 0x0000002823287221 */ /* 0x000fe20000010000 */
[----:B------:R-:W-:Y:S01]  /*23a0*/  HADD2.F32 R41, -RZ, R110.H1_H1 ;  /* 0x3000006eff297230 */ /* 0x000fe20000004100 */
[----:B------:R-:W-:Y:S02]  /*23b0*/  FFMA.FTZ R35, R47, R37, R46 ;  /* 0x000000252f237223 */ /* 0x000fe4000001002e */
[----:B------:R-:W-:Y:S02]  /*23c0*/  FMUL.FTZ R30, R36, R25 ;  /* 0x00000019241e7220 */ /* 0x000fe40000410000 */
[----:B------:R-:W-:-:S02]  /*23d0*/  FADD.FTZ R33, R33, R34 ;  /* 0x0000002221217221 */ /* 0x000fc40000010000 */
[----:B------:R-:W-:Y:S02]  /*23e0*/  FFMA.FTZ R31, R47, R34, R31 ;  /* 0x000000222f1f7223 */ /* 0x000fe4000001001f */
[C---:B------:R-:W-:Y:S02]  /*23f0*/  FFMA.FTZ R29, R32.reuse, R36, R29 ;  /* 0x00000024201d7223 */ /* 0x040fe4000001001d */
[----:B------:R-:W-:Y:S01]  /*2400*/  FFMA.FTZ R49, R32, R30, R35 ;  /* 0x0000001e20317223 */ /* 0x000fe20000010023 */
[--C-:B------:R-:W-:Y:S01]  /*2410*/  HADD2.F32 R35, -RZ, R107.reuse.H1_H1 ;  /* 0x3000006bff237230 */ /* 0x100fe20000004100 */
[C---:B------:R-:W-:Y:S02]  /*2420*/  FADD.FTZ R32, -R22.reuse, R39 ;  /* 0x0000002716207221 */ /* 0x040fe40000010100 */
[----:B------:R-:W-:Y:S02]  /*2430*/  FADD.FTZ R34, -R22, R41 ;  /* 0x0000002916227221 */ /* 0x000fe40000010100 */
[----:B------:R-:W-:Y:S01]  /*2440*/  FADD.FTZ R28, R28, R36 ;  /* 0x000000241c1c7221 */ /* 0x000fe20000010000 */
[----:B------:R-:W-:Y:S01]  /*2450*/  HADD2.F32 R36, -RZ, R107.H0_H0 ;  /* 0x2000006bff247230 */ /* 0x000fe20000004100 */
[----:B------:R-:W-:-:S02]  /*2460*/  FADD.FTZ R37, R40, R37 ;  /* 0x0000002528257221 */ /* 0x000fc40000010000 */
        /* <DEDUP_REMOVED lines=21> */
.L_x_1139:
[----:B------:R-:W-:Y:S01]  /*25c0*/  FMUL.FTZ R32, R36, R24 ;  /* 0x0000001824207220 */ /* 0x000fe20000410000 */
[----:B------:R-:W-:Y:S01]  /*25d0*/  HADD2.F32 R41, -RZ, R105.H1_H1 ;  /* 0x30000069ff297230 */ /* 0x000fe20000004100 */
[----:B------:R-:W-:Y:S01]  /*25e0*/  FADD.FTZ R39, R30, R37 ;  /* 0x000000251e277221 */ /* 0x000fe20000010000 */
[--C-:B------:R-:W-:Y:S01]  /*25f0*/  HADD2.F32 R38, -RZ, R104.reuse.H0_H0 ;  /* 0x20000068ff267230 */ /* 0x100fe20000004100 */
[----:B------:R-:W-:Y:S01]  /*2600*/  FFMA.FTZ R37, R51, R32, R49 ;  /* 0x0000002033257223 */ /* 0x000fe20000010031 */
[----:B------:R-:W-:Y:S01]  /*2610*/  HADD2.F32 R30, -RZ, R104.H1_H1 ;  /* 0x30000068ff1e7230 */ /* 0x000fe20000004100 */
[----:B------:R-:W-:Y:S01]  /*2620*/  FADD.FTZ R28, R28, R35 ;  /* 0x000000231c1c7221 */ /* 0x000fe20000010000 */
[----:B------:R-:W-:Y:S01]  /*2630*/  HADD2.F32 R47, -RZ, R106.H0_H0 ;  /* 0x2000006aff2f7230 */ /* 0x000fe20000004100 */
[----:B------:R-:W-:-:S02]  /*2640*/  FFMA.FTZ R29, R34, R35, R29 ;  /* 0x00000023221d7223 */ /* 0x000fc4000001001d */
[----:B------:R-:W-:Y:S02]  /*2650*/  FMUL.FTZ R35, R35, R25 ;  /* 0x0000001923237220 */ /* 0x000fe40000410000 */
[----:B------:R-:W-:Y:S01]  /*2660*/  FADD.FTZ R32, R39, R32 ;  /* 0x0000002027207221 */ /* 0x000fe20000010000 */
[----:B------:R-:W-:Y:S01]  /*2670*/  HADD2.F32 R39, -RZ, R105.H0_H0 ;  /* 0x20000069ff277230 */ /* 0x000fe20000004100 */
[----:B------:R-:W-:Y:S02]  /*2680*/  FFMA.FTZ R34, R34, R35, R37 ;  /* 0x0000002322227223 */ /* 0x000fe40000010025 */
[----:B------:R-:W-:Y:S02]  /*2690*/  FADD.FTZ R35, R35, R32 ;  /* 0x0000002023237221 */ /* 0x000fe40000010000 */
[----:B------:R-:W-:Y:S02]  /*26a0*/  FADD.FTZ R33, R33, R36 ;  /* 0x0000002421217221 */ /* 0x000fe40000010000 */
[----:B------:R-:W-:-:S02]  /*26b0*/  FFMA.FTZ R31, R51, R36, R31 ;  /* 0x00000024331f7223 */ /* 0x000fc4000001001f */
        /* <DEDUP_REMOVED lines=23> */
.L_x_1140:
[----:B------:R-:W-:Y:S01]  /*2830*/  FMUL.FTZ R36, R38, R24 ;  /* 0x0000001826247220 */ /* 0x000fe20000410000 */
[----:B------:R-:W-:Y:S01]  /*2840*/  HADD2.F32 R39, -RZ, R106.H1_H1 ;  /* 0x3000006aff277230 */ /* 0x000fe20000004100 */
[----:B------:R-:W-:Y:S02]  /*2850*/  FADD.FTZ R33, R33, R38 ;  /* 0x0000002621217221 */ /* 0x000fe40000010000 */
[----:B------:R-:W-:Y:S01]  /*2860*/  FFMA.FTZ R37, R49, R36, R34 ;  /* 0x0000002431257223 */ /* 0x000fe20000010022 */
[----:B------:R-:W-:Y:S01]  /*2870*/  HADD2.F32 R34, -RZ, R103.H1_H1 ;  /* 0x30000067ff227230 */ /* 0x000fe20000004100 */
[----:B------:R-:W-:Y:S02]  /*2880*/  FADD.FTZ R40, R35, R36 ;  /* 0x0000002423287221 */ /* 0x000fe40000010000 */
[----:B------:R-:W-:-:S02]  /*2890*/  FADD.FTZ R36, -R22, R47 ;  /* 0x0000002f16247221 */ /* 0x000fc40000010100 */
[----:B------:R-:W-:Y:S02]  /*28a0*/  FADD.FTZ R42, -R22, R39 ;  /* 0x00000027162a7221 */ /* 0x000fe40000010100 */
[----:B------:R-:W-:Y:S01]  /*28b0*/  FFMA.FTZ R38, R49, R38, R31 ;  /* 0x0000002631267223 */ /* 0x000fe2000001001f */
[----:B------:R-:W-:Y:S01]  /*28c0*/  HADD2.F32 R31, -RZ, R103.H0_H0 ;  /* 0x20000067ff1f7230 */ /* 0x000fe20000004100 */
        /* <DEDUP_REMOVED lines=22> */
.L_x_1141:
[C---:B------:R-:W-:Y:S01]  /*2a30*/  FFMA.FTZ R41, R32.reuse, R39, R37 ;  /* 0x0000002720297223 */ /* 0x040fe20000010025 */
[--C-:B------:R-:W-:Y:S01]  /*2a40*/  HADD2.F32 R45, -RZ, R101.reuse.H1_H1 ;  /* 0x30000065ff2d7230 */ /* 0x100fe20000004100 */
[----:B------:R-:W-:Y:S02]  /*2a50*/  FMUL.FTZ R42, R31, R24 ;  /* 0x000000181f2a7220 */ /* 0x000fe40000410000 */
[----:B------:R-:W-:Y:S02]  /*2a60*/  FADD.FTZ R43, R39, R40 ;  /* 0x00000028272b7221 */ /* 0x000fe40000010000 */
[----:B------:R-:W-:Y:S02]  /*2a70*/  FFMA.FTZ R39, R35, R42, R41 ;  /* 0x0000002a23277223 */ /* 0x000fe40000010029 */
[----:B------:R-:W-:Y:S01]  /*2a80*/  FADD.FTZ R41, R43, R42 ;  /* 0x0000002a2b297221 */ /* 0x000fe20000010000 */
[----:B------:R-:W-:Y:S01]  /*2a90*/  HADD2.F32 R43, -RZ, R101.H0_H0 ;  /* 0x20000065ff2b7230 */ /* 0x000fe20000004100 */
[----:B------:R-:W-:-:S02]  /*2aa0*/  FFMA.FTZ R29, R32, R30, R29 ;  /* 0x0000001e201d7223 */ /* 0x000fc4000001001d */
[----:B------:R-:W-:Y:S02]  /*2ab0*/  FADD.FTZ R37, R28, R30 ;  /* 0x0000001e1c257221 */ /* 0x000fe40000010000 */
[----:B------:R-:W-:Y:S02]  /*2ac0*/  FMUL.FTZ R30, R34, R25 ;  /* 0x00000019221e7220 */ /* 0x000fe40000410000 */
[C---:B------:R-:W-:Y:S02]  /*2ad0*/  FADD.FTZ R32, -R22.reuse, R43 ;  /* 0x0000002b16207221 */ /* 0x040fe40000010100 */
[----:B------:R-:W-:Y:S01]  /*2ae0*/  FADD.FTZ R40, -R22, R45 ;  /* 0x0000002d16287221 */ /* 0x000fe20000010100 */
[----:B------:R-:W-:Y:S01]  /*2af0*/  HADD2.F32 R45, -RZ, R100.H0_H0 ;  /* 0x20000064ff2d7230 */ /* 0x000fe20000004100 */
[----:B------:R-:W-:Y:S02]  /*2b00*/  FFMA.FTZ R38, R35, R31, R38 ;  /* 0x0000001f23267223 */ /* 0x000fe40000010026 */
[----:B------:R-:W-:-:S02]  /*2b10*/  FADD.FTZ R35, R30, R41 ;  /* 0x000000291e237221 */ /* 0x000fc40000010000 */
[----:B------:R-:W-:Y:S01]  /*2b20*/  FFMA.FTZ R28, R36, R30, R39 ;  /* 0x0000001e241c7223 */ /* 0x000fe20000010027 */
[----:B------:R-:W-:Y:S01]  /*2b30*/  HADD2.F32 R30, -RZ, R100.H1_H1 ;  /* 0x30000064ff1e7230 */ /* 0x000fe20000004100 */
        /* <DEDUP_REMOVED lines=21> */
.L_x_1142:
[----:B------:R-:W-:Y:S01]  /*2c90*/  FMUL.FTZ R40, R45, R24 ;  /* 0x000000182d287220 */ /* 0x000fe20000410000 */
[--C-:B------:R-:W-:Y:S01]  /*2ca0*/  HADD2.F32 R39, -RZ, R102.reuse.H0_H0 ;  /* 0x20000066ff277230 */ /* 0x100fe20000004100 */
[----:B------:R-:W-:Y:S01]  /*2cb0*/  FADD.FTZ R42, R33, R31 ;  /* 0x0000001f212a7221 */ /* 0x000fe20000010000 */
[----:B------:R-:W-:Y:S01]  /*2cc0*/  HADD2.F32 R31, -RZ, R102.H1_H1 ;  /* 0x30000066ff1f7230 */ /* 0x000fe20000004100 */
[----:B------:R-:W-:Y:S02]  /*2cd0*/  FFMA.FTZ R33, R41, R40, R28 ;  /* 0x0000002829217223 */ /* 0x000fe4000001001c */
[----:B------:R-:W-:Y:S01]  /*2ce0*/  FADD.FTZ R28, R35, R40 ;  /* 0x00000028231c7221 */ /* 0x000fe20000010000 */
[--C-:B------:R-:W-:Y:S01]  /*2cf0*/  HADD2.F32 R35, -RZ, R99.reuse.H0_H0 ;  /* 0x20000063ff237230 */ /* 0x100fe20000004100 */
[C---:B------:R-:W-:Y:S01]  /*2d00*/  FADD.FTZ R40, -R22.reuse, R39 ;  /* 0x0000002716287221 */ /* 0x040fe20000010100 */
[----:B------:R-:W-:Y:S01]  /*2d10*/  HADD2.F32 R39, -RZ, R99.H1_H1 ;  /* 0x30000063ff277230 */ /* 0x000fe20000004100 */
        /* <DEDUP_REMOVED lines=23> */
.L_x_1143:
[----:B------:R-:W-:Y:S01]  /*2e90*/  FFMA.FTZ R46, R32, R43, R33 ;  /* 0x0000002b202e7223 */ /* 0x000fe20000010021 */
[--C-:B------:R-:W-:Y:S01]  /*2ea0*/  HADD2.F32 R47, -RZ, R97.reuse.H0_H0 ;  /* 0x20000061ff2f7230 */ /* 0x100fe20000004100 */
[----:B------:R-:W-:Y:S01]  /*2eb0*/  FMUL.FTZ R44, R35, R24 ;  /* 0x00000018232c7220 */ /* 0x000fe20000410000 */
[----:B------:R-:W-:Y:S01]  /*2ec0*/  HADD2.F32 R49, -RZ, R97.H1_H1 ;  /* 0x30000061ff317230 */ /* 0x000fe20000004100 */
[----:B------:R-:W-:Y:S02]  /*2ed0*/  FADD.FTZ R43, R43, R28 ;  /* 0x0000001c2b2b7221 */ /* 0x000fe40000010000 */
[----:B------:R-:W-:Y:S02]  /*2ee0*/  FFMA.FTZ R33, R36, R34, R29 ;  /* 0x0000002224217223 */ /* 0x000fe4000001001d */
[----:B------:R-:W-:Y:S01]  /*2ef0*/  FFMA.FTZ R29, R31, R44, R46 ;  /* 0x0000002c1f1d7223 */ /* 0x000fe2000001002e */
[----:B------:R-:W-:Y:S01]  /*2f00*/  HADD2.F32 R46, -RZ, R96.H1_H1 ;  /* 0x30000060ff2e7230 */ /* 0x000fe20000004100 */
[----:B------:R-:W-:-:S02]  /*2f10*/  FMUL.FTZ R36, R39, R25 ;  /* 0x0000001927247220 */ /* 0x000fc40000410000 */
[----:B------:R-:W-:Y:S02]  /*2f20*/  FADD.FTZ R43, R43, R44 ;  /* 0x0000002c2b2b7221 */ /* 0x000fe40000010000 */
[----:B------:R-:W-:Y:S02]  /*2f30*/  FFMA.FTZ R28, R40, R36, R29 ;  /* 0x00000024281c7223 */ /* 0x000fe4000001001d */
[----:B------:R-:W-:Y:S01]  /*2f40*/  FADD.FTZ R29, R36, R43 ;  /* 0x0000002b241d7221 */ /* 0x000fe20000010000 */
[----:B------:R-:W-:Y:S01]  /*2f50*/  HADD2.F32 R43, -RZ, R96.H0_H0 ;  /* 0x20000060ff2b7230 */ /* 0x000fe20000004100 */
[C---:B------:R-:W-:Y:S02]  /*2f60*/  FADD.FTZ R36, -R22.reuse, R47 ;  /* 0x0000002f16247221 */ /* 0x040fe40000010100 */
[----:B------:R-:W-:Y:S02]  /*2f70*/  FADD.FTZ R48, -R22, R49 ;  /* 0x0000003116307221 */ /* 0x000fe40000010100 */
[----:B------:R-:W-:-:S02]  /*2f80*/  FADD.FTZ R37, R37, R34 ;  /* 0x0000002225257221 */ /* 0x000fc40000010000 */
[----:B------:R-:W-:Y:S02]  /*2f90*/  FFMA.FTZ R34, R41, R45, R38 ;  /* 0x0000002d29227223 */ /* 0x000fe40000010026 */
        /* <DEDUP_REMOVED lines=20> */
[----:B------:R-:W-:-:S03]  /*30e0*/  FMUL.FTZ R43, R43, R36 ;  /* 0x000000242b2b7220 */ /* 0x000fc60000410000 */
.L_x_1144:
[--C-:B------:R-:W-:Y:S01]  /*30f0*/  HADD2.F32 R47, -RZ, R98.reuse.H0_H0 ;  /* 0x20000062ff2f7230 */ /* 0x100fe20000004100 */
[----:B------:R-:W-:Y:S01]  /*3100*/  FMUL.FTZ R36, R43, R24 ;  /* 0x000000182b247220 */ /* 0x000fe20000410000 */
[----:B------:R-:W-:Y:S01]  /*3110*/  HADD2.F32 R49, -RZ, R98.H1_H1 ;  /* 0x30000062ff317230 */ /* 0x000fe20000004100 */
[----:B------:R-:W-:Y:S02]  /*3120*/  FADD.FTZ R44, R42, R45 ;  /* 0x0000002d2a2c7221 */ /* 0x000fe40000010000 */
[C---:B------:R-:W-:Y:S02]  /*3130*/  FADD.FTZ R38, -R22.reuse, R47 ;  /* 0x0000002f16267221 */ /* 0x040fe40000010100 */
[----:B------:R-:W-:Y:S02]  /*3140*/  FADD.FTZ R42, -R22, R49 ;  /* 0x00000031162a7221 */ /* 0x000fe40000010100 */
[----:B------:R-:W-:Y:S01]  /*3150*/  FFMA.FTZ R45, R41, R36, R28 ;  /* 0x00000024292d7223 */ /* 0x000fe2000001001c */
[--C-:B------:R-:W-:Y:S01]  /*3160*/  HADD2.F32 R28, -RZ, R95.reuse.H1_H1 ;  /* 0x3000005fff1c7230 */ /* 0x100fe20000004100 */
[----:B------:R-:W-:Y:S01]  /*3170*/  FADD.FTZ R36, R29, R36 ;  /* 0x000000241d247221 */ /* 0x000fe20000010000 */
[----:B------:R-:W-:Y:S01]  /*3180*/  HADD2.F32 R29, -RZ, R95.H0_H0 ;  /* 0x2000005fff1d7230 */ /* 0x000fe20000004100 */
[----:B------:R-:W-:-:S02]  /*3190*/  FMUL.FTZ R51, R38, R115 ;  /* 0x0000007326337220 */ /* 0x000fc40000410000 */
        /* <DEDUP_REMOVED lines=21> */
.L_x_1145:
[----:B------:R-:W-:Y:S02]  /*32f0*/  FFMA.FTZ R45, R48, R47, R45 ;  /* 0x0000002f302d7223 */ /* 0x000fe4000001002d */
[----:B------:R-:W-:Y:S02]  /*3300*/  FMUL.FTZ R52, R29, R24 ;  /* 0x000000181d347220 */ /* 0x000fe40000410000 */
[----:B------:R-:W-:Y:S02]  /*3310*/  FADD.FTZ R47, R47, R36 ;  /* 0x000000242f2f7221 */ /* 0x000fe40000010000 */
[----:B------:R-:W-:Y:S01]  /*3320*/  FFMA.FTZ R42, R32, R30, R33 ;  /* 0x0000001e202a7223 */ /* 0x000fe20000010021 */
[----:B------:R-:W-:Y:S01]  /*3330*/  HADD2.F32 R32, -RZ, R92.H1_H1 ;  /* 0x3000005cff207230 */ /* 0x000fe20000004100 */
[----:B------:R-:W-:-:S02]  /*3340*/  FADD.FTZ R50, R37, R30 ;  /* 0x0000001e25327221 */ /* 0x000fc40000010000 */
[----:B------:R-:W-:Y:S01]  /*3350*/  FFMA.FTZ R33, R51, R52, R45 ;  /* 0x0000003433217223 */ /* 0x000fe2000001002d */
[--C-:B------:R-:W-:Y:S01]  /*3360*/  HADD2.F32 R45, -RZ, R93.reuse.H0_H0 ;  /* 0x2000005dff2d7230 */ /* 0x100fe20000004100 */
[----:B------:R-:W-:Y:S01]  /*3370*/  FADD.FTZ R37, R47, R52 ;  /* 0x000000342f257221 */ /* 0x000fe20000010000 */
[----:B------:R-:W-:Y:S01]  /*3380*/  HADD2.F32 R47, -RZ, R93.H1_H1 ;  /* 0x3000005dff2f7230 */ /* 0x000fe20000004100 */
[----:B------:R-:W-:Y:S02]  /*3390*/  FMUL.FTZ R36, R28, R25 ;  /* 0x000000191c247220 */ /* 0x000fe40000410000 */
[C---:B------:R-:W-:Y:S02]  /*33a0*/  FADD.FTZ R30, -R22.reuse, R45 ;  /* 0x0000002d161e7221 */ /* 0x040fe40000010100 */
[----:B------:R-:W-:Y:S02]  /*33b0*/  FADD.FTZ R54, -R22, R47 ;  /* 0x0000002f16367221 */ /* 0x000fe40000010100 */
[----:B------:R-:W-:-:S02]  /*33c0*/  FFMA.FTZ R52, R31, R35, R34 ;  /* 0x000000231f347223 */ /* 0x000fc40000010022 */
[----:B------:R-:W-:Y:S01]  /*33d0*/  FFMA.FTZ R34, R38, R36, R33 ;  /* 0x0000002426227223 */ /* 0x000fe20000010021 */
[----:B------:R-:W-:Y:S01]  /*33e0*/  HADD2.F32 R33, -RZ, R92.H0_H0 ;  /* 0x2000005cff217230 */ /* 0x000fe20000004100 */
[-C--:B------:R-:W-:Y:S02]  /*33f0*/  FMUL.FTZ R31, R30, R115.reuse ;  /* 0x000000731e1f7220 */ /* 0x080fe40000410000 */
[----:B------:R-:W-:Y:S02]  /*3400*/  FADD.FTZ R36, R36, R37 ;  /* 0x0000002524247221 */ /* 0x000fe40000010000 */
        /* <DEDUP_REMOVED lines=20> */
.L_x_1146:
[----:B------:R-:W-:Y:S01]  /*3550*/  FMUL.FTZ R47, R33, R24 ;  /* 0x00000018212f7220 */ /* 0x000fe20000410000 */
[--C-:B------:R-:W-:Y:S01]  /*3560*/  HADD2.F32 R37, -RZ, R94.reuse.H0_H0 ;  /* 0x2000005eff257230 */ /* 0x100fe20000004100 */
[----:B------:R-:W-:Y:S01]  /*3570*/  FADD.FTZ R44, R44, R35 ;  /* 0x000000232c2c7221 */ /* 0x000fe20000010000 */
[----:B------:R-:W-:Y:S01]  /*3580*/  HADD2.F32 R35, -RZ, R94.H1_H1 ;  /* 0x3000005eff237230 */ /* 0x000fe20000004100 */
[----:B------:R-:W-:Y:S02]  /*3590*/  FFMA.FTZ R45, R31, R47, R34 ;  /* 0x0000002f1f2d7223 */ /* 0x000fe40000010022 */
[C---:B------:R-:W-:Y:S01]  /*35a0*/  FADD.FTZ R34, -R22.reuse, R37 ;  /* 0x0000002516227221 */ /* 0x040fe20000010100 */
[--C-:B------:R-:W-:Y:S01]  /*35b0*/  HADD2.F32 R37, -RZ, R23.reuse.H0_H0 ;  /* 0x20000017ff257230 */ /* 0x100fe20000004100 */
[----:B------:R-:W-:Y:S02]  /*35c0*/  FADD.FTZ R56, -R22, R35 ;  /* 0x0000002316387221 */ /* 0x000fe40000010100 */
[----:B------:R-:W-:Y:S01]  /*35d0*/  FADD.FTZ R47, R36, R47 ;  /* 0x0000002f242f7221 */ /* 0x000fe20000010000 */
[----:B------:R-:W-:Y:S01]  /*35e0*/  HADD2.F32 R36, -RZ, R23.H1_H1 ;  /* 0x30000017ff247230 */ /* 0x000fe20000004100 */
        /* <DEDUP_REMOVED lines=22> */
.L_x_1147:
[----:B------:R-:W-:Y:S01]  /*3750*/  FFMA.FTZ R53, R30, R54, R45 ;  /* 0x000000361e357223 */ /* 0x000fe2000001002d */
[----:B------:R-:W-:Y:S01]  /*3760*/  HADD2.F32 R55, -RZ, R67.H1_H1 ;  /* 0x30000043ff377230 */ /* 0x000fe20000004100 */
[----:B------:R-:W-:Y:S02]  /*3770*/  FMUL.FTZ R56, R37, R24 ;  /* 0x0000001825387220 */ /* 0x000fe40000410000 */
[----:B------:R-:W-:Y:S01]  /*3780*/  FFMA.FTZ R45, R40, R39, R42 ;  /* 0x00000027282d7223 */ /* 0x000fe2000001002a */
[----:B------:R-:W-:Y:S01]  /*3790*/  HADD2.F32 R42, -RZ, R66.H0_H0 ;  /* 0x20000042ff2a7230 */ /* 0x000fe20000004100 */
[----:B------:R-:W-:Y:S02]  /*37a0*/  FADD.FTZ R49, R50, R39 ;  /* 0x0000002732317221 */ /* 0x000fe40000010000 */
[----:B------:R-:W-:-:S02]  /*37b0*/  FADD.FTZ R47, R54, R47 ;  /* 0x0000002f362f7221 */ /* 0x000fc40000010000 */
[----:B------:R-:W-:Y:S01]  /*37c0*/  FFMA.FTZ R39, R35, R56, R53 ;  /* 0x0000003823277223 */ /* 0x000fe20000010035 */
[----:B------:R-:W-:Y:S01]  /*37d0*/  HADD2.F32 R53, -RZ, R67.H0_H0 ;  /* 0x20000043ff357230 */ /* 0x000fe20000004100 */
[----:B------:R-:W-:Y:S02]  /*37e0*/  FADD.FTZ R56, R47, R56 ;  /* 0x000000382f387221 */ /* 0x000fe40000010000 */
[----:B------:R-:W-:Y:S02]  /*37f0*/  FMUL.FTZ R47, R36, R25 ;  /* 0x00000019242f7220 */ /* 0x000fe40000410000 */
[C---:B------:R-:W-:Y:S02]  /*3800*/  FADD.FTZ R40, -R22.reuse, R53 ;  /* 0x0000003516287221 */ /* 0x040fe40000010100 */
[----:B------:R-:W-:Y:S02]  /*3810*/  FADD.FTZ R54, -R22, R55 ;  /* 0x0000003716367221 */ /* 0x000fe40000010100 */
[----:B------:R-:W-:Y:S01]  /*3820*/  FFMA.FTZ R50, R41, R43, R52 ;  /* 0x0000002b29327223 */ /* 0x000fe20000010034 */
[----:B------:R-:W-:Y:S01]  /*3830*/  HADD2.F32 R41, -RZ, R66.H1_H1 ;  /* 0x30000042ff297230 */ /* 0x000fe20000004100 */
[----:B------:R-:W-:-:S02]  /*3840*/  FFMA.FTZ R52, R34, R47, R39 ;  /* 0x0000002f22347223 */ /* 0x000fc40000010027 */
[-C--:B------:R-:W-:Y:S02]  /*3850*/  FMUL.FTZ R39, R40, R115.reuse ;  /* 0x0000007328277220 */ /* 0x080fe40000410000 */
        /* <DEDUP_REMOVED lines=21> */
.L_x_1148:
[----:B------:R-:W-:Y:S01]  /*39b0*/  FMUL.FTZ R54, R42, R24 ;  /* 0x000000182a367220 */ /* 0x000fe20000410000 */
[--C-:B------:R-:W-:Y:S01]  /*39c0*/  HADD2.F32 R55, -RZ, R68.reuse.H1_H1 ;  /* 0x30000044ff377230 */ /* 0x100fe20000004100 */
[----:B------:R-:W-:Y:S01]  /*39d0*/  FFMA.FTZ R53, R48, R46, R45 ;  /* 0x0000002e30357223 */ /* 0x000fe2000001002d */
[----:B------:R-:W-:Y:S01]  /*39e0*/  HADD2.F32 R45, -RZ, R68.H0_H0 ;  /* 0x20000044ff2d7230 */ /* 0x000fe20000004100 */
[----:B------:R-:W-:Y:S02]  /*39f0*/  FADD.FTZ R44, R44, R43 ;  /* 0x0000002b2c2c7221 */ /* 0x000fe40000010000 */
[----:B------:R-:W-:Y:S02]  /*3a00*/  FFMA.FTZ R43, R39, R54, R52 ;  /* 0x00000036272b7223 */ /* 0x000fe40000010034 */
[----:B------:R-:W-:-:S02]  /*3a10*/  FADD.FTZ R47, R47, R54 ;  /* 0x000000362f2f7221 */ /* 0x000fc40000010000 */
[----:B------:R-:W-:Y:S02]  /*3a20*/  FMUL.FTZ R54, R41, R25 ;  /* 0x0000001929367220 */ /* 0x000fe40000410000 */
[----:B------:R-:W-:Y:S02]  /*3a30*/  FADD.FTZ R49, R49, R46 ;  /* 0x0000002e31317221 */ /* 0x000fe40000010000 */
[C---:B------:R-:W-:Y:S01]  /*3a40*/  FADD.FTZ R46, -R22.reuse, R45 ;  /* 0x0000002d162e7221 */ /* 0x040fe20000010100 */
[--C-:B------:R-:W-:Y:S01]  /*3a50*/  HADD2.F32 R45, -RZ, R61.reuse.H1_H1 ;  /* 0x3000003dff2d7230 */ /* 0x100fe20000004100 */
[----:B------:R-:W-:Y:S02]  /*3a60*/  FADD.FTZ R48, -R22, R55 ;  /* 0x0000003716307221 */ /* 0x000fe40000010100 */
[----:B------:R-:W-:Y:S02]  /*3a70*/  FFMA.FTZ R52, R40, R54, R43 ;  /* 0x0000003628347223 */ /* 0x000fe4000001002b */
[----:B------:R-:W-:Y:S01]  /*3a80*/  FADD.FTZ R54, R54, R47 ;  /* 0x0000002f36367221 */ /* 0x000fe20000010000 */
[----:B------:R-:W-:Y:S01]  /*3a90*/  HADD2.F32 R47, -RZ, R61.H0_H0 ;  /* 0x2000003dff2f7230 */ /* 0x000fe20000004100 */
        /* <DEDUP_REMOVED lines=20> */
[----:B------:R-:W-:-:S04]  /*3be0*/  FMUL.FTZ R47, R47, R48 ;  /* 0x000000302f2f7220 */ /* 0x000fc80000410000 */
.L_x_1149:
[----:B------:R-:W-:Y:S01]  /*3bf0*/  FMUL.FTZ R55, R47, R24 ;  /* 0x000000182f377220 */ /* 0x000fe20000410000 */
[--C-:B------:R-:W-:Y:S01]  /*3c00*/  HADD2.F32 R57, -RZ, R62.reuse.H0_H0 ;  /* 0x2000003eff397230 */ /* 0x100fe20000004100 */
[----:B------:R-:W-:Y:S01]  /*3c10*/  FFMA.FTZ R48, R51, R29, R50 ;  /* 0x0000001d33307223 */ /* 0x000fe20000010032 */
[----:B------:R-:W-:Y:S01]  /*3c20*/  HADD2.F32 R117, -RZ, R62.H1_H1 ;  /* 0x3000003eff757230 */ /* 0x000fe20000004100 */
[----:B------:R-:W-:-:S02]  /*3c30*/  FFMA.FTZ R51, R43, R55, R52 ;  /* 0x000000372b337223 */ /* 0x000fc40000010034 */
[----:B------:R-:W-:Y:S02]  /*3c40*/  FMUL.FTZ R50, R45, R25 ;  /* 0x000000192d327220 */ /* 0x000fe40000410000 */
[----:B------:R-:W-:Y:S02]  /*3c50*/  FADD.FTZ R55, R54, R55 ;  /* 0x0000003736377221 */ /* 0x000fe40000010000 */
[C---:B------:R-:W-:Y:S02]  /*3c60*/  FADD.FTZ R52, -R22.reuse, R57 ;  /* 0x0000003916347221 */ /* 0x040fe40000010100 */
[----:B------:R-:W-:Y:S02]  /*3c70*/  FADD.FTZ R54, -R22, R117 ;  /* 0x0000007516367221 */ /* 0x000fe40000010100 */
[----:B------:R-:W-:Y:S02]  /*3c80*/  FFMA.FTZ R53, R38, R28, R53 ;  /* 0x0000001c26357223 */ /* 0x000fe40000010035 */
[----:B------:R-:W-:-:S02]  /*3c90*/  FFMA.FTZ R38, R46, R50, R51 ;  /* 0x000000322e267223 */ /* 0x000fc40000010033 */
[----:B------:R-:W-:Y:S02]  /*3ca0*/  FADD.FTZ R51, R50, R55 ;  /* 0x0000003732337221 */ /* 0x000fe40000010000 */
[-C--:B------:R-:W-:Y:S01]  /*3cb0*/  FMUL.FTZ R55, R52, R115.reuse ;  /* 0x0000007334377220 */ /* 0x080fe20000410000 */
[--C-:B------:R-:W-:Y:S01]  /*3cc0*/  HADD2.F32 R52, -RZ, R63.reuse.H0_H0 ;  /* 0x2000003fff347230 */ /* 0x100fe20000004100 */
[----:B------:R-:W-:Y:S01]  /*3cd0*/  FMUL.FTZ R50, R54, R115 ;  /* 0x0000007336327220 */ /* 0x000fe20000410000 */
[----:B------:R-:W-:Y:S01]  /*3ce0*/  HADD2.F32 R54, -RZ, R63.H1_H1 ;  /* 0x3000003fff367230 */ /* 0x000fe20000004100 */
        /* <DEDUP_REMOVED lines=19> */
.L_x_1150:
[----:B------:R-:W-:Y:S01]  /*3e20*/  FMUL.FTZ R56, R52, R24 ;  /* 0x0000001834387220 */ /* 0x000fe20000410000 */
[----:B------:R-:W-:-:S03]  /*3e30*/  HADD2.F32 R117, -RZ, R64.H1_H1 ;  /* 0x30000040ff757230 */ /* 0x000fc60000004100 */
[----:B------:R-:W-:Y:S02]  /*3e40*/  FFMA.FTZ R57, R55, R56, R38 ;  /* 0x0000003837397223 */ /* 0x000fe40000010026 */
[----:B------:R-:W-:Y:S02]  /*3e50*/  FMUL.FTZ R38, R54, R25 ;  /* 0x0000001936267220 */ /* 0x000fe40000410000 */
[----:B------:R-:W-:Y:S02]  /*3e60*/  FADD.FTZ R51, R51, R56 ;  /* 0x0000003833337221 */ /* 0x000fe40000010000 */
[----:B------:R-:W-:Y:S02]  /*3e70*/  FFMA.FTZ R56, R50, R38, R57 ;  /* 0x0000002632387223 */ /* 0x000fe40000010039 */
[----:B------:R-:W-:Y:S01]  /*3e80*/  FADD.FTZ R57, R38, R51 ;  /* 0x0000003326397221 */ /* 0x000fe20000010000 */
[----:B------:R-:W-:Y:S01]  /*3e90*/  HADD2.F32 R51, -RZ, R64.H0_H0 ;  /* 0x20000040ff337230 */ /* 0x000fe20000004100 */
[----:B------:R-:W-:-:S04]  /*3ea0*/  FADD.FTZ R118, -R22, R117 ;  /* 0x0000007516767221 */ /* 0x000fc80000010100 */
[----:B------:R-:W-:Y:S01]  /*3eb0*/  FADD.FTZ R38, -R22, R51 ;  /* 0x0000003316267221 */ /* 0x000fe20000010100 */
[--C-:B------:R-:W-:Y:S01]  /*3ec0*/  HADD2.F32 R51, -RZ, R65.reuse.H0_H0 ;  /* 0x20000041ff337230 */ /* 0x100fe20000004100 */
[-C--:B------:R-:W-:Y:S02]  /*3ed0*/  FMUL.FTZ R118, R118, R115.reuse ;  /* 0x0000007376767220 */ /* 0x080fe40000410000 */
[----:B------:R-:W-:Y:S01]  /*3ee0*/  FMUL.FTZ R117, R38, R115 ;  /* 0x0000007326757220 */ /* 0x000fe20000410000 */
[----:B------:R-:W-:Y:S01]  /*3ef0*/  HADD2.F32 R38, -RZ, R65.H1_H1 ;  /* 0x30000041ff267230 */ /* 0x000fe20000004100 */
        /* <DEDUP_REMOVED lines=19> */
.L_x_1151:
        /* <DEDUP_REMOVED lines=103> */
.L_x_1153:
[----:B0-----:R-:W-:Y:S05]  /*46a0*/  BSYNC B0 ;  /* 0x0000000000007941 */ /* 0x001fea0003800000 */
.L_x_1152:
        /* <DEDUP_REMOVED lines=81> */
.L_x_1155:
[----:B------:R-:W-:Y:S05]  /*4bc0*/  BSYNC B0 ;  /* 0x0000000000007941 */ /* 0x000fea0003800000 */
.L_x_1154:
        /* <DEDUP_REMOVED lines=16> */
.L_x_1157:
[----:B------:R-:W-:Y:S05]  /*4cd0*/  BSYNC B0 ;  /* 0x0000000000007941 */ /* 0x000fea0003800000 */
.L_x_1156:
        /* <DEDUP_REMOVED lines=30> */
.L_x_1160:
[----:B------:R-:W2:Y:S01]  /*4ec0*/  LDG.E.STRONG.GPU R30, [R28.64] ;  /* 0x000000061c1e7981 */ /* 0x000ea2000c1ef900 */
[----:B------:R-:W-:Y:S01]  /*4ed0*/  YIELD ;  /* 0x0000000000007946 */ /* 0x000fe20003800000 */
[----:B--2---:R-:W-:Y:S01]  /*4ee0*/  ISETP.NE.AND P6, PT, R30, R35, PT ;  /* 0x000000231e00720c */ /* 0x004fe20003fc5270 */
[----:B------:R-:W-:-:S12]  /*4ef0*/  CCTL.IVALL ;  /* 0x00000000ff00798f */ /* 0x000fd80002000000 */
[----:B------:R-:W-:Y:S05]  /*4f00*/  @P6 BRA `(.L_x_1160) ;  /* 0xffffffb000006947 */ /* 0x000fea000383ffff */
.L_x_1159:
        /* <DEDUP_REMOVED lines=22> */
.L_x_1164:
        /* <DEDUP_REMOVED lines=115> */
.L_x_1163:
        /* <DEDUP_REMOVED lines=63> */
.L_x_1165:
[----:B------:R-:W-:-:S04]  /*5b90*/  LOP3.LUT P6, RZ, R91, 0x1, RZ, 0xc0, !PT ;  /* 0x000000015bff7812 */ /* 0x000fc800078cc0ff */
[----:B------:R-:W-:-:S13]  /*5ba0*/  ISETP.NE.OR P6, PT, R30, RZ, P6 ;  /* 0x000000ff1e00720c */ /* 0x000fda00037c5670 */
[----:B------:R-:W-:Y:S05]  /*5bb0*/  @!P6 BRA `(.L_x_1161) ;  /* 0x000001f00000e947 */ /* 0x000fea0003800000 */
.L_x_1162:
        /* <DEDUP_REMOVED lines=31> */
.L_x_1161:
        /* <DEDUP_REMOVED lines=10> */
.L_x_1167:
[----:B------:R-:W-:Y:S05]  /*5e50*/  BSYNC B0 ;  /* 0x0000000000007941 */ /* 0x000fea0003800000 */
.L_x_1166:
        /* <DEDUP_REMOVED lines=17> */
.L_x_1158:
[----:B------:R-:W-:Y:S04]  /*5f70*/  @!P0 STS.64 [0x90], R56 ;  /* 0x00009038ff008388 */ /* 0x000fe80000000a00 */
[----:B------:R-:W-:Y:S01]  /*5f80*/  BAR.SYNC.DEFER_BLOCKING 0x0 ;  /* 0x0000000000007b1d */ /* 0x000fe20000010000 */
[----:B------:R-:W-:Y:S01]  /*5f90*/  ISETP.NE.AND P6, PT, RZ, UR9, PT ;  /* 0x00000009ff007c0c */ /* 0x000fe2000bfc5270 */
[--C-:B0-----:R-:W-:Y:S01]  /*5fa0*/  HADD2.F32 R35, -RZ, R113.reuse.H0_H0 ;  /* 0x20000071ff237230 */ /* 0x101fe20000004100 */
[----:B------:R-:W-:Y:S01]  /*5fb0*/  IMAD.WIDE.U32 R30, R89, -0x77777777, RZ ;  /* 0x88888889591e7825 */ /* 0x000fe200078e00ff */
[----:B------:R-:W-:-:S02]  /*5fc0*/  HADD2.F32 R113, -RZ, R113.H1_H1 ;  /* 0x30000071ff717230 */ /* 0x000fc40000004100 */
[--C-:B------:R-:W-:Y:S02]  /*5fd0*/  HADD2.F32 R39, -RZ, R112.reuse.H0_H0 ;  /* 0x20000070ff277230 */ /* 0x100fe40000004100 */
[----:B------:R-:W-:Y:S01]  /*5fe0*/  SHF.R.U32.HI R32, RZ, 0x4, R31 ;  /* 0x00000004ff207819 */ /* 0x000fe2000001161f */
[----:B------:R-:W-:Y:S01]  /*5ff0*/  FADD.FTZ R30, -R22, R113 ;  /* 0x00000071161e7221 */ /* 0x000fe20000010100 */
[----:B------:R-:W-:Y:S02]  /*6000*/  HADD2.F32 R112, -RZ, R112.H1_H1 ;  /* 0x30000070ff707230 */ /* 0x000fe40000004100 */
[----:B------:R-:W-:Y:S01]  /*6010*/  HADD2.F32 R37, -RZ, R114.H1_H1 ;  /* 0x30000072ff257230 */ /* 0x000fe20000004100 */
[----:B------:R-:W-:Y:S01]  /*6020*/  FMUL.FTZ R44, R30, R115 ;  /* 0x000000731e2c7220 */ /* 0x000fe20000410000 */
[----:B------:R-:W0:Y:S02]  /*6030*/  LDS.64 R28, [0x90] ;  /* 0x00009000ff1c7984 */ /* 0x000e240000000a00 */
[----:B0-----:R-:W-:-:S02]  /*6040*/  FMUL.FTZ R33, R28, c[0x0][0x20c] ;  /* 0x000083001c217a20 */ /* 0x001fc40000410000 */
[----:B------:R-:W-:Y:S01]  /*6050*/  FADD.FTZ R28, -R22, R35 ;  /* 0x00000023161c7221 */ /* 0x000fe20000010100 */
[----:B------:R-:W-:Y:S01]  /*6060*/  HADD2.F32 R35, -RZ, R114.H0_H0 ;  /* 0x20000072ff237230 */ /* 0x000fe20000004100 */
[----:B------:R-:W-:Y:S02]  /*6070*/  FMUL.FTZ R34, R29, c[0x0][0x20c] ;  /* 0x000083001d227a20 */ /* 0x000fe40000410000 */
        /* <DEDUP_REMOVED lines=20> */
.L_x_1168:
        /* <DEDUP_REMOVED lines=17> */
[----:B------:R-:W-:-:S05]  /*62d0*/  F2FP.PACK_AB R29, R28, R29 ;  /* 0x0000001d1c1d723e */ /* 0x000fca00000000ff */
[----:B------:R0:W-:Y:S02]  /*62e0*/  STG.E [R30.64], R29 ;  /* 0x0000001d1e007986 */ /* 0x0001e4000c101906 */
.L_x_1170:
[----:B------:R-:W-:Y:S05]  /*62f0*/  BSYNC B0 ;  /* 0x0000000000007941 */ /* 0x000fea0003800000 */
.L_x_1169:
[----:B------:R-:W-:Y:S01]  /*6300*/  ISETP.NE.AND P0, PT, RZ, UR9, PT ;  /* 0x00000009ff007c0c */ /* 0x000fe2000bf05270 */
[C---:B------:R-:W-:Y:S01]  /*6310*/  FADD.FTZ R28, -R22.reuse, R35 ;  /* 0x00000023161c7221 */ /* 0x040fe20000010100 */
[----:B------:R-:W-:Y:S01]  /*6320*/  HADD2.F32 R35, -RZ, R109.H0_H0 ;  /* 0x2000006dff237230 */ /* 0x000fe20000004100 */
[----:B0-----:R-:W-:Y:S01]  /*6330*/  FADD.FTZ R30, -R22, R37 ;  /* 0x00000025161e7221 */ /* 0x001fe20000010100 */
[--C-:B------:R-:W-:Y:S01]  /*6340*/  HADD2.F32 R39, -RZ, R111.reuse.H0_H0 ;  /* 0x2000006fff277230 */ /* 0x100fe20000004100 */
[-C--:B------:R-:W-:Y:S01]  /*6350*/  FMUL.FTZ R45, R28, R115.reuse ;  /* 0x000000731c2d7220 */ /* 0x080fe20000410000 */
[----:B------:R-:W-:Y:S01]  /*6360*/  HADD2.F32 R36, -RZ, R111.H1_H1 ;  /* 0x3000006fff247230 */ /* 0x000fe20000004100 */
[----:B------:R-:W-:Y:S01]  /*6370*/  FMUL.FTZ R44, R30, R115 ;  /* 0x000000731e2c7220 */ /* 0x000fe20000410000 */
[----:B------:R-:W-:-:S05]  /*6380*/  HADD2.F32 R109, -RZ, R109.H1_H1 ;  /* 0x3000006dff6d7230 */ /* 0x000fca0000004100 */
        /* <DEDUP_REMOVED lines=19> */
.L_x_1171:
        /* <DEDUP_REMOVED lines=19> */
.L_x_1173:
[----:B------:R-:W-:Y:S05]  /*65f0*/  BSYNC B0 ;  /* 0x0000000000007941 */ /* 0x000fea0003800000 */
.L_x_1172:
[----:B------:R-:W-:Y:S01]  /*6600*/  ISETP.NE.AND P0, PT, RZ, UR9, PT ;  /* 0x00000009ff007c0c */ /* 0x000fe2000bf05270 */
[C---:B------:R-:W-:Y:S01]  /*6610*/  FADD.FTZ R28, -R22.reuse, R35 ;  /* 0x00000023161c7221 */ /* 0x040fe20000010100 */
[--C-:B------:R-:W-:Y:S01]  /*6620*/  HADD2.F32 R39, -RZ, R108.reuse.H0_H0 ;  /* 0x2000006cff277230 */ /* 0x100fe20000004100 */
[----:B0-----:R-:W-:Y:S01]  /*6630*/  FADD.FTZ R30, -R22, R109 ;  /* 0x0000006d161e7221 */ /* 0x001fe20000010100 */
[----:B------:R-:W-:Y:S01]  /*6640*/  HADD2.F32 R108, -RZ, R108.H1_H1 ;  /* 0x3000006cff6c7230 */ /* 0x000fe20000004100 */
[-C--:B------:R-:W-:Y:S01]  /*6650*/  FMUL.FTZ R45, R28, R115.reuse ;  /* 0x000000731c2d7220 */ /* 0x080fe20000410000 */
[--C-:B------:R-:W-:Y:S01]  /*6660*/  HADD2.F32 R35, -RZ, R110.reuse.H0_H0 ;  /* 0x2000006eff237230 */ /* 0x100fe20000004100 */
        /* <DEDUP_REMOVED lines=21> */
.L_x_1174:
        /* <DEDUP_REMOVED lines=19> */
.L_x_1176:
[----:B------:R-:W-:Y:S05]  /*68f0*/  BSYNC B0 ;  /* 0x0000000000007941 */ /* 0x000fea0003800000 */
.L_x_1175:
        /* <DEDUP_REMOVED lines=28> */
.L_x_1177:
        /* <DEDUP_REMOVED lines=19> */
.L_x_1179:
[----:B------:R-:W-:Y:S05]  /*6bf0*/  BSYNC B0 ;  /* 0x0000000000007941 */ /* 0x000fea0003800000 */
.L_x_1178:
        /* <DEDUP_REMOVED lines=28> */
.L_x_1180:
        /* <DEDUP_REMOVED lines=19> */
.L_x_1182:
[----:B------:R-:W-:Y:S05]  /*6ef0*/  BSYNC B0 ;  /* 0x0000000000007941 */ /* 0x000fea0003800000 */
.L_x_1181:
        /* <DEDUP_REMOVED lines=28> */
.L_x_1183:
        /* <DEDUP_REMOVED lines=19> */
.L_x_1185:
[----:B------:R-:W-:Y:S05]  /*71f0*/  BSYNC B0 ;  /* 0x0000000000007941 */ /* 0x000fea0003800000 */
.L_x_1184:
        /* <DEDUP_REMOVED lines=28> */
.L_x_1186:
        /* <DEDUP_REMOVED lines=19> */
.L_x_1188:
[----:B------:R-:W-:Y:S05]  /*74f0*/  BSYNC B0 ;  /* 0x0000000000007941 */ /* 0x000fea0003800000 */
.L_x_1187:
        /* <DEDUP_REMOVED lines=28> */
.L_x_1189:
        /* <DEDUP_REMOVED lines=18> */
.L_x_1191:
[----:B------:R-:W-:Y:S05]  /*77e0*/  BSYNC B0 ;  /* 0x0000000000007941 */ /* 0x000fea0003800000 */
.L_x_1190:
[C---:B------:R-:W-:Y:S01]  /*77f0*/  FADD.FTZ R28, -R22.reuse, R45 ;  /* 0x0000002d161c7221 */ /* 0x040fe20000010100 */
[--C-:B------:R-:W-:Y:S01]  /*7800*/  HADD2.F32 R35, -RZ, R96.reuse.H0_H0 ;  /* 0x20000060ff237230 */ /* 0x100fe20000004100 */
[----:B0-----:R-:W-:Y:S01]  /*7810*/  FADD.FTZ R30, -R22, R97 ;  /* 0x00000061161e7221 */ /* 0x001fe20000010100 */
[----:B------:R-:W-:Y:S01]  /*7820*/  HADD2.F32 R96, -RZ, R96.H1_H1 ;  /* 0x30000060ff607230 */ /* 0x000fe20000004100 */
[-C--:B------:R-:W-:Y:S01]  /*7830*/  FMUL.FTZ R43, R28, R115.reuse ;  /* 0x000000731c2b7220 */ /* 0x080fe20000410000 */
        /* <DEDUP_REMOVED lines=22> */
.L_x_1192:
        /* <DEDUP_REMOVED lines=18> */
.L_x_1194:
[----:B------:R-:W-:Y:S05]  /*7ac0*/  BSYNC B0 ;  /* 0x0000000000007941 */ /* 0x000fea0003800000 */
.L_x_1193:
[C---:B------:R-:W-:Y:S01]  /*7ad0*/  FADD.FTZ R28, -R22.reuse, R45 ;  /* 0x0000002d161c7221 */ /* 0x040fe20000010100 */
[----:B------:R-:W-:Y:S01]  /*7ae0*/  HADD2.F32 R45, -RZ, R93.H0_H0 ;  /* 0x2000005dff2d7230 */ /* 0x000fe20000004100 */
[----:B0-----:R-:W-:Y:S01]  /*7af0*/  FADD.FTZ R30, -R22, R47 ;  /* 0x0000002f161e7221 */ /* 0x001fe20000010100 */
[--C-:B------:R-:W-:Y:S01]  /*7b00*/  HADD2.F32 R35, -RZ, R95.reuse.H0_H0 ;  /* 0x2000005fff237230 */ /* 0x100fe20000004100 */
[-C--:B------:R-:W-:Y:S01]  /*7b10*/  FMUL.FTZ R43, R28, R115.reuse ;  /* 0x000000731c2b7220 */ /* 0x080fe20000410000 */
[----:B------:R-:W-:Y:S01]  /*7b20*/  HADD2.F32 R36, -RZ, R95.H1_H1 ;  /* 0x3000005fff247230 */ /* 0x000fe20000004100 */
        /* <DEDUP_REMOVED lines=21> */
.L_x_1195:
        /* <DEDUP_REMOVED lines=18> */
.L_x_1197:
[----:B------:R-:W-:Y:S05]  /*7da0*/  BSYNC B0 ;  /* 0x0000000000007941 */ /* 0x000fea0003800000 */
.L_x_1196:
[C---:B------:R-:W-:Y:S01]  /*7db0*/  FADD.FTZ R28, -R22.reuse, R45 ;  /* 0x0000002d161c7221 */ /* 0x040fe20000010100 */
[--C-:B------:R-:W-:Y:S01]  /*7dc0*/  HADD2.F32 R35, -RZ, R92.reuse.H0_H0 ;  /* 0x2000005cff237230 */ /* 0x100fe20000004100 */
[----:B0-----:R-:W-:Y:S01]  /*7dd0*/  FADD.FTZ R30, -R22, R93 ;  /* 0x0000005d161e7221 */ /* 0x001fe20000010100 */
[----:B------:R-:W-:Y:S01]  /*7de0*/  HADD2.F32 R92, -RZ, R92.H1_H1 ;  /* 0x3000005cff5c7230 */ /* 0x000fe20000004100 */
[-C--:B------:R-:W-:Y:S01]  /*7df0*/  FMUL.FTZ R43, R28, R115.reuse ;  /* 0x000000731c2b7220 */ /* 0x080fe20000410000 */
[----:B------:R-:W-:Y:S01]  /*7e00*/  HADD2.F32 R45, -RZ, R94.H0_H0 ;  /* 0x2000005eff2d7230 */ /* 0x000fe20000004100 */
        /* <DEDUP_REMOVED lines=20> */
.L_x_1198:
        /* <DEDUP_REMOVED lines=18> */
.L_x_1200:
[----:B------:R-:W-:Y:S05]  /*8070*/  BSYNC B0 ;  /* 0x0000000000007941 */ /* 0x000fea0003800000 */
.L_x_1199:
[----:B0-----:R-:W-:Y:S01]  /*8080*/  HADD2.F32 R29, -RZ, R94.H1_H1 ;  /* 0x3000005eff1d7230 */ /* 0x001fe20000004100 */
[C---:B------:R-:W-:Y:S01]  /*8090*/  FADD.FTZ R28, -R22.reuse, R45 ;  /* 0x0000002d161c7221 */ /* 0x040fe20000010100 */
[----:B------:R-:W-:Y:S01]  /*80a0*/  HADD2.F32 R43, -RZ, R67.H0_H0 ;  /* 0x20000043ff2b7230 */ /* 0x000fe20000004100 */
[----:B------:R-:W-:Y:S01]  /*80b0*/  IMAD R32, R59, c[0x0][0x1fc], R32 ;  /* 0x00007f003b207a24 */ /* 0x000fe200078e0220 */
[--C-:B------:R-:W-:Y:S01]  /*80c0*/  HADD2.F32 R35, -RZ, R23.reuse.H0_H0 ;  /* 0x20000017ff237230 */ /* 0x100fe20000004100 */
[----:B------:R-:W-:Y:S01]  /*80d0*/  FADD.FTZ R30, -R22, R29 ;  /* 0x0000001d161e7221 */ /* 0x000fe20000010100 */
[----:B------:R-:W-:Y:S01]  /*80e0*/  HADD2.F32 R36, -RZ, R23.H1_H1 ;  /* 0x30000017ff247230 */ /* 0x000fe20000004100 */
[-C--:B------:R-:W-:Y:S01]  /*80f0*/  FMUL.FTZ R41, R28, R115.reuse ;  /* 0x000000731c297220 */ /* 0x080fe20000410000 */
[----:B------:R-:W-:Y:S01]  /*8100*/  HADD2.F32 R67, -RZ, R67.H1_H1 ;  /* 0x30000043ff437230 */ /* 0x000fe20000004100 */
        /* <DEDUP_REMOVED lines=20> */
.L_x_1201:
        /* <DEDUP_REMOVED lines=16> */
[----:B------:R-:W-:-:S05]  /*8350*/  F2FP.PACK_AB R23, R23, R28 ;  /* 0x0000001c1717723e */ /* 0x000fca00000000ff */
[----:B------:R0:W-:Y:S02]  /*8360*/  STG.E [R30.64], R23 ;  /* 0x000000171e007986 */ /* 0x0001e4000c101906 */
.L_x_1203:
[----:B------:R-:W-:Y:S05]  /*8370*/  BSYNC B0 ;  /* 0x0000000000007941 */ /* 0x000fea0003800000 */
.L_x_1202:
[----:B------:R-:W-:Y:S01]  /*8380*/  FADD.FTZ R28, -R22, R43 ;  /* 0x0000002b161c7221 */ /* 0x000fe20000010100 */
[----:B------:R-:W-:Y:S01]  /*8390*/  IADD3 R42, R32, 0xc0, RZ ;  /* 0x000000c0202a7810 */ /* 0x000fe20007ffe0ff */
[----:B0-----:R-:W-:Y:S01]  /*83a0*/  FADD.FTZ R30, -R22, R67 ;  /* 0x00000043161e7221 */ /* 0x001fe20000010100 */
[--C-:B------:R-:W-:Y:S01]  /*83b0*/  HADD2.F32 R23, -RZ, R66.reuse.H0_H0 ;  /* 0x20000042ff177230 */ /* 0x100fe20000004100 */
[-C--:B------:R-:W-:Y:S01]  /*83c0*/  FMUL.FTZ R41, R28, R115.reuse ;  /* 0x000000731c297220 */ /* 0x080fe20000410000 */
[----:B------:R-:W-:Y:S01]  /*83d0*/  HADD2.F32 R66, -RZ, R66.H1_H1 ;  /* 0x30000042ff427230 */ /* 0x000fe20000004100 */
        /* <DEDUP_REMOVED lines=21> */
.L_x_1204:
[----:B------:R-:W-:Y:S01]  /*8530*/  ISETP.GE.U32.AND P0, PT, R42, c[0x0][0x1e0], PT ;  /* 0x000078002a007a0c */ /* 0x000fe20003f06070 */
[----:B------:R-:W-:Y:S01]  /*8540*/  BSSY B0, `(.L_x_1205) ;  /* 0x0000016000007945 */ /* 0x000fe20003800000 */
[--C-:B------:R-:W-:Y:S02]  /*8550*/  HADD2.F32 R35, -RZ, R68.reuse.H0_H0 ;  /* 0x20000044ff237230 */ /* 0x100fe40000004100 */
[----:B------:R-:W-:Y:S01]  /*8560*/  ISETP.GE.AND.EX P0, PT, R43, c[0x0][0x1e4], PT, P0 ;  /* 0x000079002b007a0c */ /* 0x000fe20003f06300 */
[----:B------:R-:W-:-:S03]  /*8570*/  HADD2.F32 R37, -RZ, R68.H1_H1 ;  /* 0x30000044ff257230 */ /* 0x000fc60000004100 */
        /* <DEDUP_REMOVED lines=18> */
.L_x_1206:
[----:B------:R-:W-:Y:S05]  /*86a0*/  BSYNC B0 ;  /* 0x0000000000007941 */ /* 0x000fea0003800000 */
.L_x_1205:
        /* <DEDUP_REMOVED lines=27> */
.L_x_1207:
        /* <DEDUP_REMOVED lines=23> */
.L_x_1209:
[----:B------:R-:W-:Y:S05]  /*89d0*/  BSYNC B0 ;  /* 0x0000000000007941 */ /* 0x000fea0003800000 */
.L_x_1208:
[----:B------:R-:W-:Y:S01]  /*89e0*/  FADD.FTZ R28, -R22, R35 ;  /* 0x00000023161c7221 */ /* 0x000fe20000010100 */
[----:B------:R-:W-:Y:S01]  /*89f0*/  IADD3 R44, R32, 0xe0, RZ ;  /* 0x000000e0202c7810 */ /* 0x000fe20007ffe0ff */
[----:B------:R-:W-:Y:S01]  /*8a00*/  FADD.FTZ R36, -R22, R37 ;  /* 0x0000002516247221 */ /* 0x000fe20000010100 */
[--C-:B0-----:R-:W-:Y:S01]  /*8a10*/  HADD2.F32 R31, -RZ, R63.reuse.H0_H0 ;  /* 0x2000003fff1f7230 */ /* 0x101fe20000004100 */
        /* <DEDUP_REMOVED lines=23> */
.L_x_1210:
[----:B------:R-:W-:Y:S01]  /*8b90*/  ISETP.GE.U32.AND P0, PT, R44, c[0x0][0x1e0], PT ;  /* 0x000078002c007a0c */ /* 0x000fe20003f06070 */
[--C-:B------:R-:W-:Y:S01]  /*8ba0*/  HADD2.F32 R23, -RZ, R64.reuse.H0_H0 ;  /* 0x20000040ff177230 */ /* 0x100fe20000004100 */
[----:B------:R-:W-:Y:S01]  /*8bb0*/  BSSY B0, `(.L_x_1211) ;  /* 0x0000017000007945 */ /* 0x000fe20003800000 */
[----:B------:R-:W-:Y:S01]  /*8bc0*/  HADD2.F32 R29, -RZ, R64.H1_H1 ;  /* 0x30000040ff1d7230 */ /* 0x000fe20000004100 */
[----:B------:R-:W-:Y:S02]  /*8bd0*/  ISETP.GE.AND.EX P0, PT, R45, c[0x0][0x1e4], PT, P0 ;  /* 0x000079002d007a0c */ /* 0x000fe40003f06300 */
[C---:B------:R-:W-:Y:S02]  /*8be0*/  FADD.FTZ R36, -R22.reuse, R23 ;  /* 0x0000001716247221 */ /* 0x040fe40000010100 */
[----:B------:R-:W-:Y:S01]  /*8bf0*/  ISETP.LT.U32.AND P0, PT, R89, 0x1e0, !P0 ;  /* 0x000001e05900780c */ /* 0x000fe20004701070 */
[----:B------:R-:W-:-:S12]  /*8c00*/  FADD.FTZ R38, -R22, R29 ;  /* 0x0000001d16267221 */ /* 0x000fd80000010100 */
        /* <DEDUP_REMOVED lines=17> */
.L_x_1212:
[----:B------:R-:W-:Y:S05]  /*8d20*/  BSYNC B0 ;  /* 0x0000000000007941 */ /* 0x000fea0003800000 */
.L_x_1211:
[----:B------:R-:W-:Y:S01]  /*8d30*/  IADD3 R40, R32, 0xf0, RZ ;  /* 0x000000f020287810 */ /* 0x000fe20007ffe0ff */
[--C-:B0-----:R-:W-:Y:S01]  /*8d40*/  HADD2.F32 R29, -RZ, R65.reuse.H0_H0 ;  /* 0x20000041ff1d7230 */ /* 0x101fe20000004100 */
[-C--:B------:R-:W-:Y:S01]  /*8d50*/  FMUL.FTZ R39, R36, R115.reuse ;  /* 0x0000007324277220 */ /* 0x080fe20000410000 */
[----:B------:R-:W-:Y:S01]  /*8d60*/  HADD2.F32 R28, -RZ, R65.H1_H1 ;  /* 0x30000041ff1c7230 */ /* 0x000fe20000004100 */
[----:B------:R-:W-:Y:S01]  /*8d70*/  SHF.R.S32.HI R41, RZ, 0x1f, R40 ;  /* 0x0000001fff297819 */ /* 0x000fe20000011428 */
        /* <DEDUP_REMOVED lines=20> */
.L_x_1213:
        /* <DEDUP_REMOVED lines=18> */
[----:B------:R-:W-:-:S05]  /*8fe0*/  F2FP.PACK_AB R25, R28, R25 ;  /* 0x000000191c19723e */ /* 0x000fca00000000ff */
[----:B------:R0:W-:Y:S02]  /*8ff0*/  STG.E [R22.64], R25 ;  /* 0x0000001916007986 */ /* 0x0001e4000c101906 */
.L_x_1215:
[----:B------:R-:W-:Y:S05]  /*9000*/  BSYNC B0 ;  /* 0x0000000000007941 */ /* 0x000fea0003800000 */
.L_x_1214:
[----:B------:R-:W-:Y:S02]  /*9010*/  IADD3 R69, R69, c[0x0][0x10], RZ ;  /* 0x0000040045457a10 */ /* 0x000fe40007ffe0ff */
[----:B------:R-:W-:Y:S02]  /*9020*/  IADD3 R70, R70, 0x1, RZ ;  /* 0x0000000146467810 */ /* 0x000fe40007ffe0ff */
[----:B------:R-:W-:-:S13]  /*9030*/  ISETP.GE.AND P0, PT, R69, UR4, PT ;  /* 0x0000000445007c0c */ /* 0x000fda000bf06270 */
[----:B------:R-:W-:Y:S01]  /*9040*/  @P0 CALL.REL.NOINC `(.L_x_1133) ;  /* 0x0000001000000944 */ /* 0x000fe20003c00000 */
[----:B------:R-:W-:Y:S05]  /*9050*/  BRA `(.L_x_1216) ;  /* 0xffff767000007947 */ /* 0x000fea000383ffff */
.L_x_1133:
        /* <DEDUP_REMOVED lines=22> */
.L_x_1218:
[----:B------:R-:W-:Y:S05]  /*91c0*/  BSYNC B0 ;  /* 0x0000000000007941 */ /* 0x000fea0003800000 */
.L_x_1217:
[----:B------:R-:W-:Y:S05]  /*91d0*/  @P0 EXIT ;  /* 0x000000000000094d */ /* 0x000fea0003800000 */
[----:B------:R-:W-:Y:S05]  /*91e0*/  @P2 BRA `(.L_x_1219) ;  /* 0x0000008000002947 */ /* 0x000fea0003800000 */
[----:B------:R-:W-:-:S05]  /*91f0*/  IMAD R0, R4, c[0x0][0x10], RZ ;  /* 0x0000040004007a24 */ /* 0x000fca00078e02ff */
[----:B------:R-:W-:-:S13]  /*9200*/  ISETP.NE.AND P0, PT, R0, -0x1, PT ;  /* 0xffffffff0000780c */ /* 0x000fda0003f05270 */
[----:B------:R-:W-:Y:S05]  /*9210*/  @!P0 BRA `(.L_x_1219) ;  /* 0x0000005000008947 */ /* 0x000fea0003800000 */
.L_x_1220:
[----:B0-----:R-:W2:Y:S01]  /*9220*/  LDG.E.STRONG.GPU R5, [R2.64] ;  /* 0x0000000602057981 */ /* 0x001ea2000c1ef900 */
[----:B------:R-:W-:Y:S01]  /*9230*/  YIELD ;  /* 0x0000000000007946 */ /* 0x000fe20003800000 */
[----:B--2---:R-:W-:Y:S01]  /*9240*/  ISETP.NE.AND P0, PT, R5, R0, PT ;  /* 0x000000000500720c */ /* 0x004fe20003f05270 */
[----:B------:R-:W-:-:S12]  /*9250*/  CCTL.IVALL ;  /* 0x00000000ff00798f */ /* 0x000fd80002000000 */
[----:B------:R-:W-:Y:S05]  /*9260*/  @P0 BRA `(.L_x_1220) ;  /* 0xffffffb000000947 */ /* 0x000fea000383ffff */
.L_x_1219:
        /* <DEDUP_REMOVED lines=25> */
.L_x_1221:
        /* <DEDUP_REMOVED lines=23> */
.L_x_1222:
        /* <DEDUP_REMOVED lines=9> */
.L_x_5191:


//--------------------- .text._Z35group_norm_nhwc_bwd_one_pass_kernelI11Fp16IOFp32WLi512ELi60ELi480EEv26Group_norm_nhwc_bwd_params --------------------------
	.section	.text._Z35group_norm_nhwc_bwd_one_pass_kernelI11Fp16IOFp32WLi512ELi60ELi480EEv26Group_norm_nhwc_bwd_params,"ax",@progbits
	.sectioninfo	@"SHI_REGISTERS=128"
	.align	128
        .global         _Z35group_norm_nhwc_bwd_one_pass_kernelI11Fp16IOFp32WLi512ELi60ELi480EEv26Group_norm_nhwc_bwd_params
        .type           _Z35group_norm_nhwc_bwd_one_pass_kernelI11Fp16IOFp32WLi512ELi60ELi480EEv26Group_norm_nhwc_bwd_params,@function
        .size           _Z35group_norm_nhwc_bwd_one_pass_kernelI11Fp16IOFp32WLi512ELi60ELi480EEv26Group_norm_nhwc_bwd_params,(.L_x_5192 - _Z35group_norm_nhwc_bwd_one_pass_kernelI11Fp16IOFp32WLi512ELi60ELi480EEv26Group_norm_nhwc_bwd_params)
        .other          _Z35group_norm_nhwc_bwd_one_pass_kernelI11Fp16IOFp32WLi512ELi60ELi480EEv26Group_norm_nhwc_bwd_params,@"STO_CUDA_ENTRY STV_DEFAULT"
_Z35group_norm_nhwc_bwd_one_pass_kernelI11Fp16IOFp32WLi512ELi60ELi480EEv26Group_norm_nhwc_bwd_params:
.text._Z35group_norm_nhwc_bwd_one_pass_kernelI11Fp16IOFp32WLi512ELi60ELi480EEv26Group_norm_nhwc_bwd_params:
        /* <DEDUP_REMOVED lines=190> */
.L_x_1370:
[----:B0-----:R-:W-:Y:S01]  /*0be0*/  IABS R3, c[0x0][0x1f0] ;  /* 0x00007c0000037a13 */ /* 0x001fe20000000000 */
[----:B-1----:R-:W-:Y:S01]  /*0bf0*/  UMOV UR6, URZ ;  /* 0x0000003f00067c82 */ /* 0x002fe20008000000 */
[----:B------:R-:W-:Y:S01]  /*0c00*/  IABS R4, UR9 ;  /* 0x0000000900047c13 */ /* 0x000fe20008000000 */
[----:B------:R-:W-:Y:S01]  /*0c10*/  UISETP.GE.AND UP2, UPT, UR9, URZ, UPT ;  /* 0x0000003f0900728c */ /* 0x000fe2000bf46270 */
[----:B------:R-:W0:Y:S01]  /*0c20*/  R2UR UR17, R3 ;  /* 0x00000000031173c2 */ /* 0x000e2200000e0000 */
[----:B------:R-:W-:Y:S01]  /*0c30*/  ULDC UR16, c[0x0][0x1f0] ;  /* 0x00007c0000107ab9 */ /* 0x000fe20000000800 */
[----:B------:R-:W-:Y:S02]  /*0c40*/  SHF.R.S32.HI R5, RZ, 0x1f, R112 ;  /* 0x0000001fff057819 */ /* 0x000fe40000011470 */
[----:B------:R-:W-:-:S02]  /*0c50*/  SHF.R.S32.HI R6, RZ, 0x1f, R111 ;  /* 0x0000001fff067819 */ /* 0x000fc4000001146f */
[----:B------:R-:W-:Y:S02]  /*0c60*/  MOV R60, RZ ;  /* 0x000000ff003c7202 */ /* 0x000fe40000000f00 */
[----:B------:R-:W1:Y:S01]  /*0c70*/  R2UR UR14, R4 ;  /* 0x00000000040e73c2 */ /* 0x000e6200000e0000 */
[----:B------:R-:W-:Y:S02]  /*0c80*/  LOP3.LUT R11, R11, 0xfffffffe, RZ, 0xc0, !PT ;  /* 0xfffffffe0b0b7812 */ /* 0x000fe400078ec0ff */
[----:B------:R-:W-:Y:S02]  /*0c90*/  LOP3.LUT R8, R8, 0xbfffffff, RZ, 0xc0, !PT ;  /* 0xbfffffff08087812 */ /* 0x000fe400078ec0ff */
[----:B------:R-:W-:Y:S01]  /*0ca0*/  @P5 LOP3.LUT R11, R11, 0x1, RZ, 0xfc, !PT ;  /* 0x000000010b0b5812 */ /* 0x000fe200078efcff */
[----:B------:R-:W-:Y:S01]  /*0cb0*/  CS2R R58, SRZ ;  /* 0x00000000003a7805 */ /* 0x000fe2000001ff00 */
[----:B------:R-:W-:Y:S01]  /*0cc0*/  SHF.R.S32.HI R17, RZ, 0x1f, R110 ;  /* 0x0000001fff117819 */ /* 0x000fe2000001146e */
[----:B------:R-:W-:Y:S01]  /*0cd0*/  CS2R R56, SRZ ;  /* 0x0000000000387805 */ /* 0x000fe2000001ff00 */
[----:B------:R-:W-:Y:S01]  /*0ce0*/  CS2R R54, SRZ ;  /* 0x0000000000367805 */ /* 0x000fe2000001ff00 */
[----:B------:R-:W-:-:S02]  /*0cf0*/  SHF.R.S32.HI R103, RZ, 0x1f, R102 ;  /* 0x0000001fff677819 */ /* 0x000fc40000011466 */
[----:B------:R-:W-:Y:S01]  /*0d00*/  @P4 LOP3.LUT R8, R8, 0x40000000, RZ, 0xfc, !PT ;  /* 0x4000000008084812 */ /* 0x000fe200078efcff */
[----:B0-----:R-:W0:Y:S03]  /*0d10*/  I2F.RP R0, UR17 ;  /* 0x0000001100007d06 */ /* 0x001e260008209400 */
[----:B------:R-:W-:-:S04]  /*0d20*/  LOP3.LUT R8, R8, 0xdfffffff, RZ, 0xc0, !PT ;  /* 0xdfffffff08087812 */ /* 0x000fc800078ec0ff */
[----:B------:R-:W-:-:S04]  /*0d30*/  @P3 LOP3.LUT R8, R8, 0x20000000, RZ, 0xfc, !PT ;  /* 0x2000000008083812 */ /* 0x000fc800078efcff */
[----:B------:R-:W-:-:S04]  /*0d40*/  LOP3.LUT R8, R8, 0xf7ffffff, RZ, 0xc0, !PT ;  /* 0xf7ffffff08087812 */ /* 0x000fc800078ec0ff */
[----:B------:R-:W-:Y:S01]  /*0d50*/  @P2 LOP3.LUT R8, R8, 0x8000000, RZ, 0xfc, !PT ;  /* 0x0800000008082812 */ /* 0x000fe200078efcff */
[----:B0-----:R-:W0:Y:S03]  /*0d60*/  MUFU.RCP R0, R0 ;  /* 0x0000000000007308 */ /* 0x001e260000001000 */
[----:B------:R-:W-:-:S04]  /*0d70*/  LOP3.LUT R8, R8, 0xfbffffff, RZ, 0xc0, !PT ;  /* 0xfbffffff08087812 */ /* 0x000fc800078ec0ff */
[----:B------:R-:W-:Y:S02]  /*0d80*/  @P1 LOP3.LUT R8, R8, 0x4000000, RZ, 0xfc, !PT ;  /* 0x0400000008081812 */ /* 0x000fe400078efcff */
[----:B------:R-:W-:Y:S01]  /*0d90*/  SHF.R.S32.HI R18, RZ, 0x1f, R9 ;  /* 0x0000001fff127819 */ /* 0x000fe20000011409 */
[----:B------:R-:W-:Y:S01]  /*0da0*/  UMOV UR26, 0x3f800000 ;  /* 0x3f800000001a7882 */ /* 0x000fe20000000000 */
[C---:B------:R-:W-:Y:S02]  /*0db0*/  IADD3 R21, R9.reuse, 0x10, RZ ;  /* 0x0000001009157810 */ /* 0x040fe40007ffe0ff */
[----:B------:R-:W-:Y:S02]  /*0dc0*/  IADD3 R20, R9, 0x10, RZ ;  /* 0x0000001009147810 */ /* 0x000fe40007ffe0ff */
[----:B0-----:R-:W-:Y:S02]  /*0dd0*/  IADD3 R2, R0, 0xffffffe, RZ ;  /* 0x0ffffffe00027810 */ /* 0x001fe40007ffe0ff */
[----:B------:R-:W-:-:S02]  /*0de0*/  SHF.R.S32.HI R0, RZ, 0x1f, R97 ;  /* 0x0000001fff007819 */ /* 0x000fc40000011461 */
[----:B------:R-:W-:Y:S02]  /*0df0*/  LOP3.LUT R11, R11, 0xfffffff7, RZ, 0xc0, !PT ;  /* 0xfffffff70b0b7812 */ /* 0x000fe400078ec0ff */
[----:B------:R-:W0:Y:S01]  /*0e00*/  F2I.FTZ.U32.TRUNC.NTZ R2, R2 ;  /* 0x0000000200027305 */ /* 0x000e22000021f000 */
[C---:B------:R-:W-:Y:S02]  /*0e10*/  LOP3.LUT P4, RZ, R8.reuse, 0x10000, RZ, 0xc0, !PT ;  /* 0x0001000008ff7812 */ /* 0x040fe4000788c0ff */
[C---:B------:R-:W-:Y:S02]  /*0e20*/  LOP3.LUT P3, RZ, R8.reuse, 0x4000, RZ, 0xc0, !PT ;  /* 0x0000400008ff7812 */ /* 0x040fe4000786c0ff */
        /* <DEDUP_REMOVED lines=77> */
[----:B-1----:R-:W-:Y:S01]  /*1300*/  @P0 IADD3 R4, P6, R6, c[0x0][0x178], RZ ;  /* 0x00005e0006040a10 */ /* 0x002fe20007fde0ff */
[----:B------:R-:W-:Y:S01]  /*1310*/  HFMA2.MMA R6, -RZ, RZ, 0, 0 ;  /* 0x00000000ff067435 */ /* 0x000fe200000001ff */
[----:B------:R-:W-:Y:S02]  /*1320*/  P2R R16, PR, RZ, 0x20 ;  /* 0x00000020ff107803 */ /* 0x000fe40000000000 */
[----:B------:R-:W-:Y:S02]  /*1330*/  @P0 IADD3.X R5, R14, c[0x0][0x17c], RZ, P6, !PT ;  /* 0x00005f000e050a10 */ /* 0x000fe400037fe4ff */
[----:B------:R-:W-:Y:S01]  /*1340*/  IADD3 R14, R0, 0x1b0, RZ ;  /* 0x000001b0000e7810 */ /* 0x000fe20007ffe0ff */
[----:B------:R-:W-:Y:S01]  /*1350*/  UIMAD.WIDE UR6, UR9, UR5, UR6 ;  /* 0x00000005090672a5 */ /* 0x000fe2000f8e0206 */
[----:B------:R-:W-:Y:S01]  /*1360*/  LOP3.LUT P5, RZ, R8, 0x200000, RZ, 0xc0, !PT ;  /* 0x0020000008ff7812 */ /* 0x000fe200078ac0ff */
[----:B------:R1:W5:Y:S01]  /*1370*/  @P0 LDG.E R59, [R4.64] ;  /* 0x00000012043b0981 */ /* 0x000362000c1e1900 */
[----:B------:R-:W-:-:S03]  /*1380*/  SHF.R.S32.HI R15, RZ, 0x1f, R14 ;  /* 0x0000001fff0f7819 */ /* 0x000fc6000001140e */
[----:B------:R2:W5:Y:S01]  /*1390*/  @P0 LDG.E R6, [R2.64] ;  /* 0x0000001202060981 */ /* 0x000562000c1e1900 */
[----:B------:R-:W-:-:S04]  /*13a0*/  ISETP.GE.U32.AND P0, PT, R14, c[0x0][0x1e0], PT ;  /* 0x000078000e007a0c */ /* 0x000fc80003f06070 */
[----:B------:R-:W-:-:S04]  /*13b0*/  ISETP.GE.AND.EX P0, PT, R15, c[0x0][0x1e4], PT, P0 ;  /* 0x000079000f007a0c */ /* 0x000fc80003f06300 */
[----:B------:R-:W-:-:S13]  /*13c0*/  ISETP.LT.U32.AND P0, PT, R10, 0x1e0, !P0 ;  /* 0x000001e00a00780c */ /* 0x000fda0004701070 */
[----:B--2---:R-:W-:Y:S01]  /*13d0*/  @P0 MOV R2, R26 ;  /* 0x0000001a00020202 */ /* 0x004fe20000000f00 */
[----:B0-----:R-:W-:Y:S01]  /*13e0*/  @P0 IMAD R13, R17, c[0x0][0x1d8], RZ ;  /* 0x00007600110d0a24 */ /* 0x001fe200078e02ff */
[----:B------:R-:W-:-:S03]  /*13f0*/  @P0 MOV R3, R29 ;  /* 0x0000001d00030202 */ /* 0x000fc60000000f00 */
[C---:B------:R-:W-:Y:S02]  /*1400*/  @P0 IMAD R13, R110.reuse, c[0x0][0x1dc], R13 ;  /* 0x000077006e0d0a24 */ /* 0x040fe400078e020d */
[----:B------:R-:W-:-:S05]  /*1410*/  @P0 IMAD.WIDE.U32 R2, R110, c[0x0][0x1d8], R2 ;  /* 0x000076006e020a25 */ /* 0x000fca00078e0002 */
[----:B------:R-:W-:Y:S02]  /*1420*/  @P0 IADD3 R3, R3, R13, RZ ;  /* 0x0000000d03030210 */ /* 0x000fe40007ffe0ff */
[C---:B------:R-:W-:Y:S02]  /*1430*/  @P0 SHF.L.U32 R12, R2.reuse, 0x1, RZ ;  /* 0x00000001020c0819 */ /* 0x040fe400000006ff */
[----:B-1----:R-:W-:Y:S02]  /*1440*/  @P0 SHF.L.U64.HI R4, R2, 0x1, R3 ;  /* 0x0000000102040819 */ /* 0x002fe40000010203 */
        /* <DEDUP_REMOVED lines=362> */
[----:B------:R-:W-:Y:S02]  /*2af0*/  @P3 IADD3 R68, P0, R21, c[0x0][0x180], RZ ;  /* 0x0000600015443a10 */ /* 0x000fe40007f1e0ff */
[----:B------:R-:W-:Y:S02]  /*2b00*/  SHF.R.S32.HI R76, RZ, 0x1f, R120 ;  /* 0x0000001fff4c7819 */ /* 0x000fe40000011478 */
[----:B------:R-:W-:Y:S02]  /*2b10*/  @P3 IADD3.X R69, R61, c[0x0][0x184], RZ, P0, !PT ;  /* 0x000061003d453a10 */ /* 0x000fe400007fe4ff */
[----:B------:R-:W-:Y:S01]  /*2b20*/  @P3 IADD3 R20, P0, R21, c[0x0][0x178], RZ ;  /* 0x00005e0015143a10 */ /* 0x000fe20007f1e0ff */
[----:B------:R0:W3:Y:S03]  /*2b30*/  @P4 LDG.E R77, [R78.64] ;  /* 0x000000124e4d4981 */ /* 0x0000e6000c1e1900 */
[----:B------:R-:W-:Y:S01]  /*2b40*/  @P3 IADD3.X R21, R61, c[0x0][0x17c], RZ, P0, !PT ;  /* 0x00005f003d153a10 */ /* 0x000fe200007fe4ff */
[----:B------:R-:W-:Y:S01]  /*2b50*/  @P6 IMAD R61, R76, c[0x0][0x1d8], RZ ;  /* 0x000076004c3d6a24 */ /* 0x000fe200078e02ff */
[----:B0-----:R-:W-:-:S02]  /*2b60*/  @P6 MOV R78, R26 ;  /* 0x0000001a004e6202 */ /* 0x001fc40000000f00 */
[----:B------:R-:W-:Y:S01]  /*2b70*/  @P6 MOV R79, R29 ;  /* 0x0000001d004f6202 */ /* 0x000fe20000000f00 */
[----:B------:R-:W-:-:S04]  /*2b80*/  @P6 IMAD R61, R120, c[0x0][0x1dc], R61 ;  /* 0x00007700783d6a24 */ /* 0x000fc800078e023d */
[----:B------:R-:W-:-:S05]  /*2b90*/  @P6 IMAD.WIDE.U32 R78, R120, c[0x0][0x1d8], R78 ;  /* 0x00007600784e6a25 */ /* 0x000fca00078e004e */
[----:B------:R-:W-:-:S04]  /*2ba0*/  @P6 IADD3 R61, R79, R61, RZ ;  /* 0x0000003d4f3d6210 */ /* 0x000fc80007ffe0ff */
[C---:B------:R-:W-:Y:S02]  /*2bb0*/  @P6 SHF.L.U64.HI R61, R78.reuse, 0x1, R61 ;  /* 0x000000014e3d6819 */ /* 0x040fe4000001023d */
[----:B------:R-:W-:-:S04]  /*2bc0*/  @P6 SHF.L.U32 R78, R78, 0x1, RZ ;  /* 0x000000014e4e6819 */ /* 0x000fc800000006ff */
[----:B------:R-:W-:-:S04]  /*2bd0*/  @P6 IADD3 R84, P0, R78, c[0x0][0x180], RZ ;  /* 0x000060004e546a10 */ /* 0x000fc80007f1e0ff */
[----:B------:R-:W-:Y:S02]  /*2be0*/  @P6 IADD3.X R85, R61, c[0x0][0x184], RZ, P0, !PT ;  /* 0x000061003d556a10 */ /* 0x000fe400007fe4ff */
[----:B------:R-:W-:-:S04]  /*2bf0*/  @P6 IADD3 R82, P0, R78, c[0x0][0x178], RZ ;  /* 0x00005e004e526a10 */ /* 0x000fc80007f1e0ff */
[----:B------:R-:W-:Y:S02]  /*2c00*/  @P6 IADD3.X R83, R61, c[0x0][0x17c], RZ, P0, !PT ;  /* 0x00005f003d536a10 */ /* 0x000fe400007fe4ff */
[----:B------:R-:W-:Y:S01]  /*2c10*/  LOP3.LUT P6, RZ, R11, 0x8, RZ, 0xc0, !PT ;  /* 0x000000080bff7812 */ /* 0x000fe200078cc0ff */
[----:B------:R-:W-:Y:S01]  /*2c20*/  CS2R R78, SRZ ;  /* 0x00000000004e7805 */ /* 0x000fe2000001ff00 */
[C---:B------:R-:W-:Y:S02]  /*2c30*/  LOP3.LUT P1, RZ, R8.reuse, 0x80000, RZ, 0xc0, !PT ;  /* 0x0008000008ff7812 */ /* 0x040fe4000782c0ff */
[C---:B------:R-:W-:Y:S02]  /*2c40*/  LOP3.LUT P5, RZ, R8.reuse, 0x8, RZ, 0xc0, !PT ;  /* 0x0000000808ff7812 */ /* 0x040fe400078ac0ff */
[----:B------:R-:W-:Y:S01]  /*2c50*/  SHF.R.S32.HI R90, RZ, 0x1f, R119 ;  /* 0x0000001fff5a7819 */ /* 0x000fe20000011477 */
[----:B------:R-:W-:Y:S02]  /*2c60*/  HFMA2.MMA R76, -RZ, RZ, 0, 0 ;  /* 0x00000000ff4c7435 */ /* 0x000fe400000001ff */
[----:B------:R-:W-:Y:S01]  /*2c70*/  HFMA2.MMA R91, -RZ, RZ, 0, 0 ;  /* 0x00000000ff5b7435 */ /* 0x000fe200000001ff */
[----:B------:R-:W-:Y:S01]  /*2c80*/  LOP3.LUT P3, RZ, R8, 0x20000, RZ, 0xc0, !PT ;  /* 0x0002000008ff7812 */ /* 0x000fe2000786c0ff */
[----:B------:R-:W-:Y:S01]  /*2c90*/  CS2R R94, SRZ ;  /* 0x00000000005e7805 */ /* 0x000fe2000001ff00 */
[----:B------:R-:W-:Y:S01]  /*2ca0*/  MOV R96, RZ ;  /* 0x000000ff00607202 */ /* 0x000fe20000000f00 */
[----:B------:R0:W5:Y:S04]  /*2cb0*/  @P6 LDG.E R79, [R50.64] ;  /* 0x00000012324f6981 */ /* 0x000168000c1e1900 */
[----:B------:R1:W5:Y:S04]  /*2cc0*/  @P4 LDG.E R76, [R52.64] ;  /* 0x00000012344c4981 */ /* 0x000368000c1e1900 */
[----:B------:R4:W5:Y:S01]  /*2cd0*/  @P1 LDG.E R91, [R92.64] ;  /* 0x000000125c5b1981 */ /* 0x000962000c1e1900 */
[----:B0-----:R-:W-:Y:S01]  /*2ce0*/  MOV R51, RZ ;  /* 0x000000ff00337202 */ /* 0x001fe20000000f00 */
[----:B------:R-:W-:Y:S01]  /*2cf0*/  @P5 IMAD R50, R90, c[0x0][0x1d8], RZ ;  /* 0x000076005a325a24 */ /* 0x000fe200078e02ff */
[----:B------:R-:W-:Y:S01]  /*2d00*/  SHF.R.S32.HI R61, RZ, 0x1f, R117 ;  /* 0x0000001fff3d7819 */ /* 0x000fe20000011475 */
[----:B------:R0:W5:Y:S04]  /*2d10*/  @P3 LDG.E R95, [R104.64] ;  /* 0x00000012685f3981 */ /* 0x000168000c1e1900 */
[----:B------:R0:W5:Y:S01]  /*2d20*/  @P1 LDG.E R51, [R22.64] ;  /* 0x0000001216331981 */ /* 0x000162000c1e1900 */
[----:B------:R-:W-:-:S03]  /*2d30*/  @P5 IMAD R50, R119, c[0x0][0x1dc], R50 ;  /* 0x0000770077325a24 */ /* 0x000fc600078e0232 */
[----:B------:R1:W5:Y:S01]  /*2d40*/  @P2 LDG.E R78, [R40.64] ;  /* 0x00000012284e2981 */ /* 0x000362000c1e1900 */
[----:B0-----:R-:W-:Y:S02]  /*2d50*/  @P5 MOV R22, R26 ;  /* 0x0000001a00165202 */ /* 0x001fe40000000f00 */
[----:B------:R-:W-:-:S05]  /*2d60*/  @P5 MOV R23, R29 ;  /* 0x0000001d00175202 */ /* 0x000fca0000000f00 */
[----:B------:R-:W-:Y:S01]  /*2d70*/  @P5 IMAD.WIDE.U32 R22, R119, c[0x0][0x1d8], R22 ;  /* 0x0000760077165a25 */ /* 0x000fe200078e0016 */
[----:B-1----:R-:W-:-:S04]  /*2d80*/  CS2R R52, SRZ ;  /* 0x0000000000347805 */ /* 0x002fc8000001ff00 */
[----:B------:R-:W-:Y:S02]  /*2d90*/  @P5 IADD3 R23, R23, R50, RZ ;  /* 0x0000003217175210 */ /* 0x000fe40007ffe0ff */
[----:B------:R0:W5:Y:S02]  /*2da0*/  @P6 LDG.E R53, [R66.64] ;  /* 0x0000001242356981 */ /* 0x000164000c1e1900 */
[C---:B------:R-:W-:Y:S02]  /*2db0*/  @P5 SHF.L.U64.HI R23, R22.reuse, 0x1, R23 ;  /* 0x0000000116175819 */ /* 0x040fe40000010217 */
[----:B------:R-:W-:-:S04]  /*2dc0*/  @P5 SHF.L.U32 R22, R22, 0x1, RZ ;  /* 0x0000000116165819 */ /* 0x000fc800000006ff */
[----:B0-----:R-:W-:-:S04]  /*2dd0*/  @P5 IADD3 R66, P0, R22, c[0x0][0x180], RZ ;  /* 0x0000600016425a10 */ /* 0x001fc80007f1e0ff */
[----:B------:R-:W-:Y:S02]  /*2de0*/  @P5 IADD3.X R67, R23, c[0x0][0x184], RZ, P0, !PT ;  /* 0x0000610017435a10 */ /* 0x000fe400007fe4ff */
[----:B------:R-:W-:-:S04]  /*2df0*/  @P5 IADD3 R22, P0, R22, c[0x0][0x178], RZ ;  /* 0x00005e0016165a10 */ /* 0x000fc80007f1e0ff */
[----:B------:R-:W-:Y:S02]  /*2e00*/  @P5 IADD3.X R23, R23, c[0x0][0x17c], RZ, P0, !PT ;  /* 0x00005f0017175a10 */ /* 0x000fe400007fe4ff */
[----:B------:R-:W-:Y:S01]  /*2e10*/  LOP3.LUT P5, RZ, R11, 0x2, RZ, 0xc0, !PT ;  /* 0x000000020bff7812 */ /* 0x000fe200078ac0ff */
[----:B----4-:R-:W-:Y:S01]  /*2e20*/  CS2R R92, SRZ ;  /* 0x00000000005c7805 */ /* 0x010fe2000001ff00 */
[----:B------:R-:W-:Y:S02]  /*2e30*/  LOP3.LUT P6, RZ, R8, 0x2, RZ, 0xc0, !PT ;  /* 0x0000000208ff7812 */ /* 0x000fe400078cc0ff */
[----:B------:R-:W-:-:S09]  /*2e40*/  SHF.R.S32.HI R90, RZ, 0x1f, R118 ;  /* 0x0000001fff5a7819 */ /* 0x000fd20000011476 */
[----:B------:R0:W5:Y:S01]  /*2e50*/  @P5 LDG.E R93, [R48.64] ;  /* 0x00000012305d5981 */ /* 0x000162000c1e1900 */
[----:B------:R-:W-:-:S03]  /*2e60*/  LOP3.LUT P4, RZ, R11, 0x4, RZ, 0xc0, !PT ;  /* 0x000000040bff7812 */ /* 0x000fc6000788c0ff */
[----:B------:R1:W5:Y:S01]  /*2e70*/  @P5 LDG.E R52, [R80.64] ;  /* 0x0000001250345981 */ /* 0x000362000c1e1900 */
[----:B0-----:R-:W-:Y:S02]  /*2e80*/  MOV R48, RZ ;  /* 0x000000ff00307202 */ /* 0x001fe40000000f00 */
[----:B------:R-:W-:Y:S01]  /*2e90*/  LOP3.LUT P5, RZ, R11, 0x1, RZ, 0xc0, !PT ;  /* 0x000000010bff7812 */ /* 0x000fe200078ac0ff */
[----:B------:R-:W-:Y:S01]  /*2ea0*/  @P6 IMAD R11, R90, c[0x0][0x1d8], RZ ;  /* 0x000076005a0b6a24 */ /* 0x000fe200078e02ff */
[----:B------:R-:W-:-:S05]  /*2eb0*/  LOP3.LUT P1, RZ, R8, 0x2000, RZ, 0xc0, !PT ;  /* 0x0000200008ff7812 */ /* 0x000fca000782c0ff */
[----:B------:R0:W5:Y:S04]  /*2ec0*/  @P4 LDG.E R96, [R46.64] ;  /* 0x000000122e604981 */ /* 0x000168000c1e1900 */
[----:B------:R4:W5:Y:S01]  /*2ed0*/  @P3 LDG.E R48, [R64.64] ;  /* 0x0000001240303981 */ /* 0x000962000c1e1900 */
[----:B------:R-:W-:Y:S01]  /*2ee0*/  @P6 IMAD R11, R118, c[0x0][0x1dc], R11 ;  /* 0x00007700760b6a24 */ /* 0x000fe200078e020b */
[----:B----4-:R-:W-:Y:S02]  /*2ef0*/  @P6 MOV R64, R26 ;  /* 0x0000001a00406202 */ /* 0x010fe40000000f00 */
[----:B------:R-:W-:-:S05]  /*2f00*/  @P6 MOV R65, R29 ;  /* 0x0000001d00416202 */ /* 0x000fca0000000f00 */
[----:B------:R-:W-:-:S05]  /*2f10*/  @P6 IMAD.WIDE.U32 R64, R118, c[0x0][0x1d8], R64 ;  /* 0x0000760076406a25 */ /* 0x000fca00078e0040 */
[----:B------:R-:W-:-:S04]  /*2f20*/  @P6 IADD3 R11, R65, R11, RZ ;  /* 0x0000000b410b6210 */ /* 0x000fc80007ffe0ff */
[C---:B------:R-:W-:Y:S02]  /*2f30*/  @P6 SHF.L.U64.HI R11, R64.reuse, 0x1, R11 ;  /* 0x00000001400b6819 */ /* 0x040fe4000001020b */
[----:B------:R-:W-:Y:S02]  /*2f40*/  @P6 SHF.L.U32 R64, R64, 0x1, RZ ;  /* 0x0000000140406819 */ /* 0x000fe400000006ff */
[----:B------:R-:W-:Y:S02]  /*2f50*/  LOP3.LUT R8, R8, 0xffbfffff, RZ, 0xc0, !PT ;  /* 0xffbfffff08087812 */ /* 0x000fe400078ec0ff */
[----:B-1----:R-:W-:Y:S02]  /*2f60*/  @P6 IADD3 R80, P0, R64, c[0x0][0x180], RZ ;  /* 0x0000600040506a10 */ /* 0x002fe40007f1e0ff */
[----:B------:R-:W-:Y:S02]  /*2f70*/  @P6 LOP3.LUT R8, R8, 0x400000, RZ, 0xfc, !PT ;  /* 0x0040000008086812 */ /* 0x000fe400078efcff */
[----:B------:R-:W-:-:S02]  /*2f80*/  @P6 IADD3.X R81, R11, c[0x0][0x184], RZ, P0, !PT ;  /* 0x000061000b516a10 */ /* 0x000fc400007fe4ff */
[----:B------:R-:W-:-:S04]  /*2f90*/  @P6 IADD3 R64, P0, R64, c[0x0][0x178], RZ ;  /* 0x00005e0040406a10 */ /* 0x000fc80007f1e0ff */
[----:B------:R-:W-:Y:S02]  /*2fa0*/  @P6 IADD3.X R65, R11, c[0x0][0x17c], RZ, P0, !PT ;  /* 0x00005f000b416a10 */ /* 0x000fe400007fe4ff */
[----:B------:R-:W-:Y:S01]  /*2fb0*/  LOP3.LUT P6, RZ, R8, 0x8000, RZ, 0xc0, !PT ;  /* 0x0000800008ff7812 */ /* 0x000fe200078cc0ff */
[----:B0-----:R-:W-:Y:S01]  /*2fc0*/  CS2R R46, SRZ ;  /* 0x00000000002e7805 */ /* 0x001fe2000001ff00 */
[----:B------:R-:W-:Y:S01]  /*2fd0*/  HFMA2.MMA R50, -RZ, RZ, 0, 0 ;  /* 0x00000000ff327435 */ /* 0x000fe200000001ff */
[----:B------:R-:W-:-:S04]  /*2fe0*/  @P5 IMAD R11, R61, c[0x0][0x1d8], RZ ;  /* 0x000076003d0b5a24 */ /* 0x000fc800078e02ff */
[----:B------:R-:W-:-:S05]  /*2ff0*/  @P5 IMAD R11, R117, c[0x0][0x1dc], R11 ;  /* 0x00007700750b5a24 */ /* 0x000fca00078e020b */
[----:B------:R0:W5:Y:S04]  /*3000*/  @P4 LDG.E R50, [R62.64] ;  /* 0x000000123e324981 */ /* 0x000168000c1e1900 */
[----:B------:R1:W5:Y:S01]  /*3010*/  @P6 LDG.E R46, [R24.64] ;  /* 0x00000012182e6981 */ /* 0x000362000c1e1900 */
[----:B------:R-:W-:Y:S01]  /*3020*/  LOP3.LUT P3, RZ, R8, 0x80000000, RZ, 0xc0, !PT ;  /* 0x8000000008ff7812 */ /* 0x000fe2000786c0ff */
[----:B------:R-:W-:Y:S01]  /*3030*/  HFMA2.MMA R90, -RZ, RZ, 0, 0 ;  /* 0x00000000ff5a7435 */ /* 0x000fe200000001ff */
[----:B------:R-:W-:Y:S01]  /*3040*/  SHF.R.S32.HI R49, RZ, 0x1f, R116 ;  /* 0x0000001fff317819 */ /* 0x000fe20000011474 */
[----:B------:R4:W5:Y:S01]  /*3050*/  @P6 LDG.E R94, [R100.64] ;  /* 0x00000012645e6981 */ /* 0x000962000c1e1900 */
[----:B-1----:R-:W-:Y:S02]  /*3060*/  @P5 MOV R24, R26 ;  /* 0x0000001a00185202 */ /* 0x002fe40000000f00 */
[----:B------:R-:W-:-:S05]  /*3070*/  @P5 MOV R25, R29 ;  /* 0x0000001d00195202 */ /* 0x000fca0000000f00 */
[----:B------:R1:W5:Y:S01]  /*3080*/  @P1 LDG.E R90, [R12.64] ;  /* 0x000000120c5a1981 */ /* 0x000362000c1e1900 */
[----:B------:R-:W-:Y:S01]  /*3090*/  @P5 IMAD.WIDE.U32 R24, R117, c[0x0][0x1d8], R24 ;  /* 0x0000760075185a25 */ /* 0x000fe200078e0018 */
[----:B------:R-:W-:Y:S02]  /*30a0*/  LOP3.LUT P4, RZ, R8, 0x40000000, RZ, 0xc0, !PT ;  /* 0x4000000008ff7812 */ /* 0x000fe4000788c0ff */
[----:B------:R4:W5:Y:S02]  /*30b0*/  @P3 LDG.E R47, [R98.64] ;  /* 0x00000012622f3981 */ /* 0x000964000c1e1900 */
[----:B------:R-:W-:Y:S02]  /*30c0*/  @P5 IADD3 R11, R25, R11, RZ ;  /* 0x0000000b190b5210 */ /* 0x000fe40007ffe0ff */
[----:B------:R1:W5:Y:S01]  /*30d0*/  @P3 LDG.E R92, [R44.64] ;  /* 0x000000122c5c3981 */ /* 0x000362000c1e1900 */
[C---:B0-----:R-:W-:Y:S02]  /*30e0*/  @P5 SHF.L.U32 R62, R24.reuse, 0x1, RZ ;  /* 0x00000001183e5819 */ /* 0x041fe400000006ff */
[----:B------:R-:W-:-:S02]  /*30f0*/  @P5 SHF.L.U64.HI R11, R24, 0x1, R11 ;  /* 0x00000001180b5819 */ /* 0x000fc4000001020b */
[----:B------:R-:W-:-:S04]  /*3100*/  @P5 IADD3 R24, P0, R62, c[0x0][0x180], RZ ;  /* 0x000060003e185a10 */ /* 0x000fc80007f1e0ff */
[C---:B------:R-:W-:Y:S02]  /*3110*/  @P5 IADD3.X R25, R11.reuse, c[0x0][0x184], RZ, P0, !PT ;  /* 0x000061000b195a10 */ /* 0x040fe400007fe4ff */
[----:B------:R-:W-:Y:S02]  /*3120*/  @P5 IADD3 R62, P0, R62, c[0x0][0x178], RZ ;  /* 0x00005e003e3e5a10 */ /* 0x000fe40007f1e0ff */
[----:B------:R-:W-:Y:S02]  /*3130*/  LOP3.LUT R8, R8, 0xff7fffff, RZ, 0xc0, !PT ;  /* 0xff7fffff08087812 */ /* 0x000fe400078ec0ff */
[----:B------:R-:W-:Y:S01]  /*3140*/  @P5 IADD3.X R63, R11, c[0x0][0x17c], RZ, P0, !PT ;  /* 0x00005f000b3f5a10 */ /* 0x000fe200007fe4ff */
[----:B------:R-:W-:Y:S01]  /*3150*/  HFMA2.MMA R11, -RZ, RZ, 0, 0 ;  /* 0x00000000ff0b7435 */ /* 0x000fe200000001ff */
[----:B------:R-:W-:Y:S01]  /*3160*/  @P5 LOP3.LUT R8, R8, 0x800000, RZ, 0xfc, !PT ;  /* 0x0080000008085812 */ /* 0x000fe200078efcff */
[----:B-1----:R-:W-:-:S03]  /*3170*/  CS2R R12, SRZ ;  /* 0x00000000000c7805 */ /* 0x002fc6000001ff00 */
[C---:B------:R-:W-:Y:S02]  /*3180*/  LOP3.LUT P5, RZ, R8.reuse, 0x800, RZ, 0xc0, !PT ;  /* 0x0000080008ff7812 */ /* 0x040fe400078ac0ff */
[C---:B------:R-:W-:Y:S01]  /*3190*/  LOP3.LUT P3, RZ, R8.reuse, 0x20000000, RZ, 0xc0, !PT ;  /* 0x2000000008ff7812 */ /* 0x040fe2000786c0ff */
[----:B------:R-:W-:Y:S01]  /*31a0*/  @P4 IMAD R44, R49, c[0x0][0x1d8], RZ ;  /* 0x00007600312c4a24 */ /* 0x000fe200078e02ff */
[C---:B------:R-:W-:Y:S01]  /*31b0*/  LOP3.LUT P6, RZ, R8.reuse, 0x400, RZ, 0xc0, !PT ;  /* 0x0000040008ff7812 */ /* 0x040fe200078cc0ff */
[----:B------:R0:W5:Y:S01]  /*31c0*/  @P1 LDG.E R11, [R42.64] ;  /* 0x000000122a0b1981 */ /* 0x000162000c1e1900 */
[----:B------:R-:W-:Y:S01]  /*31d0*/  LOP3.LUT R8, R8, 0xfeffffff, RZ, 0xc0, !PT ;  /* 0xfeffffff08087812 */ /* 0x000fe200078ec0ff */
[----:B------:R-:W-:Y:S02]  /*31e0*/  @P4 IMAD R44, R116, c[0x0][0x1dc], R44 ;  /* 0x00007700742c4a24 */ /* 0x000fe400078e022c */
[----:B------:R1:W5:Y:S01]  /*31f0*/  @P2 LDG.E R12, [R74.64] ;  /* 0x000000124a0c2981 */ /* 0x000362000c1e1900 */
[----:B------:R-:W-:-:S03]  /*3200*/  @P4 LOP3.LUT R8, R8, 0x1000000, RZ, 0xfc, !PT ;  /* 0x0100000008084812 */ /* 0x000fc600078efcff */
[----:B------:R2:W5:Y:S01]  /*3210*/  @P5 LDG.E R13, [R38.64] ;  /* 0x00000012260d5981 */ /* 0x000562000c1e1900 */
[-C--:B0-----:R-:W-:Y:S02]  /*3220*/  @P4 MOV R42, R26.reuse ;  /* 0x0000001a002a4202 */ /* 0x081fe40000000f00 */
[-C--:B------:R-:W-:Y:S02]  /*3230*/  @P4 MOV R43, R29.reuse ;  /* 0x0000001d002b4202 */ /* 0x080fe40000000f00 */
[----:B------:R-:W-:Y:S01]  /*3240*/  LOP3.LUT P1, RZ, R8, 0x10000000, RZ, 0xc0, !PT ;  /* 0x1000000008ff7812 */ /* 0x000fe2000782c0ff */
[----:B-1----:R-:W-:Y:S01]  /*3250*/  CS2R R74, SRZ ;  /* 0x00000000004a7805 */ /* 0x002fe2000001ff00 */
[----:B------:R-:W-:Y:S01]  /*3260*/  SHF.R.S32.HI R49, RZ, 0x1f, R115 ;  /* 0x0000001fff317819 */ /* 0x000fe20000011473 */
[----:B------:R-:W-:Y:S01]  /*3270*/  @P4 IMAD.WIDE.U32 R42, R116, c[0x0][0x1d8], R42 ;  /* 0x00007600742a4a25 */ /* 0x000fe200078e002a */
[----:B------:R-:W-:Y:S02]  /*3280*/  LOP3.LUT P2, RZ, R8, 0x8000000, RZ, 0xc0, !PT ;  /* 0x0800000008ff7812 */ /* 0x000fe4000784c0ff */
[----:B--2---:R-:W-:Y:S01]  /*3290*/  @P3 MOV R38, R26 ;  /* 0x0000001a00263202 */ /* 0x004fe20000000f00 */
[----:B------:R-:W-:Y:S01]  /*32a0*/  @P3 IMAD R40, R49, c[0x0][0x1d8], RZ ;  /* 0x0000760031283a24 */ /* 0x000fe200078e02ff */
[----:B------:R-:W-:Y:S01]  /*32b0*/  @P4 IADD3 R43, R43, R44, RZ ;  /* 0x0000002c2b2b4210 */ /* 0x000fe20007ffe0ff */
        /* <DEDUP_REMOVED lines=10> */
[----:B------:R-:W-:Y:S01]  /*3360*/  @P3 IADD3 R39, R39, R40, RZ ;  /* 0x0000002827273210 */ /* 0x000fe20007ffe0ff */
[----:B-1----:R-:W-:Y:S02]  /*3370*/  @P2 IMAD R36, R49, c[0x0][0x1d8], RZ ;  /* 0x0000760031242a24 */ /* 0x002fe400078e02ff */
[----:B------:R0:W5:Y:S01]  /*3380*/  @P1 LDG.E R15, [R30.64] ;  /* 0x000000121e0f1981 */ /* 0x000162000c1e1900 */
[----:B------:R-:W-:Y:S01]  /*3390*/  @P4 IADD3.X R45, R43, c[0x0][0x184], RZ, P0, !PT ;  /* 0x000061002b2d4a10 */ /* 0x000fe200007fe4ff */
[----:B------:R-:W-:Y:S01]  /*33a0*/  @P2 IMAD R36, R114, c[0x0][0x1dc], R36 ;  /* 0x0000770072242a24 */ /* 0x000fe200078e0224 */
[----:B------:R-:W-:Y:S01]  /*33b0*/  @P4 IADD3 R42, P0, R42, c[0x0][0x178], RZ ;  /* 0x00005e002a2a4a10 */ /* 0x000fe20007f1e0ff */
[----:B------:R1:W5:Y:S01]  /*33c0*/  @P6 LDG.E R14, [R72.64] ;  /* 0x00000012480e6981 */ /* 0x000362000c1e1900 */
[----:B------:R-:W-:Y:S02]  /*33d0*/  @P3 SHF.L.U64.HI R39, R38, 0x1, R39 ;  /* 0x0000000126273819 */ /* 0x000fe40000010227 */
[----:B0-----:R-:W-:-:S02]  /*33e0*/  @P2 MOV R30, R26 ;  /* 0x0000001a001e2202 */ /* 0x001fc40000000f00 */
[----:B------:R-:W-:Y:S02]  /*33f0*/  @P2 MOV R31, R29 ;  /* 0x0000001d001f2202 */ /* 0x000fe40000000f00 */
[----:B------:R-:W-:-:S03]  /*3400*/  @P3 SHF.L.U32 R38, R38, 0x1, RZ ;  /* 0x0000000126263819 */ /* 0x000fc600000006ff */
[----:B------:R-:W-:Y:S01]  /*3410*/  @P2 IMAD.WIDE.U32 R30, R114, c[0x0][0x1d8], R30 ;  /* 0x00007600721e2a25 */ /* 0x000fe200078e001e */
        /* <DEDUP_REMOVED lines=9> */
[----:B------:R-:W-:Y:S01]  /*34b0*/  LOP3.LUT R8, R8, 0xfdffffff, RZ, 0xc0, !PT ;  /* 0xfdffffff08087812 */ /* 0x000fe200078ec0ff */
[----:B-1----:R-:W-:Y:S01]  /*34c0*/  CS2R R72, SRZ ;  /* 0x0000000000487805 */ /* 0x002fe2000001ff00 */
[----:B------:R-:W-:Y:S02]  /*34d0*/  @P2 IADD3.X R37, R31, c[0x0][0x184], RZ, P0, !PT ;  /* 0x000061001f252a10 */ /* 0x000fe400007fe4ff */
[----:B------:R-:W-:-:S02]  /*34e0*/  @P3 LOP3.LUT R8, R8, 0x2000000, RZ, 0xfc, !PT ;  /* 0x0200000008083812 */ /* 0x000fc400078efcff */
[----:B------:R-:W-:Y:S01]  /*34f0*/  @P2 IADD3 R30, P0, R30, c[0x0][0x178], RZ ;  /* 0x00005e001e1e2a10 */ /* 0x000fe20007f1e0ff */
[----:B------:R0:W5:Y:S01]  /*3500*/  @P1 LDG.E R73, [R16.64] ;  /* 0x0000001210491981 */ /* 0x000162000c1e1900 */
[C---:B------:R-:W-:Y:S02]  /*3510*/  LOP3.LUT P3, RZ, R8.reuse, 0x80, RZ, 0xc0, !PT ;  /* 0x0000008008ff7812 */ /* 0x040fe4000786c0ff */
[----:B------:R-:W-:Y:S02]  /*3520*/  @P2 IADD3.X R31, R31, c[0x0][0x17c], RZ, P0, !PT ;  /* 0x00005f001f1f2a10 */ /* 0x000fe400007fe4ff */
[C---:B------:R-:W-:Y:S02]  /*3530*/  LOP3.LUT P0, RZ, R8.reuse, 0x100, RZ, 0xc0, !PT ;  /* 0x0000010008ff7812 */ /* 0x040fe4000780c0ff */
[----:B------:R-:W-:Y:S01]  /*3540*/  LOP3.LUT P1, RZ, R8, 0x4000000, RZ, 0xc0, !PT ;  /* 0x0400000008ff7812 */ /* 0x000fe2000782c0ff */
[----:B0-----:R-:W-:Y:S01]  /*3550*/  CS2R R16, SRZ ;  /* 0x0000000000107805 */ /* 0x001fe2000001ff00 */
[----:B------:R-:W-:-:S05]  /*3560*/  SHF.R.S32.HI R49, RZ, 0x1f, R113 ;  /* 0x0000001fff317819 */ /* 0x000fca0000011471 */
[----:B------:R0:W5:Y:S04]  /*3570*/  @P3 LDG.E R17, [R32.64] ;  /* 0x0000001220113981 */ /* 0x000168000c1e1900 */
[----:B------:R1:W5:Y:S01]  /*3580*/  @P0 LDG.E R72, [R34.64] ;  /* 0x0000001222480981 */ /* 0x000362000c1e1900 */
[----:B------:R-:W-:-:S03]  /*3590*/  LOP3.LUT P5, RZ, R8, 0x20, RZ, 0xc0, !PT ;  /* 0x0000002008ff7812 */ /* 0x000fc600078ac0ff */
[----:B------:R2:W5:Y:S01]  /*35a0*/  @P0 LDG.E R16, [R70.64] ;  /* 0x0000001246100981 */ /* 0x000562000c1e1900 */
[----:B0-----:R-:W-:Y:S02]  /*35b0*/  @P1 MOV R32, R26 ;  /* 0x0000001a00201202 */ /* 0x001fe40000000f00 */
[----:B------:R-:W-:Y:S01]  /*35c0*/  @P1 MOV R33, R29 ;  /* 0x0000001d00211202 */ /* 0x000fe20000000f00 */
[----:B-1----:R-:W-:-:S04]  /*35d0*/  @P1 IMAD R34, R49, c[0x0][0x1d8], RZ ;  /* 0x0000760031221a24 */ /* 0x002fc800078e02ff */
[----:B------:R-:W-:-:S04]  /*35e0*/  @P1 IMAD.WIDE.U32 R32, R113, c[0x0][0x1d8], R32 ;  /* 0x0000760071201a25 */ /* 0x000fc800078e0020 */
[----:B------:R-:W-:-:S05]  /*35f0*/  @P1 IMAD R34, R113, c[0x0][0x1dc], R34 ;  /* 0x0000770071221a24 */ /* 0x000fca00078e0222 */
[----:B------:R-:W-:Y:S01]  /*3600*/  @P1 IADD3 R34, R33, R34, RZ ;  /* 0x0000002221221210 */ /* 0x000fe20007ffe0ff */
[----:B--2---:R-:W-:-:S03]  /*3610*/  CS2R R70, SRZ ;  /* 0x0000000000467805 */ /* 0x004fc6000001ff00 */
[C---:B------:R-:W-:Y:S02]  /*3620*/  @P1 SHF.L.U64.HI R35, R32.reuse, 0x1, R34 ;  /* 0x0000000120231819 */ /* 0x040fe40000010222 */
[----:B------:R-:W-:Y:S01]  /*3630*/  @P1 SHF.L.U32 R34, R32, 0x1, RZ ;  /* 0x0000000120221819 */ /* 0x000fe200000006ff */
[----:B------:R0:W5:Y:S03]  /*3640*/  @P3 LDG.E R71, [R18.64] ;  /* 0x0000001212473981 */ /* 0x000166000c1e1900 */
[----:B------:R-:W-:-:S04]  /*3650*/  @P1 IADD3 R32, P0, R34, c[0x0][0x180], RZ ;  /* 0x0000600022201a10 */ /* 0x000fc80007f1e0ff */
[C---:B------:R-:W-:Y:S01]  /*3660*/  @P1 IADD3.X R33, R35.reuse, c[0x0][0x184], RZ, P0, !PT ;  /* 0x0000610023211a10 */ /* 0x040fe200007fe4ff */
[----:B0-----:R-:W-:Y:S01]  /*3670*/  CS2R R18, SRZ ;  /* 0x0000000000127805 */ /* 0x001fe2000001ff00 */
[----:B------:R-:W-:Y:S02]  /*3680*/  @P1 IADD3 R34, P0, R34, c[0x0][0x178], RZ ;  /* 0x00005e0022221a10 */ /* 0x000fe40007f1e0ff */
[C---:B------:R-:W-:Y:S02]  /*3690*/  LOP3.LUT P6, RZ, R8.reuse, 0x10, RZ, 0xc0, !PT ;  /* 0x0000001008ff7812 */ /* 0x040fe400078cc0ff */
[----:B------:R-:W-:Y:S01]  /*36a0*/  @P1 IADD3.X R35, R35, c[0x0][0x17c], RZ, P0, !PT ;  /* 0x00005f0023231a10 */ /* 0x000fe200007fe4ff */
[----:B------:R0:W5:Y:S01]  /*36b0*/  @P5 LDG.E R19, [R68.64] ;  /* 0x0000001244135981 */ /* 0x000162000c1e1900 */
[C---:B------:R-:W-:Y:S02]  /*36c0*/  LOP3.LUT P0, RZ, R8.reuse, 0x8, RZ, 0xc0, !PT ;  /* 0x0000000808ff7812 */ /* 0x040fe4000780c0ff */
[----:B------:R-:W-:Y:S01]  /*36d0*/  LOP3.LUT P4, RZ, R8, 0x40, RZ, 0xc0, !PT ;  /* 0x0000004008ff7812 */ /* 0x000fe2000788c0ff */
[----:B0-----:R-:W-:-:S06]  /*36e0*/  CS2R R68, SRZ ;  /* 0x0000000000447805 */ /* 0x001fcc000001ff00 */
[----:B------:R0:W5:Y:S01]  /*36f0*/  @P5 LDG.E R69, [R20.64] ;  /* 0x0000001214455981 */ /* 0x000162000c1e1900 */
[----:B------:R-:W-:-:S03]  /*3700*/  LOP3.LUT P5, RZ, R8, 0x800000, RZ, 0xc0, !PT ;  /* 0x0080000008ff7812 */ /* 0x000fc600078ac0ff */
[----:B------:R4:W5:Y:S04]  /*3710*/  @P6 LDG.E R68, [R82.64] ;  /* 0x0000001252446981 */ /* 0x000968000c1e1900 */
[----:B------:R4:W5:Y:S01]  /*3720*/  @P4 LDG.E R18, [R88.64] ;  /* 0x0000001258124981 */ /* 0x000962000c1e1900 */
[----:B0-----:R-:W-:-:S03]  /*3730*/  CS2R R20, SRZ ;  /* 0x0000000000147805 */ /* 0x001fc6000001ff00 */
[----:B------:R4:W5:Y:S04]  /*3740*/  @P4 LDG.E R70, [R86.64] ;  /* 0x0000001256464981 */ /* 0x000968000c1e1900 */
[----:B------:R4:W5:Y:S01]  /*3750*/  @P6 LDG.E R20, [R84.64] ;  /* 0x0000001254146981 */ /* 0x000962000c1e1900 */
[----:B------:R-:W-:-:S03]  /*3760*/  LOP3.LUT P6, RZ, R8, 0x400000, RZ, 0xc0, !PT ;  /* 0x0040000008ff7812 */ /* 0x000fc600078cc0ff */
[----:B------:R0:W5:Y:S01]  /*3770*/  @P0 LDG.E R21, [R66.64] ;  /* 0x0000001242150981 */ /* 0x000162000c1e1900 */
[----:B------:R-:W-:Y:S01]  /*3780*/  LOP3.LUT P4, RZ, R8, 0x1000000, RZ, 0xc0, !PT ;  /* 0x0100000008ff7812 */ /* 0x000fe2000788c0ff */
[----:B0-----:R-:W-:-:S06]  /*3790*/  CS2R R66, SRZ ;  /* 0x0000000000427805 */ /* 0x001fcc000001ff00 */
[----:B------:R0:W5:Y:S01]  /*37a0*/  @P0 LDG.E R67, [R22.64] ;  /* 0x0000001216430981 */ /* 0x000162000c1e1900 */
[----:B------:R-:W-:-:S03]  /*37b0*/  LOP3.LUT P3, RZ, R8, 0x2000000, RZ, 0xc0, !PT ;  /* 0x0200000008ff7812 */ /* 0x000fc6000786c0ff */
[----:B------:R1:W5:Y:S01]  /*37c0*/  @P6 LDG.E R66, [R64.64] ;  /* 0x0000001240426981 */ /* 0x000362000c1e1900 */
[----:B0-----:R-:W-:Y:S01]  /*37d0*/  CS2R R22, SRZ ;  /* 0x0000000000167805 */ /* 0x001fe2000001ff00 */
[----:B------:R-:W-:Y:S01]  /*37e0*/  HFMA2.MMA R61, -RZ, RZ, 0, 0 ;  /* 0x00000000ff3d7435 */ /* 0x000fe200000001ff */
[----:B-1----:R-:W-:-:S04]  /*37f0*/  CS2R R64, SRZ ;  /* 0x0000000000407805 */ /* 0x002fc8000001ff00 */
[----:B------:R0:W5:Y:S04]  /*3800*/  @P5 LDG.E R23, [R24.64] ;  /* 0x0000001218175981 */ /* 0x000168000c1e1900 */
[----:B------:R1:W5:Y:S04]  /*3810*/  @P5 LDG.E R65, [R62.64] ;  /* 0x000000123e415981 */ /* 0x000368000c1e1900 */
[----:B------:R4:W5:Y:S01]  /*3820*/  @P6 LDG.E R22, [R80.64] ;  /* 0x0000001250166981 */ /* 0x000962000c1e1900 */
[----:B0-----:R-:W-:-:S03]  /*3830*/  CS2R R24, SRZ ;  /* 0x0000000000187805 */ /* 0x001fc6000001ff00 */
[----:B------:R4:W5:Y:S01]  /*3840*/  @P4 LDG.E R64, [R42.64] ;  /* 0x000000122a404981 */ /* 0x000962000c1e1900 */
[----:B-1----:R-:W-:-:S03]  /*3850*/  CS2R R62, SRZ ;  /* 0x00000000003e7805 */ /* 0x002fc6000001ff00 */
[----:B------:R0:W5:Y:S04]  /*3860*/  @P4 LDG.E R24, [R44.64] ;  /* 0x000000122c184981 */ /* 0x000168000c1e1900 */
[----:B------:R4:W5:Y:S04]  /*3870*/  @P3 LDG.E R63, [R38.64] ;  /* 0x00000012263f3981 */ /* 0x000968000c1e1900 */
[----:B------:R4:W5:Y:S01]  /*3880*/  @P1 LDG.E R61, [R34.64] ;  /* 0x00000012223d1981 */ /* 0x000962000c1e1900 */
[----:B0-----:R-:W-:Y:S01]  /*3890*/  CS2R R44, SRZ ;  /* 0x00000000002c7805 */ /* 0x001fe2000001ff00 */
[----:B------:R-:W-:Y:S01]  /*38a0*/  ISETP.GT.U32.AND P0, PT, R10, 0x1df, PT ;  /* 0x000001df0a00780c */ /* 0x000fe20003f04070 */
[----:B------:R-:W-:Y:S01]  /*38b0*/  BSSY B0, `(.L_x_1224) ;  /* 0x0000013000007945 */ /* 0x000fe20003800000 */
[----:B------:R0:W5:Y:S04]  /*38c0*/  @P3 LDG.E R25, [R40.64] ;  /* 0x0000001228193981 */ /* 0x000168000c1e1900 */
[----:B------:R4:W5:Y:S04]  /*38d0*/  @P2 LDG.E R44, [R36.64] ;  /* 0x00000012242c2981 */ /* 0x000968000c1e1900 */
[----:B------:R1:W5:Y:S01]  /*38e0*/  @P2 LDG.E R62, [R30.64] ;  /* 0x000000121e3e2981 */ /* 0x000362000c1e1900 */
[----:B0-----:R-:W-:-:S03]  /*38f0*/  CS2R R40, SRZ ;  /* 0x0000000000287805 */ /* 0x001fc6000001ff00 */
[----:B------:R3:W5:Y:S01]  /*3900*/  @P1 LDG.E R45, [R32.64] ;  /* 0x00000012202d1981 */ /* 0x000762000c1e1900 */
[----:B-1----:R-:W-:Y:S01]  /*3910*/  CS2R R30, SRZ ;  /* 0x00000000001e7805 */ /* 0x002fe2000001ff00 */
[--C-:B---3--:R-:W-:Y:S02]  /*3920*/  HADD2.F32 R32, -RZ, R77.reuse.H0_H0 ;  /* 0x2000004dff207230 */ /* 0x108fe40000004100 */
[----:B------:R-:W-:Y:S01]  /*3930*/  HADD2.F32 R33, -RZ, R77.H1_H1 ;  /* 0x3000004dff217230 */ /* 0x000fe20000004100 */
[----:B------:R-:W-:Y:S05]  /*3940*/  @P0 BRA `(.L_x_1225) ;  /* 0x0000009000000947 */ /* 0x000fea0003800000 */
[----:B----4-:R-:W-:Y:S02]  /*3950*/  ISETP.NE.AND P0, PT, RZ, UR21, PT ;  /* 0x00000015ff007c0c */ /* 0x010fe4000bf05270 */
        /* <DEDUP_REMOVED lines=8> */
.L_x_1225:
[----:B----4-:R-:W-:Y:S05]  /*39e0*/  BSYNC B0 ;  /* 0x0000000000007941 */ /* 0x010fea0003800000 */
.L_x_1224:
[----:B------:R-:W-:Y:S01]  /*39f0*/  ISETP.NE.AND P0, PT, RZ, UR21, PT ;  /* 0x00000015ff007c0c */ /* 0x000fe2000bf05270 */
[----:B------:R-:W-:Y:S01]  /*3a00*/  FADD.FTZ R32, R32, -UR25 ;  /* 0x8000001920207e21 */ /* 0x000fe20008010000 */
[----:B------:R-:W-:Y:S01]  /*3a10*/  LOP3.LUT R8, R8, 0xfffffffb, RZ, 0xc0, !PT ;  /* 0xfffffffb08087812 */ /* 0x000fe200078ec0ff */
[----:B------:R-:W-:Y:S01]  /*3a20*/  FADD.FTZ R34, R33, -UR25 ;  /* 0x8000001921227e21 */ /* 0x000fe20008010000 */
[--C-:B-----5:R-:W-:Y:S01]  /*3a30*/  HADD2.F32 R39, -RZ, R76.reuse.H0_H0 ;  /* 0x2000004cff277230 */ /* 0x120fe20000004100 */
[----:B------:R-:W-:Y:S01]  /*3a40*/  FMUL.FTZ R43, R32, UR26 ;  /* 0x0000001a202b7c20 */ /* 0x000fe20008410000 */
[----:B------:R-:W-:Y:S01]  /*3a50*/  HADD2.F32 R33, -RZ, R76.H1_H1 ;  /* 0x3000004cff217230 */ /* 0x000fe20000004100 */
[----:B------:R-:W-:-:S06]  /*3a60*/  FMUL.FTZ R34, R34, UR26 ;  /* 0x0000001a22227c20 */ /* 0x000fcc0008410000 */
        /* <DEDUP_REMOVED lines=20> */
.L_x_1226:
[----:B------:R-:W-:Y:S01]  /*3bb0*/  FMUL.FTZ R32, R39, R30 ;  /* 0x0000001e27207220 */ /* 0x000fe20000410000 */
[--C-:B------:R-:W-:Y:S01]  /*3bc0*/  HADD2.F32 R42, -RZ, R53.reuse.H0_H0 ;  /* 0x20000035ff2a7230 */ /* 0x100fe20000004100 */
[----:B------:R-:W-:Y:S01]  /*3bd0*/  FMUL.FTZ R38, R33, R31 ;  /* 0x0000001f21267220 */ /* 0x000fe20000410000 */
[----:B------:R-:W-:Y:S01]  /*3be0*/  HADD2.F32 R37, -RZ, R53.H1_H1 ;  /* 0x30000035ff257230 */ /* 0x000fe20000004100 */
[----:B------:R-:W-:Y:S01]  /*3bf0*/  FFMA.FTZ R35, R43, R32, RZ ;  /* 0x000000202b237223 */ /* 0x000fe200000100ff */
[----:B------:R-:W-:Y:S01]  /*3c00*/  HADD2.F32 R36, -RZ, R79.H1_H1 ;  /* 0x3000004fff247230 */ /* 0x000fe20000004100 */
[----:B------:R-:W-:Y:S02]  /*3c10*/  FADD.FTZ R32, RZ, R32 ;  /* 0x00000020ff207221 */ /* 0x000fe40000010000 */
[----:B------:R-:W-:Y:S02]  /*3c20*/  FADD.FTZ R42, R42, -UR25 ;  /* 0x800000192a2a7e21 */ /* 0x000fe40008010000 */
[----:B------:R-:W-:-:S02]  /*3c30*/  FADD.FTZ R37, R37, -UR25 ;  /* 0x8000001925257e21 */ /* 0x000fc40008010000 */
[----:B------:R-:W-:Y:S02]  /*3c40*/  FFMA.FTZ R35, R34, R38, R35 ;  /* 0x0000002622237223 */ /* 0x000fe40000010023 */
[----:B------:R-:W-:Y:S01]  /*3c50*/  FADD.FTZ R38, R38, R32 ;  /* 0x0000002026267221 */ /* 0x000fe20000010000 */
[----:B------:R-:W-:Y:S01]  /*3c60*/  HADD2.F32 R32, -RZ, R79.H0_H0 ;  /* 0x2000004fff207230 */ /* 0x000fe20000004100 */
        /* <DEDUP_REMOVED lines=22> */
.L_x_1227:
        /* <DEDUP_REMOVED lines=9> */
[--C-:B------:R-:W-:Y:S01]  /*3e60*/  HADD2.F32 R42, -RZ, R51.reuse.H0_H0 ;  /* 0x20000033ff2a7230 */ /* 0x100fe20000004100 */
[----:B------:R-:W-:Y:S01]  /*3e70*/  FFMA.FTZ R37, R37, R33, R35 ;  /* 0x0000002125257223 */ /* 0x000fe20000010023 */
[----:B------:R-:W-:Y:S01]  /*3e80*/  HADD2.F32 R35, -RZ, R51.H1_H1 ;  /* 0x30000033ff237230 */ /* 0x000fe20000004100 */
[----:B------:R-:W-:Y:S01]  /*3e90*/  FADD.FTZ R38, R38, R49 ;  /* 0x0000003126267221 */ /* 0x000fe20000010000 */
[----:B------:R-:W-:Y:S01]  /*3ea0*/  HADD2.F32 R49, -RZ, R91.H0_H0 ;  /* 0x2000005bff317230 */ /* 0x000fe20000004100 */
[----:B------:R-:W-:-:S02]  /*3eb0*/  FADD.FTZ R42, R42, -UR25 ;  /* 0x800000192a2a7e21 */ /* 0x000fc40008010000 */
        /* <DEDUP_REMOVED lines=25> */
.L_x_1228:
[----:B------:R-:W-:Y:S02]  /*4050*/  FMUL.FTZ R43, R49, R30 ;  /* 0x0000001e312b7220 */ /* 0x000fe40000410000 */
[C---:B------:R-:W-:Y:S02]  /*4060*/  FFMA.FTZ R39, R42.reuse, R49, R39 ;  /* 0x000000312a277223 */ /* 0x040fe40000010027 */
[----:B------:R-:W-:Y:S02]  /*4070*/  FFMA.FTZ R37, R42, R43, R37 ;  /* 0x0000002b2a257223 */ /* 0x000fe40000010025 */
[----:B------:R-:W-:Y:S02]  /*4080*/  FADD.FTZ R38, R38, R43 ;  /* 0x0000002b26267221 */ /* 0x000fe40000010000 */
[----:B------:R-:W-:Y:S02]  /*4090*/  FMUL.FTZ R42, R33, R31 ;  /* 0x0000001f212a7220 */ /* 0x000fe40000410000 */
[----:B------:R-:W-:-:S02]  /*40a0*/  FFMA.FTZ R34, R35, R33, R34 ;  /* 0x0000002123227223 */ /* 0x000fc40000010022 */
[----:B------:R-:W-:Y:S01]  /*40b0*/  FFMA.FTZ R35, R35, R42, R37 ;  /* 0x0000002a23237223 */ /* 0x000fe20000010025 */
[--C-:B------:R-:W-:Y:S01]  /*40c0*/  HADD2.F32 R37, -RZ, R52.reuse.H1_H1 ;  /* 0x30000034ff257230 */ /* 0x100fe20000004100 */
[----:B------:R-:W-:Y:S01]  /*40d0*/  FADD.FTZ R38, R42, R38 ;  /* 0x000000262a267221 */ /* 0x000fe20000010000 */
[----:B------:R-:W-:Y:S01]  /*40e0*/  HADD2.F32 R42, -RZ, R52.H0_H0 ;  /* 0x20000034ff2a7230 */ /* 0x000fe20000004100 */
[----:B------:R-:W-:Y:S01]  /*40f0*/  FADD.FTZ R32, R32, R49 ;  /* 0x0000003120207221 */ /* 0x000fe20000010000 */
[--C-:B------:R-:W-:Y:S01]  /*4100*/  HADD2.F32 R49, -RZ, R93.reuse.H0_H0 ;  /* 0x2000005dff317230 */ /* 0x100fe20000004100 */
[----:B------:R-:W-:Y:S02]  /*4110*/  FADD.FTZ R37, R37, -UR25 ;  /* 0x8000001925257e21 */ /* 0x000fe40008010000 */
[----:B------:R-:W-:Y:S02]  /*4120*/  FADD.FTZ R42, R42, -UR25 ;  /* 0x800000192a2a7e21 */ /* 0x000fe40008010000 */
[----:B------:R-:W-:Y:S01]  /*4130*/  FADD.FTZ R36, R36, R33 ;  /* 0x0000002124247221 */ /* 0x000fe20000010000 */
[----:B------:R-:W-:Y:S01]  /*4140*/  HADD2.F32 R33, -RZ, R93.H1_H1 ;  /* 0x3000005dff217230 */ /* 0x000fe20000004100 */
        /* <DEDUP_REMOVED lines=21> */
.L_x_1229:
        /* <DEDUP_REMOVED lines=37> */
.L_x_1230:
        /* <DEDUP_REMOVED lines=37> */
.L_x_1231:
        /* <DEDUP_REMOVED lines=37> */
.L_x_1232:
        /* <DEDUP_REMOVED lines=37> */
.L_x_1233:
        /* <DEDUP_REMOVED lines=37> */
.L_x_1234:
        /* <DEDUP_REMOVED lines=37> */
.L_x_1235:
        /* <DEDUP_REMOVED lines=37> */
.L_x_1236:
        /* <DEDUP_REMOVED lines=37> */
.L_x_1237:
        /* <DEDUP_REMOVED lines=37> */
.L_x_1238:
        /* <DEDUP_REMOVED lines=37> */
.L_x_1239:
        /* <DEDUP_REMOVED lines=37> */
.L_x_1240:
        /* <DEDUP_REMOVED lines=37> */
.L_x_1241:
        /* <DEDUP_REMOVED lines=37> */
.L_x_1242:
        /* <DEDUP_REMOVED lines=37> */
.L_x_1243:
        /* <DEDUP_REMOVED lines=37> */
.L_x_1244:
        /* <DEDUP_REMOVED lines=37> */
.L_x_1245:
        /* <DEDUP_REMOVED lines=37> */
.L_x_1246:
        /* <DEDUP_REMOVED lines=37> */
.L_x_1247:
        /* <DEDUP_REMOVED lines=37> */
.L_x_1248:
        /* <DEDUP_REMOVED lines=37> */
.L_x_1249:
        /* <DEDUP_REMOVED lines=37> */
.L_x_1250:
        /* <DEDUP_REMOVED lines=37> */
.L_x_1251:
        /* <DEDUP_REMOVED lines=37> */
.L_x_1252:
        /* <DEDUP_REMOVED lines=37> */
.L_x_1253:
[----:B------:R-:W-:Y:S02]  /*7a20*/  FMUL.FTZ R43, R49, R30 ;  /* 0x0000001e312b7220 */ /* 0x000fe40000410000 */
[C---:B------:R-:W-:Y:S02]  /*7a30*/  FFMA.FTZ R39, R42.reuse, R49, R39 ;  /* 0x000000312a277223 */ /* 0x040fe40000010027 */
[----:B------:R-:W-:Y:S02]  /*7a40*/  FFMA.FTZ R35, R42, R43, R35 ;  /* 0x0000002b2a237223 */ /* 0x000fe40000010023 */
[----:B------:R-:W-:Y:S02]  /*7a50*/  FADD.FTZ R38, R38, R43 ;  /* 0x0000002b26267221 */ /* 0x000fe40000010000 */
[----:B------:R-:W-:Y:S02]  /*7a60*/  FMUL.FTZ R42, R33, R31 ;  /* 0x0000001f212a7220 */ /* 0x000fe40000410000 */
[----:B------:R-:W-:-:S02]  /*7a70*/  FFMA.FTZ R34, R37, R33, R34 ;  /* 0x0000002125227223 */ /* 0x000fc40000010022 */
[----:B------:R-:W-:Y:S01]  /*7a80*/  FADD.FTZ R36, R36, R33 ;  /* 0x0000002124247221 */ /* 0x000fe20000010000 */
[--C-:B------:R-:W-:Y:S01]  /*7a90*/  HADD2.F32 R33, -RZ, R4.reuse.H1_H1 ;  /* 0x30000004ff217230 */ /* 0x100fe20000004100 */
[----:B------:R-:W-:Y:S01]  /*7aa0*/  FFMA.FTZ R37, R37, R42, R35 ;  /* 0x0000002a25257223 */ /* 0x000fe20000010023 */
[--C-:B------:R-:W-:Y:S01]  /*7ab0*/  HADD2.F32 R35, -RZ, R57.reuse.H1_H1 ;  /* 0x30000039ff237230 */ /* 0x100fe20000004100 */
[----:B------:R-:W-:Y:S01]  /*7ac0*/  FADD.FTZ R38, R42, R38 ;  /* 0x000000262a267221 */ /* 0x000fe20000010000 */
[----:B------:R-:W-:Y:S01]  /*7ad0*/  HADD2.F32 R42, -RZ, R4.H0_H0 ;  /* 0x20000004ff2a7230 */ /* 0x000fe20000004100 */
[----:B------:R-:W-:Y:S02]  /*7ae0*/  FADD.FTZ R33, R33, -UR25 ;  /* 0x8000001921217e21 */ /* 0x000fe40008010000 */
[----:B------:R-:W-:Y:S01]  /*7af0*/  FADD.FTZ R32, R32, R49 ;  /* 0x0000003120207221 */ /* 0x000fe20000010000 */
[----:B------:R-:W-:Y:S01]  /*7b00*/  HADD2.F32 R49, -RZ, R57.H0_H0 ;  /* 0x20000039ff317230 */ /* 0x000fe20000004100 */
        /* <DEDUP_REMOVED lines=22> */
.L_x_1254:
[----:B------:R-:W-:Y:S02]  /*7c70*/  FMUL.FTZ R43, R49, R30 ;  /* 0x0000001e312b7220 */ /* 0x000fe40000410000 */
[C---:B------:R-:W-:Y:S02]  /*7c80*/  FFMA.FTZ R39, R42.reuse, R49, R39 ;  /* 0x000000312a277223 */ /* 0x040fe40000010027 */
[----:B------:R-:W-:Y:S02]  /*7c90*/  FFMA.FTZ R37, R42, R43, R37 ;  /* 0x0000002b2a257223 */ /* 0x000fe40000010025 */
[----:B------:R-:W-:Y:S02]  /*7ca0*/  FMUL.FTZ R42, R35, R31 ;  /* 0x0000001f232a7220 */ /* 0x000fe40000410000 */
[----:B------:R-:W-:Y:S02]  /*7cb0*/  FADD.FTZ R36, R36, R35 ;  /* 0x0000002324247221 */ /* 0x000fe40000010000 */
[----:B------:R-:W-:-:S02]  /*7cc0*/  FFMA.FTZ R34, R33, R35, R34 ;  /* 0x0000002321227223 */ /* 0x000fc40000010022 */
[----:B------:R-:W-:Y:S01]  /*7cd0*/  FADD.FTZ R38, R38, R43 ;  /* 0x0000002b26267221 */ /* 0x000fe20000010000 */
[--C-:B------:R-:W-:Y:S01]  /*7ce0*/  HADD2.F32 R43, -RZ, R3.reuse.H0_H0 ;  /* 0x20000003ff2b7230 */ /* 0x100fe20000004100 */
[----:B------:R-:W-:Y:S01]  /*7cf0*/  FFMA.FTZ R35, R33, R42, R37 ;  /* 0x0000002a21237223 */ /* 0x000fe20000010025 */
[----:B------:R-:W-:Y:S01]  /*7d00*/  HADD2.F32 R33, -RZ, R3.H1_H1 ;  /* 0x30000003ff217230 */ /* 0x000fe20000004100 */
[----:B------:R-:W-:Y:S01]  /*7d10*/  FADD.FTZ R42, R42, R38 ;  /* 0x000000262a2a7221 */ /* 0x000fe20000010000 */
[--C-:B------:R-:W-:Y:S01]  /*7d20*/  HADD2.F32 R37, -RZ, R56.reuse.H0_H0 ;  /* 0x20000038ff257230 */ /* 0x100fe20000004100 */
[----:B------:R-:W-:Y:S01]  /*7d30*/  FADD.FTZ R43, R43, -UR25 ;  /* 0x800000192b2b7e21 */ /* 0x000fe20008010000 */
[----:B------:R-:W-:Y:S01]  /*7d40*/  HADD2.F32 R38, -RZ, R56.H1_H1 ;  /* 0x30000038ff267230 */ /* 0x000fe20000004100 */
        /* <DEDUP_REMOVED lines=23> */
.L_x_1255:
[----:B------:R-:W-:Y:S01]  /*7ec0*/  FMUL.FTZ R49, R37, R30 ;  /* 0x0000001e25317220 */ /* 0x000fe20000410000 */
[--C-:B------:R-:W-:Y:S01]  /*7ed0*/  HADD2.F32 R80, -RZ, R2.reuse.H0_H0 ;  /* 0x20000002ff507230 */ /* 0x100fe20000004100 */
[C---:B------:R-:W-:Y:S01]  /*7ee0*/  FFMA.FTZ R39, R43.reuse, R37, R39 ;  /* 0x000000252b277223 */ /* 0x040fe20000010027 */
[----:B------:R-:W-:Y:S01]  /*7ef0*/  HADD2.F32 R81, -RZ, R2.H1_H1 ;  /* 0x30000002ff517230 */ /* 0x000fe20000004100 */
[----:B------:R-:W-:Y:S01]  /*7f00*/  FFMA.FTZ R35, R43, R49, R35 ;  /* 0x000000312b237223 */ /* 0x000fe20000010023 */
[--C-:B------:R-:W-:Y:S01]  /*7f10*/  HADD2.F32 R82, -RZ, R55.reuse.H0_H0 ;  /* 0x20000037ff527230 */ /* 0x100fe20000004100 */
[----:B------:R-:W-:Y:S01]  /*7f20*/  FADD.FTZ R42, R42, R49 ;  /* 0x000000312a2a7221 */ /* 0x000fe20000010000 */
[----:B------:R-:W-:Y:S01]  /*7f30*/  HADD2.F32 R83, -RZ, R55.H1_H1 ;  /* 0x30000037ff537230 */ /* 0x000fe20000004100 */
        /* <DEDUP_REMOVED lines=27> */
.L_x_1256:
[----:B------:R-:W-:Y:S01]  /*80f0*/  FMUL.FTZ R35, R82, R30 ;  /* 0x0000001e52237220 */ /* 0x000fe20000410000 */
[----:B------:R-:W-:Y:S01]  /*8100*/  HADD2.F32 R84, -RZ, R0.H0_H0 ;  /* 0x20000000ff547230 */ /* 0x000fe20000004100 */
[----:B------:R-:W-:Y:S02]  /*8110*/  FMUL.FTZ R43, R83, R31 ;  /* 0x0000001f532b7220 */ /* 0x000fe40000410000 */
[----:B------:R-:W-:Y:S02]  /*8120*/  FFMA.FTZ R33, R80, R35, R33 ;  /* 0x0000002350217223 */ /* 0x000fe40000010021 */
[----:B------:R-:W-:Y:S01]  /*8130*/  FADD.FTZ R34, R34, R35 ;  /* 0x0000002322227221 */ /* 0x000fe20000010000 */
[----:B------:R-:W-:Y:S01]  /*8140*/  HADD2.F32 R35, -RZ, R54.H1_H1 ;  /* 0x30000036ff237230 */ /* 0x000fe20000004100 */
[----:B------:R-:W-:Y:S01]  /*8150*/  FFMA.FTZ R42, R81, R43, R33 ;  /* 0x0000002b512a7223 */ /* 0x000fe20000010021 */
[----:B------:R-:W-:Y:S01]  /*8160*/  HADD2.F32 R33, -RZ, R0.H1_H1 ;  /* 0x30000000ff217230 */ /* 0x000fe20000004100 */
[----:B------:R-:W-:-:S02]  /*8170*/  FADD.FTZ R84, R84, -UR25 ;  /* 0x8000001954547e21 */ /* 0x000fc40008010000 */
[----:B------:R-:W-:Y:S01]  /*8180*/  FADD.FTZ R43, R43, R34 ;  /* 0x000000222b2b7221 */ /* 0x000fe20000010000 */
[----:B------:R-:W-:Y:S01]  /*8190*/  HADD2.F32 R34, -RZ, R54.H0_H0 ;  /* 0x20000036ff227230 */ /* 0x000fe20000004100 */
        /* <DEDUP_REMOVED lines=22> */
.L_x_1257:
        /* <DEDUP_REMOVED lines=88> */
.L_x_1259:
[----:B0-----:R-:W-:Y:S05]  /*8880*/  BSYNC B0 ;  /* 0x0000000000007941 */ /* 0x001fea0003800000 */
.L_x_1258:
        /* <DEDUP_REMOVED lines=81> */
.L_x_1261:
[----:B------:R-:W-:Y:S05]  /*8da0*/  BSYNC B0 ;  /* 0x0000000000007941 */ /* 0x000fea0003800000 */
.L_x_1260:
        /* <DEDUP_REMOVED lines=20> */
.L_x_1263:
[----:B------:R-:W-:Y:S05]  /*8ef0*/  BSYNC B0 ;  /* 0x0000000000007941 */ /* 0x000fea0003800000 */
.L_x_1262:
        /* <DEDUP_REMOVED lines=41> */
.L_x_1266:
[----:B------:R-:W-:Y:S02]  /*9190*/  MOV R32, UR16 ;  /* 0x0000001000207c02 */ /* 0x000fe40008000f00 */
[----:B------:R-:W-:-:S05]  /*91a0*/  MOV R33, UR17 ;  /* 0x0000001100217c02 */ /* 0x000fca0008000f00 */
[----:B------:R-:W2:Y:S01]  /*91b0*/  LDG.E.STRONG.GPU R32, [R32.64] ;  /* 0x0000001220207981 */ /* 0x000ea2000c1ef900 */
[----:B------:R-:W-:Y:S01]  /*91c0*/  YIELD ;  /* 0x0000000000007946 */ /* 0x000fe20003800000 */
[----:B--2---:R-:W-:Y:S01]  /*91d0*/  ISETP.NE.AND P6, PT, R32, R34, PT ;  /* 0x000000222000720c */ /* 0x004fe20003fc5270 */
[----:B------:R-:W-:-:S12]  /*91e0*/  CCTL.IVALL ;  /* 0x00000000ff00798f */ /* 0x000fd80002000000 */
[----:B------:R-:W-:Y:S05]  /*91f0*/  @P6 BRA `(.L_x_1266) ;  /* 0xffffff9000006947 */ /* 0x000fea000383ffff */
.L_x_1265:
        /* <DEDUP_REMOVED lines=27> */
.L_x_1270:
        /* <DEDUP_REMOVED lines=151> */
.L_x_1269:
        /* <DEDUP_REMOVED lines=87> */
.L_x_1271:
[----:B01----:R-:W-:-:S04]  /*a290*/  LOP3.LUT P6, RZ, R8, 0x1, RZ, 0xc0, !PT ;  /* 0x0000000108ff7812 */ /* 0x003fc800078cc0ff */
[----:B------:R-:W-:-:S13]  /*a2a0*/  ISETP.NE.OR P6, PT, RZ, UR14, P6 ;  /* 0x0000000eff007c0c */ /* 0x000fda000b7c5670 */
[----:B------:R-:W-:Y:S05]  /*a2b0*/  @!P6 BRA `(.L_x_1267) ;  /* 0x000002d00000e947 */ /* 0x000fea0003800000 */
.L_x_1268:
        /* <DEDUP_REMOVED lines=45> */
.L_x_1267:
        /* <DEDUP_REMOVED lines=15> */
.L_x_1273:
[----:B------:R-:W-:Y:S05]  /*a680*/  BSYNC B0 ;  /* 0x0000000000007941 */ /* 0x000fea0003800000 */
.L_x_1272:
        /* <DEDUP_REMOVED lines=25> */
.L_x_1264:
[----:B------:R-:W-:Y:S04]  /*a820*/  @!P0 STS.64 [0x90], R42 ;  /* 0x0000902aff008388 */ /* 0x000fe80000000a00 */
[----:B------:R-:W-:Y:S01]  /*a830*/  BAR.SYNC.DEFER_BLOCKING 0x0 ;  /* 0x0000000000007b1d */ /* 0x000fe20000010000 */
[----:B------:R-:W-:Y:S01]  /*a840*/  ISETP.NE.AND P6, PT, RZ, UR21, PT ;  /* 0x00000015ff007c0c */ /* 0x000fe2000bfc5270 */
[----:B0-----:R-:W-:-:S05]  /*a850*/  HADD2.F32 R34, -RZ, R77.H0_H0 ;  /* 0x2000004dff227230 */ /* 0x001fca0000004100 */
[----:B------:R-:W-:-:S04]  /*a860*/  FADD.FTZ R34, R34, -UR25 ;  /* 0x8000001922227e21 */ /* 0x000fc80008010000 */
[----:B------:R-:W-:Y:S01]  /*a870*/  FMUL.FTZ R34, R34, UR26 ;  /* 0x0000001a22227c20 */ /* 0x000fe20008410000 */
[----:B------:R-:W0:Y:S02]  /*a880*/  LDS.64 R32, [0x90] ;  /* 0x00009000ff207984 */ /* 0x000e240000000a00 */
[----:B0-----:R-:W-:Y:S02]  /*a890*/  FMUL.FTZ R33, R33, c[0x0][0x20c] ;  /* 0x0000830021217a20 */ /* 0x001fe40000410000 */
[----:B------:R-:W-:Y:S02]  /*a8a0*/  FMUL.FTZ R32, R32, c[0x0][0x20c] ;  /* 0x0000830020207a20 */ /* 0x000fe40000410000 */
[----:B------:R0:W1:Y:S02]  /*a8b0*/  R2UR UR6, R33 ;  /* 0x00000000210673c2 */ /* 0x00006400000e0000 */
[----:B0-----:R-:W-:-:S06]  /*a8c0*/  HADD2.F32 R33, -RZ, R77.H1_H1 ;  /* 0x3000004dff217230 */ /* 0x001fcc0000004100 */
[----:B------:R0:W2:Y:S01]  /*a8d0*/  R2UR UR5, R32 ;  /* 0x00000000200573c2 */ /* 0x0000a200000e0000 */
[----:B------:R-:W-:Y:S01]  /*a8e0*/  FADD.FTZ R33, R33, -UR25 ;  /* 0x8000001921217e21 */ /* 0x000fe20008010000 */
[----:B0-----:R-:W-:-:S03]  /*a8f0*/  HADD2.F32 R32, -RZ, R76.H0_H0 ;  /* 0x2000004cff207230 */ /* 0x001fc60000004100 */
[----:B------:R-:W-:Y:S01]  /*a900*/  FMUL.FTZ R33, R33, UR26 ;  /* 0x0000001a21217c20 */ /* 0x000fe20008410000 */
[----:B------:R-:W-:Y:S01]  /*a910*/  HADD2.F32 R76, -RZ, R76.H1_H1 ;  /* 0x3000004cff4c7230 */ /* 0x000fe20000004100 */
        /* <DEDUP_REMOVED lines=19> */
.L_x_1274:
        /* <DEDUP_REMOVED lines=15> */
[----:B------:R-:W-:Y:S02]  /*ab40*/  F2FP.PACK_AB R36, R32, R35 ;  /* 0x000000232024723e */ /* 0x000fe400000000ff */
[----:B------:R-:W-:-:S05]  /*ab50*/  MOV R32, R26 ;  /* 0x0000001a00207202 */ /* 0x000fca0000000f00 */
[----:B------:R-:W-:-:S05]  /*ab60*/  IMAD.WIDE.U32 R32, R9, c[0x0][0x1d8], R32 ;  /* 0x0000760009207a25 */ /* 0x000fca00078e0020 */
[----:B------:R-:W-:Y:S02]  /*ab70*/  IADD3 R33, R33, R34, RZ ;  /* 0x0000002221217210 */ /* 0x000fe40007ffe0ff */
[----:B------:R-:W-:-:S04]  /*ab80*/  LEA R34, P0, R32, c[0x0][0x160], 0x1 ;  /* 0x0000580020227a11 */ /* 0x000fc800078008ff */
[----:B------:R-:W-:-:S05]  /*ab90*/  LEA.HI.X R35, R32, c[0x0][0x164], R33, 0x1, P0 ;  /* 0x0000590020237a11 */ /* 0x000fca00000f0c21 */
[----:B------:R0:W-:Y:S04]  /*aba0*/  STG.E [R34.64], R36 ;  /* 0x0000002422007986 */ /* 0x0001e8000c101912 */
.L_x_1276:
[----:B------:R-:W-:Y:S05]  /*abb0*/  BSYNC B0 ;  /* 0x0000000000007941 */ /* 0x000fea0003800000 */
.L_x_1275:
[----:B------:R-:W-:Y:S01]  /*abc0*/  ISETP.NE.AND P0, PT, RZ, UR21, PT ;  /* 0x00000015ff007c0c */ /* 0x000fe2000bf05270 */
[--C-:B0-----:R-:W-:Y:S02]  /*abd0*/  HADD2.F32 R34, -RZ, R53.reuse.H0_H0 ;  /* 0x20000035ff227230 */ /* 0x101fe40000004100 */
[----:B------:R-:W-:Y:S02]  /*abe0*/  HADD2.F32 R33, -RZ, R53.H1_H1 ;  /* 0x30000035ff217230 */ /* 0x000fe40000004100 */
[--C-:B------:R-:W-:Y:S01]  /*abf0*/  HADD2.F32 R32, -RZ, R79.reuse.H0_H0 ;  /* 0x2000004fff207230 */ /* 0x100fe20000004100 */
[----:B------:R-:W-:Y:S01]  /*ac00*/  FADD.FTZ R34, R34, -UR25 ;  /* 0x8000001922227e21 */ /* 0x000fe20008010000 */
[----:B------:R-:W-:Y:S01]  /*ac10*/  HADD2.F32 R79, -RZ, R79.H1_H1 ;  /* 0x3000004fff4f7230 */ /* 0x000fe20000004100 */
        /* <DEDUP_REMOVED lines=22> */
.L_x_1277:
        /* <DEDUP_REMOVED lines=24> */
.L_x_1279:
[----:B------:R-:W-:Y:S05]  /*af00*/  BSYNC B0 ;  /* 0x0000000000007941 */ /* 0x000fea0003800000 */
.L_x_1278:
        /* <DEDUP_REMOVED lines=28> */
.L_x_1280:
        /* <DEDUP_REMOVED lines=24> */
.L_x_1282:
[----:B------:R-:W-:Y:S05]  /*b250*/  BSYNC B0 ;  /* 0x0000000000007941 */ /* 0x000fea0003800000 */
.L_x_1281:
        /* <DEDUP_REMOVED lines=28> */
.L_x_1283:
        /* <DEDUP_REMOVED lines=24> */
.L_x_1285:
[----:B------:R-:W-:Y:S05]  /*b5a0*/  BSYNC B0 ;  /* 0x0000000000007941 */ /* 0x000fea0003800000 */
.L_x_1284:
        /* <DEDUP_REMOVED lines=28> */
.L_x_1286:
        /* <DEDUP_REMOVED lines=24> */
.L_x_1288:
[----:B------:R-:W-:Y:S05]  /*b8f0*/  BSYNC B0 ;  /* 0x0000000000007941 */ /* 0x000fea0003800000 */
.L_x_1287:
        /* <DEDUP_REMOVED lines=28> */
.L_x_1289:
        /* <DEDUP_REMOVED lines=24> */
.L_x_1291:
[----:B------:R-:W-:Y:S05]  /*bc40*/  BSYNC B0 ;  /* 0x0000000000007941 */ /* 0x000fea0003800000 */
.L_x_1290:
        /* <DEDUP_REMOVED lines=28> */
.L_x_1292:
        /* <DEDUP_REMOVED lines=24> */
.L_x_1294:
[----:B------:R-:W-:Y:S05]  /*bf90*/  BSYNC B0 ;  /* 0x0000000000007941 */ /* 0x000fea0003800000 */
.L_x_1293:
[----:B------:R-:W-:Y:S01]  /*bfa0*/  IMAD.WIDE.U32 R32, R10, -0x77777777, RZ ;  /* 0x888888890a207825 */ /* 0x000fe200078e00ff */
[----:B------:R-:W-:Y:S01]  /*bfb0*/  ISETP.NE.AND P0, PT, RZ, UR21, PT ;  /* 0x00000015ff007c0c */ /* 0x000fe2000bf05270 */
[----:B0-----:R-:W-:Y:S01]  /*bfc0*/  HADD2.F32 R34, -RZ, R47.H0_H0 ;  /* 0x2000002fff227230 */ /* 0x001fe20000004100 */
[----:B------:R-:W-:Y:S01]  /*bfd0*/  MOV R36, UR20 ;  /* 0x0000001400247c02 */ /* 0x000fe20008000f00 */
[----:B------:R-:W-:Y:S01]  /*bfe0*/  HADD2.F32 R37, -RZ, R11.H0_H0 ;  /* 0x2000000bff257230 */ /* 0x000fe20000004100 */
[----:B------:R-:W-:Y:S01]  /*bff0*/  SHF.R.U32.HI R32, RZ, 0x4, R33 ;  /* 0x00000004ff207819 */ /* 0x000fe20000011621 */
[----:B------:R-:W-:Y:S01]  /*c000*/  HADD2.F32 R33, -RZ, R47.H1_H1 ;  /* 0x3000002fff217230 */ /* 0x000fe20000004100 */
[----:B------:R-:W-:Y:S01]  /*c010*/  FADD.FTZ R34, R34, -UR25 ;  /* 0x8000001922227e21 */ /* 0x000fe20008010000 */
[----:B------:R-:W-:Y:S02]  /*c020*/  HADD2.F32 R11, -RZ, R11.H1_H1 ;  /* 0x3000000bff0b7230 */ /* 0x000fe40000004100 */
[----:B------:R-:W-:Y:S01]  /*c030*/  IMAD R36, R36, c[0x0][0x1fc], R32 ;  /* 0x00007f0024247a24 */ /* 0x000fe200078e0220 */
[--C-:B------:R-:W-:Y:S01]  /*c040*/  HADD2.F32 R32, -RZ, R92.reuse.H0_H0 ;  /* 0x2000005cff207230 */ /* 0x100fe20000004100 */
[----:B------:R-:W-:Y:S01]  /*c050*/  FADD.FTZ R33, R33, -UR25 ;  /* 0x8000001921217e21 */ /* 0x000fe20008010000 */
        /* <DEDUP_REMOVED lines=22> */
.L_x_1295:
        /* <DEDUP_REMOVED lines=24> */
.L_x_1297:
[----:B------:R-:W-:Y:S05]  /*c340*/  BSYNC B0 ;  /* 0x0000000000007941 */ /* 0x000fea0003800000 */
.L_x_1296:
[----:B------:R-:W-:Y:S01]  /*c350*/  ISETP.NE.AND P0, PT, RZ, UR21, PT ;  /* 0x00000015ff007c0c */ /* 0x000fe2000bf05270 */
[----:B0-----:R-:W-:Y:S01]  /*c360*/  FADD.FTZ R34, R37, -UR25 ;  /* 0x8000001925227e21 */ /* 0x001fe20008010000 */
[----:B------:R-:W-:Y:S01]  /*c370*/  HADD2.F32 R32, -RZ, R90.H0_H0 ;  /* 0x2000005aff207230 */ /* 0x000fe20000004100 */
[----:B------:R-:W-:Y:S01]  /*c380*/  FADD.FTZ R33, R11, -UR25 ;  /* 0x800000190b217e21 */ /* 0x000fe20008010000 */
[----:B------:R-:W-:Y:S01]  /*c390*/  HADD2.F32 R11, -RZ, R12.H0_H0 ;  /* 0x2000000cff0b7230 */ /* 0x000fe20000004100 */
[----:B------:R-:W-:Y:S01]  /*c3a0*/  FMUL.FTZ R34, R34, UR26 ;  /* 0x0000001a22227c20 */ /* 0x000fe20008410000 */
[----:B------:R-:W-:Y:S01]  /*c3b0*/  HADD2.F32 R90, -RZ, R90.H1_H1 ;  /* 0x3000005aff5a7230 */ /* 0x000fe20000004100 */
[----:B------:R-:W-:Y:S01]  /*c3c0*/  FMUL.FTZ R33, R33, UR26 ;  /* 0x0000001a21217c20 */ /* 0x000fe20008410000 */
[----:B------:R-:W-:-:S05]  /*c3d0*/  HADD2.F32 R12, -RZ, R12.H1_H1 ;  /* 0x3000000cff0c7230 */ /* 0x000fca0000004100 */
        /* <DEDUP_REMOVED lines=19> */
.L_x_1298:
        /* <DEDUP_REMOVED lines=24> */
.L_x_1300:
[----:B------:R-:W-:Y:S05]  /*c690*/  BSYNC B0 ;  /* 0x0000000000007941 */ /* 0x000fea0003800000 */
.L_x_1299:
[----:B------:R-:W-:Y:S01]  /*c6a0*/  ISETP.NE.AND P0, PT, RZ, UR21, PT ;  /* 0x00000015ff007c0c */ /* 0x000fe2000bf05270 */
[----:B------:R-:W-:Y:S01]  /*c6b0*/  FADD.FTZ R33, R11, -UR25 ;  /* 0x800000190b217e21 */ /* 0x000fe20008010000 */
[--C-:B------:R-:W-:Y:S01]  /*c6c0*/  HADD2.F32 R32, -RZ, R78.reuse.H0_H0 ;  /* 0x2000004eff207230 */ /* 0x100fe20000004100 */
[----:B------:R-:W-:Y:S01]  /*c6d0*/  FADD.FTZ R12, R12, -UR25 ;  /* 0x800000190c0c7e21 */ /* 0x000fe20008010000 */
[--C-:B------:R-:W-:Y:S02]  /*c6e0*/  HADD2.F32 R11, -RZ, R13.reuse.H0_H0 ;  /* 0x2000000dff0b7230 */ /* 0x100fe40000004100 */
[----:B0-----:R-:W-:Y:S01]  /*c6f0*/  HADD2.F32 R34, -RZ, R13.H1_H1 ;  /* 0x3000000dff227230 */ /* 0x001fe20000004100 */
[----:B------:R-:W-:Y:S01]  /*c700*/  FMUL.FTZ R13, R33, UR26 ;  /* 0x0000001a210d7c20 */ /* 0x000fe20008410000 */
[----:B------:R-:W-:Y:S01]  /*c710*/  HADD2.F32 R78, -RZ, R78.H1_H1 ;  /* 0x3000004eff4e7230 */ /* 0x000fe20000004100 */
[----:B------:R-:W-:-:S04]  /*c720*/  FMUL.FTZ R12, R12, UR26 ;  /* 0x0000001a0c0c7c20 */ /* 0x000fc80008410000 */
        /* <DEDUP_REMOVED lines=19> */
.L_x_1301:
        /* <DEDUP_REMOVED lines=11> */
[----:B------:R-:W-:Y:S02]  /*c910*/  FMUL.FTZ R33, R33, UR26 ;  /* 0x0000001a21217c20 */ /* 0x000fe40008410000 */
[----:B------:R-:W-:Y:S02]  /*c920*/  FFMA.FTZ R13, R78, R31, -R13 ;  /* 0x0000001f4e0d7223 */ /* 0x000fe4000001080d */
[----:B------:R-:W-:Y:S02]  /*c930*/  IMAD R32, R38, c[0x0][0x1d8], RZ ;  /* 0x0000760026207a24 */ /* 0x000fe400078e02ff */
[----:B------:R-:W-:Y:S01]  /*c940*/  FMUL.FTZ R12, R13, UR26 ;  /* 0x0000001a0d0c7c20 */ /* 0x000fe20008410000 */
[----:B------:R-:W-:Y:S01]  /*c950*/  MOV R13, R29 ;  /* 0x0000001d000d7202 */ /* 0x000fe20000000f00 */
[----:B------:R-:W-:-:S03]  /*c960*/  IMAD R32, R37, c[0x0][0x1dc], R32 ;  /* 0x0000770025207a24 */ /* 0x000fc600078e0220 */
[----:B------:R-:W-:Y:S02]  /*c970*/  F2FP.PACK_AB R35, R12, R33 ;  /* 0x000000210c23723e */ /* 0x000fe400000000ff */
[----:B------:R-:W-:-:S05]  /*c980*/  MOV R12, R26 ;  /* 0x0000001a000c7202 */ /* 0x000fca0000000f00 */
[----:B------:R-:W-:-:S05]  /*c990*/  IMAD.WIDE.U32 R12, R37, c[0x0][0x1d8], R12 ;  /* 0x00007600250c7a25 */ /* 0x000fca00078e000c */
[----:B------:R-:W-:Y:S02]  /*c9a0*/  IADD3 R13, R13, R32, RZ ;  /* 0x000000200d0d7210 */ /* 0x000fe40007ffe0ff */
[----:B------:R-:W-:-:S04]  /*c9b0*/  LEA R32, P0, R12, c[0x0][0x160], 0x1 ;  /* 0x000058000c207a11 */ /* 0x000fc800078008ff */
[----:B------:R-:W-:-:S05]  /*c9c0*/  LEA.HI.X R33, R12, c[0x0][0x164], R13, 0x1, P0 ;  /* 0x000059000c217a11 */ /* 0x000fca00000f0c0d */
[----:B------:R0:W-:Y:S04]  /*c9d0*/  STG.E [R32.64], R35 ;  /* 0x0000002320007986 */ /* 0x0001e8000c101912 */
.L_x_1303:
[----:B------:R-:W-:Y:S05]  /*c9e0*/  BSYNC B0 ;  /* 0x0000000000007941 */ /* 0x000fea0003800000 */
.L_x_1302:
[----:B------:R-:W-:Y:S01]  /*c9f0*/  ISETP.NE.AND P0, PT, RZ, UR21, PT ;  /* 0x00000015ff007c0c */ /* 0x000fe2000bf05270 */
[----:B0-----:R-:W-:Y:S01]  /*ca00*/  FADD.FTZ R32, R11, -UR25 ;  /* 0x800000190b207e21 */ /* 0x001fe20008010000 */
[--C-:B------:R-:W-:Y:S01]  /*ca10*/  HADD2.F32 R12, -RZ, R75.reuse.H0_H0 ;  /* 0x2000004bff0c7230 */ /* 0x100fe20000004100 */
[----:B------:R-:W-:Y:S01]  /*ca20*/  FADD.FTZ R13, R34, -UR25 ;  /* 0x80000019220d7e21 */ /* 0x000fe20008010000 */
[--C-:B------:R-:W-:Y:S01]  /*ca30*/  HADD2.F32 R11, -RZ, R14.reuse.H0_H0 ;  /* 0x2000000eff0b7230 */ /* 0x100fe20000004100 */
        /* <DEDUP_REMOVED lines=23> */
.L_x_1304:
        /* <DEDUP_REMOVED lines=11> */
[----:B------:R-:W-:Y:S01]  /*cc60*/  FMUL.FTZ R13, R12, UR26 ;  /* 0x0000001a0c0d7c20 */ /* 0x000fe20008410000 */
[----:B------:R-:W-:Y:S01]  /*cc70*/  MOV R12, R26 ;  /* 0x0000001a000c7202 */ /* 0x000fe20000000f00 */
[----:B------:R-:W-:-:S04]  /*cc80*/  FFMA.FTZ R32, R75, R31, -R32 ;  /* 0x0000001f4b207223 */ /* 0x000fc80000010820 */
[----:B------:R-:W-:Y:S02]  /*cc90*/  FMUL.FTZ R34, R32, UR26 ;  /* 0x0000001a20227c20 */ /* 0x000fe40008410000 */
[----:B------:R-:W-:-:S03]  /*cca0*/  IMAD R32, R37, c[0x0][0x1d8], RZ ;  /* 0x0000760025207a24 */ /* 0x000fc600078e02ff */
[----:B------:R-:W-:Y:S01]  /*ccb0*/  F2FP.PACK_AB R34, R34, R13 ;  /* 0x0000000d2222723e */ /* 0x000fe200000000ff */
[----:B------:R-:W-:Y:S01]  /*ccc0*/  IMAD R33, R35, c[0x0][0x1dc], R32 ;  /* 0x0000770023217a24 */ /* 0x000fe200078e0220 */
[----:B------:R-:W-:-:S05]  /*ccd0*/  MOV R13, R29 ;  /* 0x0000001d000d7202 */ /* 0x000fca0000000f00 */
[----:B------:R-:W-:-:S05]  /*cce0*/  IMAD.WIDE.U32 R12, R35, c[0x0][0x1d8], R12 ;  /* 0x00007600230c7a25 */ /* 0x000fca00078e000c */
[----:B------:R-:W-:Y:S02]  /*ccf0*/  IADD3 R13, R13, R33, RZ ;  /* 0x000000210d0d7210 */ /* 0x000fe40007ffe0ff */
[----:B------:R-:W-:-:S04]  /*cd00*/  LEA R32, P0, R12, c[0x0][0x160], 0x1 ;  /* 0x000058000c207a11 */ /* 0x000fc800078008ff */
[----:B------:R-:W-:-:S05]  /*cd10*/  LEA.HI.X R33, R12, c[0x0][0x164], R13, 0x1, P0 ;  /* 0x000059000c217a11 */ /* 0x000fca00000f0c0d */
[----:B------:R0:W-:Y:S04]  /*cd20*/  STG.E [R32.64], R34 ;  /* 0x0000002220007986 */ /* 0x0001e8000c101912 */
.L_x_1306:
[----:B------:R-:W-:Y:S05]  /*cd30*/  BSYNC B0 ;  /* 0x0000000000007941 */ /* 0x000fea0003800000 */
.L_x_1305:
[----:B------:R-:W-:Y:S01]  /*cd40*/  ISETP.NE.AND P0, PT, RZ, UR21, PT ;  /* 0x00000015ff007c0c */ /* 0x000fe2000bf05270 */
[----:B------:R-:W-:Y:S01]  /*cd50*/  FADD.FTZ R13, R11, -UR25 ;  /* 0x800000190b0d7e21 */ /* 0x000fe20008010000 */
[--C-:B0-----:R-:W-:Y:S01]  /*cd60*/  HADD2.F32 R33, -RZ, R74.reuse.H0_H0 ;  /* 0x2000004aff217230 */ /* 0x101fe20000004100 */
[----:B------:R-:W-:Y:S01]  /*cd70*/  FADD.FTZ R14, R14, -UR25 ;  /* 0x800000190e0e7e21 */ /* 0x000fe20008010000 */
[----:B------:R-:W-:Y:S01]  /*cd80*/  HADD2.F32 R74, -RZ, R74.H1_H1 ;  /* 0x3000004aff4a7230 */ /* 0x000fe20000004100 */
[----:B------:R-:W-:Y:S01]  /*cd90*/  FMUL.FTZ R13, R13, UR26 ;  /* 0x0000001a0d0d7c20 */ /* 0x000fe20008410000 */
[--C-:B------:R-:W-:Y:S01]  /*cda0*/  HADD2.F32 R11, -RZ, R15.reuse.H0_H0 ;  /* 0x2000000fff0b7230 */ /* 0x100fe20000004100 */
        /* <DEDUP_REMOVED lines=21> */
.L_x_1307:
        /* <DEDUP_REMOVED lines=13> */
[----:B------:R-:W-:-:S05]  /*cfd0*/  MOV R13, R29 ;  /* 0x0000001d000d7202 */ /* 0x000fca0000000f00 */
[----:B------:R-:W-:-:S04]  /*cfe0*/  IMAD.WIDE.U32 R12, R15, c[0x0][0x1d8], R12 ;  /* 0x000076000f0c7a25 */ /* 0x000fc800078e000c */
[----:B------:R-:W-:Y:S01]  /*cff0*/  IMAD R15, R15, c[0x0][0x1dc], R14 ;  /* 0x000077000f0f7a24 */ /* 0x000fe200078e020e */
[----:B------:R-:W-:-:S04]  /*d000*/  LEA R14, P0, R12, c[0x0][0x160], 0x1 ;  /* 0x000058000c0e7a11 */ /* 0x000fc800078008ff */
[----:B------:R-:W-:-:S04]  /*d010*/  IADD3 R13, R13, R15, RZ ;  /* 0x0000000f0d0d7210 */ /* 0x000fc80007ffe0ff */
[----:B------:R-:W-:Y:S01]  /*d020*/  LEA.HI.X R15, R12, c[0x0][0x164], R13, 0x1, P0 ;  /* 0x000059000c0f7a11 */ /* 0x000fe200000f0c0d */
[----:B------:R-:W-:Y:S02]  /*d030*/  FFMA.FTZ R12, R74, R31, -R34 ;  /* 0x0000001f4a0c7223 */ /* 0x000fe40000010822 */
[----:B------:R-:W-:Y:S02]  /*d040*/  FMUL.FTZ R13, R33, UR26 ;  /* 0x0000001a210d7c20 */ /* 0x000fe40008410000 */
[----:B------:R-:W-:-:S05]  /*d050*/  FMUL.FTZ R12, R12, UR26 ;  /* 0x0000001a0c0c7c20 */ /* 0x000fca0008410000 */
[----:B------:R-:W-:-:S05]  /*d060*/  F2FP.PACK_AB R13, R12, R13 ;  /* 0x0000000d0c0d723e */ /* 0x000fca00000000ff */
[----:B------:R0:W-:Y:S02]  /*d070*/  STG.E [R14.64], R13 ;  /* 0x0000000d0e007986 */ /* 0x0001e4000c101912 */
.L_x_1309:
[----:B------:R-:W-:Y:S05]  /*d080*/  BSYNC B0 ;  /* 0x0000000000007941 */ /* 0x000fea0003800000 */
.L_x_1308:
[----:B------:R-:W-:Y:S01]  /*d090*/  ISETP.NE.AND P0, PT, RZ, UR21, PT ;  /* 0x00000015ff007c0c */ /* 0x000fe2000bf05270 */
[----:B------:R-:W-:Y:S01]  /*d0a0*/  FADD.FTZ R12, R11, -UR25 ;  /* 0x800000190b0c7e21 */ /* 0x000fe20008010000 */
        /* <DEDUP_REMOVED lines=9> */
[----:B0-----:R-:W-:-:S06]  /*d140*/  FMUL.FTZ R14, R12, -1.4426950216293334961 ;  /* 0xbfb8aa3b0c0e7820 */ /* 0x001fcc0000410000 */
        /* <DEDUP_REMOVED lines=16> */
.L_x_1310:
        /* <DEDUP_REMOVED lines=12> */
[----:B--2---:R-:W-:-:S05]  /*d310*/  MOV R13, UR5 ;  /* 0x00000005000d7c02 */ /* 0x004fca0008000f00 */
[-C--:B-1----:R-:W-:Y:S02]  /*d320*/  FFMA.FTZ R32, R32, R13.reuse, UR6 ;  /* 0x0000000620207e23 */ /* 0x082fe4000801000d */
[----:B------:R-:W-:Y:S02]  /*d330*/  FFMA.FTZ R34, R34, R13, UR6 ;  /* 0x0000000622227e23 */ /* 0x000fe4000801000d */
[----:B------:R-:W-:Y:S02]  /*d340*/  FFMA.FTZ R32, R33, R30, -R32 ;  /* 0x0000001e21207223 */ /* 0x000fe40000010820 */
[----:B------:R-:W-:Y:S02]  /*d350*/  FFMA.FTZ R12, R73, R31, -R34 ;  /* 0x0000001f490c7223 */ /* 0x000fe40000010822 */
[----:B------:R-:W-:Y:S02]  /*d360*/  FMUL.FTZ R13, R32, UR26 ;  /* 0x0000001a200d7c20 */ /* 0x000fe40008410000 */
[----:B------:R-:W-:-:S05]  /*d370*/  FMUL.FTZ R12, R12, UR26 ;  /* 0x0000001a0c0c7c20 */ /* 0x000fca0008410000 */
[----:B------:R-:W-:-:S05]  /*d380*/  F2FP.PACK_AB R13, R12, R13 ;  /* 0x0000000d0c0d723e */ /* 0x000fca00000000ff */
[----:B------:R0:W-:Y:S02]  /*d390*/  STG.E [R14.64], R13 ;  /* 0x0000000d0e007986 */ /* 0x0001e4000c101912 */
.L_x_1312:
[----:B------:R-:W-:Y:S05]  /*d3a0*/  BSYNC B0 ;  /* 0x0000000000007941 */ /* 0x000fea0003800000 */
.L_x_1311:
        /* <DEDUP_REMOVED lines=28> */
.L_x_1313:
        /* <DEDUP_REMOVED lines=20> */
[----:B------:R-:W-:-:S05]  /*d6b0*/  F2FP.PACK_AB R13, R12, R13 ;  /* 0x0000000d0c0d723e */ /* 0x000fca00000000ff */
[----:B------:R0:W-:Y:S02]  /*d6c0*/  STG.E [R14.64], R13 ;  /* 0x0000000d0e007986 */ /* 0x0001e4000c101912 */
.L_x_1315:
[----:B------:R-:W-:Y:S05]  /*d6d0*/  BSYNC B0 ;  /* 0x0000000000007941 */ /* 0x000fea0003800000 */
.L_x_1314:
        /* <DEDUP_REMOVED lines=28> */
.L_x_1316:
        /* <DEDUP_REMOVED lines=22> */
.L_x_1318:
[----:B------:R-:W-:Y:S05]  /*da00*/  BSYNC B0 ;  /* 0x0000000000007941 */ /* 0x000fea0003800000 */
.L_x_1317:
        /* <DEDUP_REMOVED lines=28> */
.L_x_1319:
        /* <DEDUP_REMOVED lines=22> */
.L_x_1321:
[----:B------:R-:W-:Y:S05]  /*dd30*/  BSYNC B0 ;  /* 0x0000000000007941 */ /* 0x000fea0003800000 */
.L_x_1320:
        /* <DEDUP_REMOVED lines=20> */
[----:B0-----:R-:W-:Y:S02]  /*de80*/  FMUL.FTZ R17, R17, R32 ;  /* 0x0000002011117220 */ /* 0x001fe40000410000 */
[----:B------:R-:W-:-:S04]  /*de90*/  FADD.FTZ R32, -R32, 1 ;  /* 0x3f80000020207421 */ /* 0x000fc80000010100 */
[----:B------:R-:W-:Y:S02]  /*dea0*/  FFMA.FTZ R32, R13, R32, 1 ;  /* 0x3f8000000d207423 */ /* 0x000fe40000010020 */
[----:B---3--:R-:W-:Y:S02]  /*deb0*/  FMUL.FTZ R16, R16, R35 ;  /* 0x0000002310107220 */ /* 0x008fe40000410000 */
[----:B------:R-:W-:Y:S02]  /*dec0*/  FADD.FTZ R35, -R35, 1 ;  /* 0x3f80000023237421 */ /* 0x000fe40000010100 */
[----:B------:R-:W-:Y:S02]  /*ded0*/  FMUL.FTZ R17, R17, R32 ;  /* 0x0000002011117220 */ /* 0x000fe40000410000 */
[----:B------:R-:W-:-:S04]  /*dee0*/  FFMA.FTZ R35, R12, R35, 1 ;  /* 0x3f8000000c237423 */ /* 0x000fc80000010023 */
[----:B------:R-:W-:Y:S02]  /*def0*/  FMUL.FTZ R16, R16, R35 ;  /* 0x0000002310107220 */ /* 0x000fe40000410000 */
.L_x_1322:
        /* <DEDUP_REMOVED lines=22> */
.L_x_1324:
[----:B------:R-:W-:Y:S05]  /*e060*/  BSYNC B0 ;  /* 0x0000000000007941 */ /* 0x000fea0003800000 */
.L_x_1323:
        /* <DEDUP_REMOVED lines=23> */
[----:B---3--:R-:W-:Y:S02]  /*e1e0*/  FADD.FTZ R35, -R33, 1 ;  /* 0x3f80000021237421 */ /* 0x008fe40000010100 */
[----:B------:R-:W-:Y:S02]  /*e1f0*/  FMUL.FTZ R68, R68, R33 ;  /* 0x0000002144447220 */ /* 0x000fe40000410000 */
[----:B------:R-:W-:Y:S02]  /*e200*/  FFMA.FTZ R35, R12, R35, 1 ;  /* 0x3f8000000c237423 */ /* 0x000fe40000010023 */
[----:B------:R-:W-:Y:S02]  /*e210*/  FMUL.FTZ R17, R17, R18 ;  /* 0x0000001211117220 */ /* 0x000fe40000410000 */
[----:B------:R-:W-:-:S02]  /*e220*/  FMUL.FTZ R68, R68, R35 ;  /* 0x0000002344447220 */ /* 0x000fc40000410000 */
.L_x_1325:
        /* <DEDUP_REMOVED lines=22> */
.L_x_1327:
[----:B------:R-:W-:Y:S05]  /*e390*/  BSYNC B0 ;  /* 0x0000000000007941 */ /* 0x000fea0003800000 */
.L_x_1326:
        /* <DEDUP_REMOVED lines=28> */
.L_x_1328:
        /* <DEDUP_REMOVED lines=22> */
.L_x_1330:
[----:B------:R-:W-:Y:S05]  /*e6c0*/  BSYNC B0 ;  /* 0x0000000000007941 */ /* 0x000fea0003800000 */
.L_x_1329:
        /* <DEDUP_REMOVED lines=28> */
.L_x_1331:
        /* <DEDUP_REMOVED lines=22> */
.L_x_1333:
[----:B------:R-:W-:Y:S05]  /*e9f0*/  BSYNC B0 ;  /* 0x0000000000007941 */ /* 0x000fea0003800000 */
.L_x_1332:
        /* <DEDUP_REMOVED lines=28> */
.L_x_1334:
        /* <DEDUP_REMOVED lines=21> */
.L_x_1336:
[----:B------:R-:W-:Y:S05]  /*ed10*/  BSYNC B0 ;  /* 0x0000000000007941 */ /* 0x000fea0003800000 */
.L_x_1335:
[----:B------:R-:W-:Y:S01]  /*ed20*/  FADD.FTZ R19, R11, -UR25 ;  /* 0x800000190b137e21 */ /* 0x000fe20008010000 */
[--C-:B------:R-:W-:Y:S01]  /*ed30*/  HADD2.F32 R17, -RZ, R64.reuse.H0_H0 ;  /* 0x20000040ff117230 */ /* 0x100fe20000004100 */
[----:B------:R-:W-:Y:S01]  /*ed40*/  FADD.FTZ R16, R24, -UR25 ;  /* 0x8000001918107e21 */ /* 0x000fe20008010000 */
[--C-:B------:R-:W-:Y:S01]  /*ed50*/  HADD2.F32 R11, -RZ, R25.reuse.H0_H0 ;  /* 0x20000019ff0b7230 */ /* 0x100fe20000004100 */
        /* <DEDUP_REMOVED lines=23> */
.L_x_1337:
        /* <DEDUP_REMOVED lines=21> */
.L_x_1339:
[----:B------:R-:W-:Y:S05]  /*f020*/  BSYNC B0 ;  /* 0x0000000000007941 */ /* 0x000fea0003800000 */
.L_x_1338:
        /* <DEDUP_REMOVED lines=27> */
.L_x_1340:
        /* <DEDUP_REMOVED lines=21> */
.L_x_1342:
[----:B------:R-:W-:Y:S05]  /*f330*/  BSYNC B0 ;  /* 0x0000000000007941 */ /* 0x000fea0003800000 */
.L_x_1341:
        /* <DEDUP_REMOVED lines=27> */
.L_x_1343:
        /* <DEDUP_REMOVED lines=21> */
.L_x_1345:
[----:B------:R-:W-:Y:S05]  /*f640*/  BSYNC B0 ;  /* 0x0000000000007941 */ /* 0x000fea0003800000 */
.L_x_1344:
[----:B------:R-:W-:Y:S01]  /*f650*/  FADD.FTZ R12, R11, -UR25 ;  /* 0x800000190b0c7e21 */ /* 0x000fe20008010000 */
[----:B------:R-:W-:Y:S01]  /*f660*/  HADD2.F32 R11, -RZ, R7.H0_H0 ;  /* 0x20000007ff0b7230 */ /* 0x000fe20000004100 */
        /* <DEDUP_REMOVED lines=25> */
.L_x_1346:
        /* <DEDUP_REMOVED lines=19> */
[----:B------:R-:W-:-:S05]  /*f930*/  F2FP.PACK_AB R13, R12, R13 ;  /* 0x0000000d0c0d723e */ /* 0x000fca00000000ff */
[----:B------:R0:W-:Y:S02]  /*f940*/  STG.E [R14.64], R13 ;  /* 0x0000000d0e007986 */ /* 0x0001e4000c101912 */
.L_x_1348:
[----:B------:R-:W-:Y:S05]  /*f950*/  BSYNC B0 ;  /* 0x0000000000007941 */ /* 0x000fea0003800000 */
.L_x_1347:
[----:B------:R-:W-:Y:S01]  /*f960*/  FADD.FTZ R11, R11, -UR25 ;  /* 0x800000190b0b7e21 */ /* 0x000fe20008010000 */
[----:B------:R-:W-:Y:S01]  /*f970*/  IADD3 R22, R36, 0x190, RZ ;  /* 0x0000019024167810 */ /* 0x000fe20007ffe0ff */
[----:B------:R-:W-:Y:S01]  /*f980*/  FADD.FTZ R7, R7, -UR25 ;  /* 0x8000001907077e21 */ /* 0x000fe20008010000 */
[--C-:B0-----:R-:W-:Y:S01]  /*f990*/  HADD2.F32 R15, -RZ, R60.reuse.H0_H0 ;  /* 0x2000003cff0f7230 */ /* 0x101fe20000004100 */
[----:B------:R-:W-:Y:S01]  /*f9a0*/  FMUL.FTZ R11, R11, UR26 ;  /* 0x0000001a0b0b7c20 */ /* 0x000fe20008410000 */
[----:B------:R-:W-:Y:S01]  /*f9b0*/  HADD2.F32 R60, -RZ, R60.H1_H1 ;  /* 0x3000003cff3c7230 */ /* 0x000fe20000004100 */
        /* <DEDUP_REMOVED lines=21> */
.L_x_1349:
[----:B------:R-:W-:Y:S01]  /*fb10*/  ISETP.GE.U32.AND P0, PT, R22, c[0x0][0x1e0], PT ;  /* 0x0000780016007a0c */ /* 0x000fe20003f06070 */
[----:B------:R-:W-:Y:S01]  /*fb20*/  BSSY B0, `(.L_x_1350) ;  /* 0x0000019000007945 */ /* 0x000fe20003800000 */
[--C-:B------:R-:W-:Y:S02]  /*fb30*/  HADD2.F32 R16, -RZ, R6.reuse.H0_H0 ;  /* 0x20000006ff107230 */ /* 0x100fe40000004100 */
[----:B------:R-:W-:Y:S01]  /*fb40*/  ISETP.GE.AND.EX P0, PT, R23, c[0x0][0x1e4], PT, P0 ;  /* 0x0000790017007a0c */ /* 0x000fe20003f06300 */
[----:B------:R-:W-:-:S03]  /*fb50*/  HADD2.F32 R17, -RZ, R6.H1_H1 ;  /* 0x30000006ff117230 */ /* 0x000fc60000004100 */
        /* <DEDUP_REMOVED lines=21> */
.L_x_1351:
[----:B------:R-:W-:Y:S05]  /*fcb0*/  BSYNC B0 ;  /* 0x0000000000007941 */ /* 0x000fea0003800000 */
.L_x_1350:
        /* <DEDUP_REMOVED lines=27> */
.L_x_1352:
        /* <DEDUP_REMOVED lines=24> */
[----:B------:R-:W-:-:S05]  /*fff0*/  F2FP.PACK_AB R5, R5, R6 ;  /* 0x000000060505723e */ /* 0x000fca00000000ff */
[----:B------:R0:W-:Y:S02]  /*10000*/  STG.E [R12.64], R5 ;  /* 0x000000050c007986 */ /* 0x0001e4000c101912 */
.L_x_1354:
[----:B------:R-:W-:Y:S05]  /*10010*/  BSYNC B0 ;  /* 0x0000000000007941 */ /* 0x000fea0003800000 */
.L_x_1353:
        /* <DEDUP_REMOVED lines=27> */
.L_x_1355:
[----:B------:R-:W-:Y:S01]  /*101d0*/  ISETP.GE.U32.AND P0, PT, R20, c[0x0][0x1e0], PT ;  /* 0x0000780014007a0c */ /* 0x000fe20003f06070 */
[----:B------:R-:W-:Y:S01]  /*101e0*/  BSSY B0, `(.L_x_1356) ;  /* 0x0000019000007945 */ /* 0x000fe20003800000 */
[--C-:B0-----:R-:W-:Y:S02]  /*101f0*/  HADD2.F32 R12, -RZ, R4.reuse.H0_H0 ;  /* 0x20000004ff0c7230 */ /* 0x101fe40000004100 */
        /* <DEDUP_REMOVED lines=23> */
.L_x_1357:
[----:B------:R-:W-:Y:S05]  /*10370*/  BSYNC B0 ;  /* 0x0000000000007941 */ /* 0x000fea0003800000 */
.L_x_1356:
        /* <DEDUP_REMOVED lines=27> */
.L_x_1358:
        /* <DEDUP_REMOVED lines=26> */
.L_x_1360:
[----:B------:R-:W-:Y:S05]  /*106d0*/  BSYNC B0 ;  /* 0x0000000000007941 */ /* 0x000fea0003800000 */
.L_x_1359:
        /* <DEDUP_REMOVED lines=27> */
.L_x_1361:
        /* <DEDUP_REMOVED lines=26> */
.L_x_1363:
[----:B------:R-:W-:Y:S05]  /*10a30*/  BSYNC B0 ;  /* 0x0000000000007941 */ /* 0x000fea0003800000 */
.L_x_1362:
        /* <DEDUP_REMOVED lines=27> */
.L_x_1364:
[----:B------:R-:W-:Y:S01]  /*10bf0*/  ISETP.GE.U32.AND P0, PT, R36, c[0x0][0x1e0], PT ;  /* 0x0000780024007a0c */ /* 0x000fe20003f06070 */
[--C-:B------:R-:W-:Y:S01]  /*10c00*/  HADD2.F32 R2, -RZ, R0.reuse.H0_H0 ;  /* 0x20000000ff027230 */ /* 0x100fe20000004100 */
[----:B------:R-:W-:Y:S01]  /*10c10*/  BSSY B0, `(.L_x_1365) ;  /* 0x000001a000007945 */ /* 0x000fe20003800000 */
[----:B------:R-:W-:Y:S01]  /*10c20*/  HADD2.F32 R0, -RZ, R0.H1_H1 ;  /* 0x30000000ff007230 */ /* 0x000fe20000004100 */
[----:B------:R-:W-:Y:S02]  /*10c30*/  ISETP.GE.AND.EX P0, PT, R18, c[0x0][0x1e4], PT, P0 ;  /* 0x0000790012007a0c */ /* 0x000fe40003f06300 */
[----:B------:R-:W-:Y:S02]  /*10c40*/  FADD.FTZ R11, R2, -UR25 ;  /* 0x80000019020b7e21 */ /* 0x000fe40008010000 */
[----:B------:R-:W-:Y:S01]  /*10c50*/  ISETP.LT.U32.AND P0, PT, R10, 0x1e0, !P0 ;  /* 0x000001e00a00780c */ /* 0x000fe20004701070 */
[----:B------:R-:W-:-:S12]  /*10c60*/  FADD.FTZ R12, R0, -UR25 ;  /* 0x80000019000c7e21 */ /* 0x000fd80008010000 */
        /* <DEDUP_REMOVED lines=18> */
[----:B------:R-:W-:-:S05]  /*10d90*/  F2FP.PACK_AB R3, R0, R3 ;  /* 0x000000030003723e */ /* 0x000fca00000000ff */
[----:B------:R0:W-:Y:S02]  /*10da0*/  STG.E [R4.64], R3 ;  /* 0x0000000304007986 */ /* 0x0001e4000c101912 */
.L_x_1366:
[----:B------:R-:W-:Y:S05]  /*10db0*/  BSYNC B0 ;  /* 0x0000000000007941 */ /* 0x000fea0003800000 */
.L_x_1365:
[--C-:B------:R-:W-:Y:S01]  /*10dc0*/  HADD2.F32 R7, -RZ, R54.reuse.H0_H0 ;  /* 0x20000036ff077230 */ /* 0x100fe20000004100 */
[----:B------:R-:W-:Y:S01]  /*10dd0*/  FMUL.FTZ R13, R11, UR26 ;  /* 0x0000001a0b0d7c20 */ /* 0x000fe20008410000 */
[----:B------:R-:W-:Y:S01]  /*10de0*/  HADD2.F32 R54, -RZ, R54.H1_H1 ;  /* 0x30000036ff367230 */ /* 0x000fe20000004100 */
        /* <DEDUP_REMOVED lines=20> */
.L_x_1367:
        /* <DEDUP_REMOVED lines=10> */
[----:B------:R-:W-:-:S04]  /*10fd0*/  IMAD.WIDE.U32 R2, R102, c[0x0][0x1d8], R2 ;  /* 0x0000760066027a25 */ /* 0x000fc800078e0002 */
[----:B-1----:R-:W-:Y:S01]  /*10fe0*/  FFMA.FTZ R0, R13, R0, UR6 ;  /* 0x000000060d007e23 */ /* 0x002fe20008010000 */
[----:B------:R-:W-:Y:S02]  /*10ff0*/  IADD3 R103, R3, R103, RZ ;  /* 0x0000006703677210 */ /* 0x000fe40007ffe0ff */
[C---:B------:R-:W-:Y:S01]  /*11000*/  LEA R4, P0, R2.reuse, c[0x0][0x160], 0x1 ;  /* 0x0000580002047a11 */ /* 0x040fe200078008ff */
[----:B------:R-:W-:Y:S01]  /*11010*/  FFMA.FTZ R0, R7, R30, -R0 ;  /* 0x0000001e07007223 */ /* 0x000fe20000010800 */
[----:B------:R-:W-:Y:S02]  /*11020*/  MOV R3, UR5 ;  /* 0x0000000500037c02 */ /* 0x000fe40008000f00 */
[----:B------:R-:W-:Y:S01]  /*11030*/  LEA.HI.X R5, R2, c[0x0][0x164], R103, 0x1, P0 ;  /* 0x0000590002057a11 */ /* 0x000fe200000f0c67 */
[----:B------:R-:W-:Y:S02]  /*11040*/  FMUL.FTZ R0, R0, UR26 ;  /* 0x0000001a00007c20 */ /* 0x000fe40008410000 */
[----:B------:R-:W-:-:S04]  /*11050*/  FFMA.FTZ R2, R12, R3, UR6 ;  /* 0x000000060c027e23 */ /* 0x000fc80008010003 */
[----:B------:R-:W-:-:S04]  /*11060*/  FFMA.FTZ R2, R54, R31, -R2 ;  /* 0x0000001f36027223 */ /* 0x000fc80000010802 */
[----:B------:R-:W-:-:S05]  /*11070*/  FMUL.FTZ R3, R2, UR26 ;  /* 0x0000001a02037c20 */ /* 0x000fca0008410000 */
[----:B------:R-:W-:-:S05]  /*11080*/  F2FP.PACK_AB R3, R3, R0 ;  /* 0x000000000303723e */ /* 0x000fca00000000ff */
[----:B------:R0:W-:Y:S02]  /*11090*/  STG.E [R4.64], R3 ;  /* 0x0000000304007986 */ /* 0x0001e4000c101912 */
.L_x_1369:
[----:B------:R-:W-:Y:S05]  /*110a0*/  BSYNC B0 ;  /* 0x0000000000007941 */ /* 0x000fea0003800000 */
.L_x_1368:
[----:B--2---:R-:W-:Y:S02]  /*110b0*/  ULDC UR5, c[0x0][0x10] ;  /* 0x0000040000057ab9 */ /* 0x004fe40000000800 */
[----:B------:R-:W-:Y:S02]  /*110c0*/  UIADD3 UR9, UR9, UR5, URZ ;  /* 0x0000000509097290 */ /* 0x000fe4000fffe03f */
[----:B------:R-:W-:Y:S02]  /*110d0*/  UIADD3 UR4, UR4, 0x1, URZ ;  /* 0x0000000104047890 */ /* 0x000fe4000fffe03f */
[----:B------:R-:W-:-:S06]  /*110e0*/  UISETP.GE.AND UP0, UPT, UR9, UR8, UPT ;  /* 0x000000080900728c */ /* 0x000fcc000bf06270 */
[----:B------:R-:W-:-:S13]  /*110f0*/  PLOP3.LUT P0, PT, PT, PT, UP0, 0x40, 0x0 ;  /* 0x000000000000781c */ /* 0x000fda0003f0e808 */
[----:B------:R-:W-:Y:S01]  /*11100*/  @!P0 CALL.REL.NOINC `(.L_x_1223) ;  /* 0x0000001000008944 */ /* 0x000fe20003c00000 */
[----:B------:R-:W-:Y:S05]  /*11110*/  BRA `(.L_x_1370) ;  /* 0xfffefac000007947 */ /* 0x000fea000383ffff */
.L_x_1223:
        /* <DEDUP_REMOVED lines=18> */
.L_x_1372:
[----:B------:R-:W-:Y:S05]  /*11240*/  BSYNC B0 ;  /* 0x0000000000007941 */ /* 0x000fea0003800000 */
.L_x_1371:
        /* <DEDUP_REMOVED lines=11> */
.L_x_1374:
[----:B------:R-:W2:Y:S01]  /*11300*/  LDG.E.STRONG.GPU R5, [R2.64] ;  /* 0x0000001202057981 */ /* 0x000ea2000c1ef900 */
[----:B------:R-:W-:Y:S01]  /*11310*/  YIELD ;  /* 0x0000000000007946 */ /* 0x000fe20003800000 */
[----:B--2---:R-:W-:Y:S01]  /*11320*/  ISETP.NE.AND P0, PT, R5, R0, PT ;  /* 0x000000000500720c */ /* 0x004fe20003f05270 */
[----:B------:R-:W-:-:S12]  /*11330*/  CCTL.IVALL ;  /* 0x00000000ff00798f */ /* 0x000fd80002000000 */
[----:B------:R-:W-:Y:S05]  /*11340*/  @P0 BRA `(.L_x_1374) ;  /* 0xffffffb000000947 */ /* 0x000fea000383ffff */
.L_x_1373:
        /* <DEDUP_REMOVED lines=25> */
.L_x_1375:
        /* <DEDUP_REMOVED lines=23> */
.L_x_1376:
        /* <DEDUP_REMOVED lines=11> */
.L_x_5192:


//--------------------- .text._Z35group_norm_nhwc_bwd_one_pass_kernelI11Fp16IOBf16WLi64ELi60ELi480EEv26Group_norm_nhwc_bwd_params --------------------------
	.section	.text._Z35group_norm_nhwc_bwd_one_pass_kernelI11Fp16IOBf16WLi64ELi60ELi480EEv26Group_norm_nhwc_bwd_params,"ax",@progbits
	.sectioninfo	@"SHI_REGISTERS=64"
	.align	128
        .global         _Z35group_norm_nhwc_bwd_one_pass_kernelI11Fp16IOBf16WLi64ELi60ELi480EEv26Group_norm_nhwc_bwd_params
        .type           _Z35group_norm_nhwc_bwd_one_pass_kernelI11Fp16IOBf16WLi64ELi60ELi480EEv26Group_norm_nhwc_bwd_params,@function
        .size           _Z35group_norm_nhwc_bwd_one_pass_kernelI11Fp16IOBf16WLi64ELi60ELi480EEv26Group_norm_nhwc_bwd_params,(.L_x_5193 - _Z35group_norm_nhwc_bwd_one_pass_kernelI11Fp16IOBf16WLi64ELi60ELi480EEv26Group_norm_nhwc_bwd_params)
        .other          _Z35group_norm_nhwc_bwd_one_pass_kernelI11Fp16IOBf16WLi64ELi60ELi480EEv26Group_norm_nhwc_bwd_params,@"STO_CUDA_ENTRY STV_DEFAULT"
_Z35group_norm_nhwc_bwd_one_pass_kernelI11Fp16IOBf16WLi64ELi60ELi480EEv26Group_norm_nhwc_bwd_params:
.text._Z35group_norm_nhwc_bwd_one_pass_kernelI11Fp16IOBf16WLi64ELi60ELi480EEv26Group_norm_nhwc_bwd_params:
        /* <DEDUP_REMOVED lines=51> */
.L_x_1412:
        /* <DEDUP_REMOVED lines=140> */
.L_x_1379:
[----:B---3--:R-:W-:Y:S05]  /*0bf0*/  BSYNC B0 ;  /* 0x0000000000007941 */ /* 0x008fea0003800000 */
.L_x_1378:
        /* <DEDUP_REMOVED lines=10> */
[-C--:B0-----:R-:W-:Y:S01]  /*0ca0*/  FMUL.FTZ R20, R20, R53.reuse ;  /* 0x0000003514147220 */ /* 0x081fe20000410000 */
        /* <DEDUP_REMOVED lines=22> */
.L_x_1380:
        /* <DEDUP_REMOVED lines=26> */
.L_x_1381:
[----:B------:R-:W-:Y:S01]  /*0fb0*/  FFMA.FTZ R14, R19, R12, R13 ;  /* 0x0000000c130e7223 */ /* 0x000fe2000001000d */
[--C-:B------:R-:W-:Y:S01]  /*0fc0*/  HADD2.F32 R25, -RZ, R35.reuse.H0_H0 ;  /* 0x20000023ff197230 */ /* 0x100fe20000004100 */
[----:B------:R-:W-:Y:S01]  /*0fd0*/  FMUL.FTZ R13, R15, R54 ;  /* 0x000000360f0d7220 */ /* 0x000fe20000410000 */
[----:B------:R-:W-:Y:S01]  /*0fe0*/  HADD2.F32 R27, -RZ, R35.H1_H1 ;  /* 0x30000023ff1b7230 */ /* 0x000fe20000004100 */
[----:B------:R-:W-:Y:S02]  /*0ff0*/  FADD.FTZ R24, R12, R23 ;  /* 0x000000170c187221 */ /* 0x000fe40000010000 */
[----:B------:R-:W-:Y:S01]  /*1000*/  FFMA.FTZ R12, R22, R13, R14 ;  /* 0x0000000d160c7223 */ /* 0x000fe2000001000e */
[----:B------:R-:W-:Y:S01]  /*1010*/  HADD2.F32 R14, -RZ, R34.H1_H1 ;  /* 0x30000022ff0e7230 */ /* 0x000fe20000004100 */
[----:B------:R-:W-:Y:S02]  /*1020*/  FADD.FTZ R13, R24, R13 ;  /* 0x0000000d180d7221 */ /* 0x000fe40000010000 */
[----:B------:R-:W-:-:S02]  /*1030*/  FMUL.FTZ R24, R16, R11 ;  /* 0x0000000b10187220 */ /* 0x000fc40000410000 */
[C---:B------:R-:W-:Y:S02]  /*1040*/  FADD.FTZ R26, -R10.reuse, R27 ;  /* 0x0000001b0a1a7221 */ /* 0x040fe40000010100 */
[----:B------:R-:W-:Y:S02]  /*1050*/  FFMA.FTZ R23, R21, R24, R12 ;  /* 0x0000001815177223 */ /* 0x000fe4000001000c */
[----:B------:R-:W-:Y:S02]  /*1060*/  FADD.FTZ R12, -R10, R25 ;  /* 0x000000190a0c7221 */ /* 0x000fe40000010100 */
[----:B------:R-:W-:Y:S01]  /*1070*/  FADD.FTZ R24, R24, R13 ;  /* 0x0000000d18187221 */ /* 0x000fe20000010000 */
[----:B------:R-:W-:Y:S01]  /*1080*/  HADD2.F32 R13, -RZ, R34.H0_H0 ;  /* 0x20000022ff0d7230 */ /* 0x000fe20000004100 */
[----:B------:R-:W-:Y:S02]  /*1090*/  FFMA.FTZ R25, R19, R18, RZ ;  /* 0x0000001213197223 */ /* 0x000fe400000100ff */
[----:B------:R-:W-:-:S02]  /*10a0*/  FMUL.FTZ R12, R12, R53 ;  /* 0x000000350c0c7220 */ /* 0x000fc40000410000 */
[----:B------:R-:W-:Y:S02]  /*10b0*/  FFMA.FTZ R20, R20, R17, RZ ;  /* 0x0000001114147223 */ /* 0x000fe400000100ff */
        /* <DEDUP_REMOVED lines=20> */
.L_x_1382:
[----:B------:R-:W-:Y:S02]  /*1200*/  FMUL.FTZ R27, R13, R54 ;  /* 0x000000360d1b7220 */ /* 0x000fe40000410000 */
[----:B------:R-:W-:-:S02]  /*1210*/  FFMA.FTZ R20, R22, R15, R20 ;  /* 0x0000000f16147223 */ /* 0x000fc40000010014 */
[----:B------:R-:W-:Y:S02]  /*1220*/  FFMA.FTZ R25, R21, R16, R25 ;  /* 0x0000001015197223 */ /* 0x000fe40000010019 */
[----:B------:R-:W-:Y:S01]  /*1230*/  FFMA.FTZ R22, R12, R27, R23 ;  /* 0x0000001b0c167223 */ /* 0x000fe20000010017 */
[--C-:B------:R-:W-:Y:S01]  /*1240*/  HADD2.F32 R23, -RZ, R36.reuse.H0_H0 ;  /* 0x20000024ff177230 */ /* 0x100fe20000004100 */
[----:B------:R-:W-:Y:S01]  /*1250*/  FADD.FTZ R21, R24, R27 ;  /* 0x0000001b18157221 */ /* 0x000fe20000010000 */
[----:B------:R-:W-:Y:S01]  /*1260*/  HADD2.F32 R27, -RZ, R36.H1_H1 ;  /* 0x30000024ff1b7230 */ /* 0x000fe20000004100 */
[----:B------:R-:W-:Y:S02]  /*1270*/  FMUL.FTZ R26, R14, R11 ;  /* 0x0000000b0e1a7220 */ /* 0x000fe40000410000 */
[C---:B------:R-:W-:Y:S02]  /*1280*/  FADD.FTZ R24, -R10.reuse, R23 ;  /* 0x000000170a187221 */ /* 0x040fe40000010100 */
[----:B------:R-:W-:-:S02]  /*1290*/  FADD.FTZ R28, -R10, R27 ;  /* 0x0000001b0a1c7221 */ /* 0x000fc40000010100 */
[----:B------:R-:W-:Y:S01]  /*12a0*/  FFMA.FTZ R27, R19, R26, R22 ;  /* 0x0000001a131b7223 */ /* 0x000fe20000010016 */
[--C-:B------:R-:W-:Y:S01]  /*12b0*/  HADD2.F32 R22, -RZ, R33.reuse.H1_H1 ;  /* 0x30000021ff167230 */ /* 0x100fe20000004100 */
[----:B------:R-:W-:Y:S01]  /*12c0*/  FADD.FTZ R26, R26, R21 ;  /* 0x000000151a1a7221 */ /* 0x000fe20000010000 */
[----:B------:R-:W-:Y:S01]  /*12d0*/  HADD2.F32 R21, -RZ, R33.H0_H0 ;  /* 0x20000021ff157230 */ /* 0x000fe20000004100 */
[-C--:B------:R-:W-:Y:S02]  /*12e0*/  FMUL.FTZ R24, R24, R53.reuse ;  /* 0x0000003518187220 */ /* 0x080fe40000410000 */
        /* <DEDUP_REMOVED lines=20> */
.L_x_1383:
        /* <DEDUP_REMOVED lines=89> */
.L_x_1385:
[----:B------:R-:W-:Y:S05]  /*19c0*/  BSYNC B0 ;  /* 0x0000000000007941 */ /* 0x000fea0003800000 */
.L_x_1384:
        /* <DEDUP_REMOVED lines=79> */
.L_x_1387:
[----:B------:R-:W-:Y:S05]  /*1ec0*/  BSYNC B0 ;  /* 0x0000000000007941 */ /* 0x000fea0003800000 */
.L_x_1386:
        /* <DEDUP_REMOVED lines=17> */
.L_x_1389:
[----:B------:R-:W-:Y:S05]  /*1fe0*/  BSYNC B0 ;  /* 0x0000000000007941 */ /* 0x000fea0003800000 */
.L_x_1388:
        /* <DEDUP_REMOVED lines=27> */
.L_x_1392:
[----:B------:R-:W2:Y:S01]  /*21a0*/  LDG.E.STRONG.GPU R14, [R12.64] ;  /* 0x000000060c0e7981 */ /* 0x000ea2000c1ef900 */
[----:B------:R-:W-:Y:S01]  /*21b0*/  YIELD ;  /* 0x0000000000007946 */ /* 0x000fe20003800000 */
[----:B--2---:R-:W-:Y:S01]  /*21c0*/  ISETP.NE.AND P0, PT, R14, R17, PT ;  /* 0x000000110e00720c */ /* 0x004fe20003f05270 */
[----:B------:R-:W-:-:S12]  /*21d0*/  CCTL.IVALL ;  /* 0x00000000ff00798f */ /* 0x000fd80002000000 */
[----:B------:R-:W-:Y:S05]  /*21e0*/  @P0 BRA `(.L_x_1392) ;  /* 0xffffffb000000947 */ /* 0x000fea000383ffff */
.L_x_1391:
        /* <DEDUP_REMOVED lines=17> */
.L_x_1396:
        /* <DEDUP_REMOVED lines=115> */
.L_x_1395:
        /* <DEDUP_REMOVED lines=61> */
.L_x_1397:
[----:B------:R-:W-:-:S13]  /*2e00*/  ISETP.NE.OR P0, PT, R18, RZ, P0 ;  /* 0x000000ff1200720c */ /* 0x000fda0000705670 */
[----:B------:R-:W-:Y:S05]  /*2e10*/  @!P0 BRA `(.L_x_1393) ;  /* 0x000001f000008947 */ /* 0x000fea0003800000 */
.L_x_1394:
        /* <DEDUP_REMOVED lines=31> */
.L_x_1393:
        /* <DEDUP_REMOVED lines=11> */
.L_x_1399:
[----:B------:R-:W-:Y:S05]  /*30c0*/  BSYNC B0 ;  /* 0x0000000000007941 */ /* 0x000fea0003800000 */
.L_x_1398:
        /* <DEDUP_REMOVED lines=16> */
.L_x_1390:
[----:B------:R1:W-:Y:S01]  /*31d0*/  @!P4 STS.64 [0x90], R28 ;  /* 0x0000901cff00c388 */ /* 0x0003e20000000a00 */
[----:B0-2---:R-:W-:Y:S01]  /*31e0*/  IMAD.WIDE.U32 R14, R49, -0x77777777, RZ ;  /* 0x88888889310e7825 */ /* 0x005fe200078e00ff */
[--C-:B------:R-:W-:Y:S02]  /*31f0*/  HADD2.F32 R17, -RZ, R40.reuse.H0_H0 ;  /* 0x20000028ff117230 */ /* 0x100fe40000004100 */
[----:B------:R-:W-:Y:S01]  /*3200*/  BAR.SYNC.DEFER_BLOCKING 0x0 ;  /* 0x0000000000007b1d */ /* 0x000fe20000010000 */
[--C-:B------:R-:W-:Y:S01]  /*3210*/  HADD2.F32 R21, -RZ, R35.reuse.H0_H0 ;  /* 0x20000023ff157230 */ /* 0x100fe20000004100 */
[----:B------:R-:W-:Y:S01]  /*3220*/  SHF.R.U32.HI R15, RZ, 0x4, R15 ;  /* 0x00000004ff0f7819 */ /* 0x000fe2000001160f */
[----:B------:R-:W-:Y:S01]  /*3230*/  HADD2.F32 R19, -RZ, R40.H1_H1 ;  /* 0x30000028ff137230 */ /* 0x000fe20000004100 */
[C---:B------:R-:W-:Y:S01]  /*3240*/  FADD.FTZ R24, -R10.reuse, R17 ;  /* 0x000000110a187221 */ /* 0x040fe20000010100 */
[----:B------:R-:W-:Y:S01]  /*3250*/  HADD2.F32 R35, -RZ, R35.H1_H1 ;  /* 0x30000023ff237230 */ /* 0x000fe20000004100 */
[----:B------:R-:W-:Y:S01]  /*3260*/  FADD.FTZ R22, -R10, R21 ;  /* 0x000000150a167221 */ /* 0x000fe20000010100 */
[--C-:B------:R-:W-:Y:S01]  /*3270*/  HADD2.F32 R23, -RZ, R36.reuse.H0_H0 ;  /* 0x20000024ff177230 */ /* 0x100fe20000004100 */
[----:B------:R-:W-:Y:S01]  /*3280*/  IMAD R15, R32, c[0x0][0x1fc], R15 ;  /* 0x00007f00200f7a24 */ /* 0x000fe200078e020f */
[----:B------:R-:W-:Y:S01]  /*3290*/  HADD2.F32 R25, -RZ, R36.H1_H1 ;  /* 0x30000024ff197230 */ /* 0x000fe20000004100 */
[----:B------:R-:W-:-:S02]  /*32a0*/  FADD.FTZ R26, -R10, R19 ;  /* 0x000000130a1a7221 */ /* 0x000fc40000010100 */
[C---:B------:R-:W-:Y:S01]  /*32b0*/  FADD.FTZ R20, -R10.reuse, R35 ;  /* 0x000000230a147221 */ /* 0x040fe20000010100 */
[----:B------:R-:W-:Y:S01]  /*32c0*/  IADD3 R15, R15, 0x20, RZ ;  /* 0x000000200f0f7810 */ /* 0x000fe20007ffe0ff */
[----:B------:R-:W-:-:S03]  /*32d0*/  FADD.FTZ R16, -R10, R23 ;  /* 0x000000170a107221 */ /* 0x000fc60000010100 */
        /* <DEDUP_REMOVED lines=8> */
[--C-:B------:R-:W-:Y:S01]  /*3360*/  HADD2.F32 R15, -RZ, R38.reuse.H0_H0 ;  /* 0x20000026ff0f7230 */ /* 0x100fe20000004100 */
[----:B-1----:R-:W-:Y:S01]  /*3370*/  FADD.FTZ R28, -R10, R39 ;  /* 0x000000270a1c7221 */ /* 0x002fe20000010100 */
[----:B------:R-:W-:Y:S01]  /*3380*/  ISETP.GE.AND.EX P0, PT, R8, c[0x0][0x1e4], PT, P0 ;  /* 0x0000790008007a0c */ /* 0x000fe20003f06300 */
[----:B------:R-:W-:Y:S01]  /*3390*/  FADD.FTZ R10, -R10, R25 ;  /* 0x000000190a0a7221 */ /* 0x000fe20000010100 */
[C---:B------:R-:W-:Y:S01]  /*33a0*/  ISETP.LT.U32.AND P4, PT, R49.reuse, 0x1e0, !P4 ;  /* 0x000001e03100780c */ /* 0x040fe20006781070 */
[----:B------:R-:W-:Y:S01]  /*33b0*/  HADD2.F32 R38, -RZ, R38.H1_H1 ;  /* 0x30000026ff267230 */ /* 0x000fe20000004100 */
[----:B------:R-:W-:Y:S01]  /*33c0*/  ISETP.LT.U32.AND P0, PT, R49, 0x1e0, !P0 ;  /* 0x000001e03100780c */ /* 0x000fe20004701070 */
[----:B0-----:R-:W-:-:S02]  /*33d0*/  FMUL.FTZ R17, R12, c[0x0][0x20c] ;  /* 0x000083000c117a20 */ /* 0x001fc40000410000 */
[----:B------:R-:W-:Y:S02]  /*33e0*/  FMUL.FTZ R18, R13, c[0x0][0x20c] ;  /* 0x000083000d127a20 */ /* 0x000fe40000410000 */
        /* <DEDUP_REMOVED lines=21> */
.L_x_1400:
        /* <DEDUP_REMOVED lines=18> */
.L_x_1402:
[----:B------:R-:W-:Y:S05]  /*3660*/  BSYNC B0 ;  /* 0x0000000000007941 */ /* 0x000fea0003800000 */
.L_x_1401:
        /* <DEDUP_REMOVED lines=23> */
.L_x_1403:
        /* <DEDUP_REMOVED lines=18> */
.L_x_1405:
[----:B------:R-:W-:Y:S05]  /*3900*/  BSYNC B0 ;  /* 0x0000000000007941 */ /* 0x000fea0003800000 */
.L_x_1404:
        /* <DEDUP_REMOVED lines=23> */
.L_x_1406:
        /* <DEDUP_REMOVED lines=18> */
.L_x_1408:
[----:B------:R-:W-:Y:S05]  /*3ba0*/  BSYNC B0 ;  /* 0x0000000000007941 */ /* 0x000fea0003800000 */
.L_x_1407:
        /* <DEDUP_REMOVED lines=23> */
.L_x_1409:
        /* <DEDUP_REMOVED lines=17> */
.L_x_1411:
[----:B------:R-:W-:Y:S05]  /*3e30*/  BSYNC B0 ;  /* 0x0000000000007941 */ /* 0x000fea0003800000 */
.L_x_1410:
[----:B------:R-:W-:Y:S02]  /*3e40*/  IADD3 R41, R41, c[0x0][0x10], RZ ;  /* 0x0000040029297a10 */ /* 0x000fe40007ffe0ff */
[----:B------:R-:W-:Y:S02]  /*3e50*/  IADD3 R42, R42, 0x1, RZ ;  /* 0x000000012a2a7810 */ /* 0x000fe40007ffe0ff */
[----:B------:R-:W-:-:S13]  /*3e60*/  ISETP.GE.AND P0, PT, R41, UR4, PT ;  /* 0x0000000429007c0c */ /* 0x000fda000bf06270 */
[----:B------:R-:W-:Y:S01]  /*3e70*/  @P0 CALL.REL.NOINC `(.L_x_1377) ;  /* 0x0000001000000944 */ /* 0x000fe20003c00000 */
[----:B------:R-:W-:Y:S05]  /*3e80*/  BRA `(.L_x_1412) ;  /* 0xffffc4a000007947 */ /* 0x000fea000383ffff */
.L_x_1377:
        /* <DEDUP_REMOVED lines=18> */
.L_x_1414:
[----:B------:R-:W-:Y:S05]  /*3fb0*/  BSYNC B0 ;  /* 0x0000000000007941 */ /* 0x000fea0003800000 */
.L_x_1413:
        /* <DEDUP_REMOVED lines=11> */
.L_x_1416:
[----:B-1----:R-:W2:Y:S01]  /*4070*/  LDG.E.STRONG.GPU R5, [R2.64] ;  /* 0x0000000602057981 */ /* 0x002ea2000c1ef900 */
[----:B------:R-:W-:Y:S01]  /*4080*/  YIELD ;  /* 0x0000000000007946 */ /* 0x000fe20003800000 */
[----:B--2---:R-:W-:Y:S01]  /*4090*/  ISETP.NE.AND P0, PT, R5, R0, PT ;  /* 0x000000000500720c */ /* 0x004fe20003f05270 */
[----:B------:R-:W-:-:S12]  /*40a0*/  CCTL.IVALL ;  /* 0x00000000ff00798f */ /* 0x000fd80002000000 */
[----:B------:R-:W-:Y:S05]  /*40b0*/  @P0 BRA `(.L_x_1416) ;  /* 0xffffffb000000947 */ /* 0x000fea000383ffff */
.L_x_1415:
        /* <DEDUP_REMOVED lines=25> */
.L_x_1417:
        /* <DEDUP_REMOVED lines=26> */
.L_x_1418:
        /* <DEDUP_REMOVED lines=9> */
.L_x_5193:


//--------------------- .text._Z35group_norm_nhwc_bwd_one_pass_kernelI11Fp16IOBf16WLi128ELi60ELi480EEv26Group_norm_nhwc_bwd_params --------------------------
	.section	.text._Z35group_norm_nhwc_bwd_one_pass_kernelI11Fp16IOBf16WLi128ELi60ELi480EEv26Group_norm_nhwc_bwd_params,"ax",@progbits
	.sectioninfo	@"SHI_REGISTERS=64"
	.align	128
        .global         _Z35group_norm_nhwc_bwd_one_pass_kernelI11Fp16IOBf16WLi128ELi60ELi480EEv26Group_norm_nhwc_bwd_params
        .type           _Z35group_norm_nhwc_bwd_one_pass_kernelI11Fp16IOBf16WLi128ELi60ELi480EEv26Group_norm_nhwc_bwd_params,@function
        .size           _Z35group_norm_nhwc_bwd_one_pass_kernelI11Fp16IOBf16WLi128ELi60ELi480EEv26Group_norm_nhwc_bwd_params,(.L_x_5194 - _Z35group_norm_nhwc_bwd_one_pass_kernelI11Fp16IOBf16WLi128ELi60ELi480EEv26Group_norm_nhwc_bwd_params)
        .other          _Z35group_norm_nhwc_bwd_one_pass_kernelI11Fp16IOBf16WLi128ELi60ELi480EEv26Group_norm_nhwc_bwd_params,@"STO_CUDA_ENTRY STV_DEFAULT"
_Z35group_norm_nhwc_bwd_one_pass_kernelI11Fp16IOBf16WLi128ELi60ELi480EEv26Group_norm_nhwc_bwd_params:
.text._Z35group_norm_nhwc_bwd_one_pass_kernelI11Fp16IOBf16WLi128ELi60ELi480EEv26Group_norm_nhwc_bwd_params:
        /* <DEDUP_REMOVED lines=65> */
.L_x_1470:
        /* <DEDUP_REMOVED lines=219> */
.L_x_1421:
[----:B----4-:R-:W-:Y:S05]  /*11c0*/  BSYNC B0 ;  /* 0x0000000000007941 */ /* 0x010fea0003800000 */
.L_x_1420:
[----:B------:R-:W-:Y:S01]  /*11d0*/  ISETP.NE.AND P0, PT, RZ, UR13, PT ;  /* 0x0000000dff007c0c */ /* 0x000fe2000bf05270 */
[--C-:B-----5:R-:W-:Y:S01]  /*11e0*/  HADD2.F32 R9, -RZ, R34.reuse.H0_H0 ;  /* 0x20000022ff097230 */ /* 0x120fe20000004100 */
[----:B------:R-:W-:Y:S01]  /*11f0*/  LOP3.LUT R4, R4, 0xfffffffb, RZ, 0xc0, !PT ;  /* 0xfffffffb04047812 */ /* 0x000fe200078ec0ff */
[----:B-1----:R-:W-:-:S02]  /*1200*/  HADD2.F32 R10, -RZ, R34.H1_H1 ;  /* 0x30000022ff0a7230 */ /* 0x002fc40000004100 */
[--C-:B------:R-:W-:Y:S01]  /*1210*/  HADD2.F32 R16, -RZ, R44.reuse.H0_H0 ;  /* 0x2000002cff107230 */ /* 0x100fe20000004100 */
[----:B------:R-:W-:Y:S01]  /*1220*/  FADD.FTZ R11, R9, -UR16 ;  /* 0x80000010090b7e21 */ /* 0x000fe20008010000 */
[----:B------:R-:W-:Y:S01]  /*1230*/  HADD2.F32 R9, -RZ, R44.H1_H1 ;  /* 0x3000002cff097230 */ /* 0x000fe20000004100 */
[----:B------:R-:W-:Y:S02]  /*1240*/  FADD.FTZ R10, R10, -UR16 ;  /* 0x800000100a0a7e21 */ /* 0x000fe40008010000 */
[----:B------:R-:W-:Y:S02]  /*1250*/  FMUL.FTZ R11, R11, UR12 ;  /* 0x0000000c0b0b7c20 */ /* 0x000fe40008410000 */
[----:B------:R-:W-:Y:S01]  /*1260*/  FMUL.FTZ R10, R10, UR12 ;  /* 0x0000000c0a0a7c20 */ /* 0x000fe20008410000 */
        /* <DEDUP_REMOVED lines=20> */
.L_x_1422:
[----:B------:R-:W-:Y:S01]  /*13b0*/  FMUL.FTZ R18, R16, R5 ;  /* 0x0000000510127220 */ /* 0x000fe20000410000 */
[--C-:B------:R-:W-:Y:S01]  /*13c0*/  HADD2.F32 R20, -RZ, R35.reuse.H0_H0 ;  /* 0x20000023ff147230 */ /* 0x100fe20000004100 */
[----:B------:R-:W-:Y:S01]  /*13d0*/  FMUL.FTZ R19, R9, R8 ;  /* 0x0000000809137220 */ /* 0x000fe20000410000 */
[----:B------:R-:W-:Y:S01]  /*13e0*/  HADD2.F32 R21, -RZ, R35.H1_H1 ;  /* 0x30000023ff157230 */ /* 0x000fe20000004100 */
[----:B------:R-:W-:Y:S01]  /*13f0*/  FFMA.FTZ R17, R11, R18, RZ ;  /* 0x000000120b117223 */ /* 0x000fe200000100ff */
[----:B------:R-:W-:Y:S01]  /*1400*/  HADD2.F32 R23, -RZ, R42.H0_H0 ;  /* 0x2000002aff177230 */ /* 0x000fe20000004100 */
[----:B------:R-:W-:-:S02]  /*1410*/  FADD.FTZ R18, RZ, R18 ;  /* 0x00000012ff127221 */ /* 0x000fc40000010000 */
[----:B------:R-:W-:Y:S02]  /*1420*/  FADD.FTZ R22, R20, -UR16 ;  /* 0x8000001014167e21 */ /* 0x000fe40008010000 */
[----:B------:R-:W-:Y:S02]  /*1430*/  FADD.FTZ R21, R21, -UR16 ;  /* 0x8000001015157e21 */ /* 0x000fe40008010000 */
[----:B------:R-:W-:Y:S02]  /*1440*/  FFMA.FTZ R20, R10, R19, R17 ;  /* 0x000000130a147223 */ /* 0x000fe40000010011 */
[----:B------:R-:W-:Y:S01]  /*1450*/  FADD.FTZ R18, R19, R18 ;  /* 0x0000001213127221 */ /* 0x000fe20000010000 */
[----:B------:R-:W-:Y:S01]  /*1460*/  HADD2.F32 R19, -RZ, R42.H1_H1 ;  /* 0x3000002aff137230 */ /* 0x000fe20000004100 */
[----:B------:R-:W-:Y:S02]  /*1470*/  FMUL.FTZ R22, R22, UR12 ;  /* 0x0000000c16167c20 */ /* 0x000fe40008410000 */
[----:B------:R-:W-:-:S02]  /*1480*/  FMUL.FTZ R17, R21, UR12 ;  /* 0x0000000c15117c20 */ /* 0x000fc40008410000 */
        /* <DEDUP_REMOVED lines=20> */
.L_x_1423:
        /* <DEDUP_REMOVED lines=10> */
[--C-:B------:R-:W-:Y:S01]  /*1670*/  HADD2.F32 R17, -RZ, R32.reuse.H0_H0 ;  /* 0x20000020ff117230 */ /* 0x100fe20000004100 */
[----:B------:R-:W-:Y:S01]  /*1680*/  FADD.FTZ R16, RZ, R16 ;  /* 0x00000010ff107221 */ /* 0x000fe20000010000 */
[----:B------:R-:W-:-:S03]  /*1690*/  HADD2.F32 R20, -RZ, R32.H1_H1 ;  /* 0x30000020ff147230 */ /* 0x000fc60000004100 */
        /* <DEDUP_REMOVED lines=27> */
.L_x_1424:
[----:B------:R-:W-:Y:S02]  /*1850*/  FMUL.FTZ R20, R23, R5 ;  /* 0x0000000517147220 */ /* 0x000fe40000410000 */
[----:B------:R-:W-:Y:S02]  /*1860*/  FADD.FTZ R10, R10, R19 ;  /* 0x000000130a0a7221 */ /* 0x000fe40000010000 */
[----:B------:R-:W-:Y:S02]  /*1870*/  FFMA.FTZ R9, R18, R19, R9 ;  /* 0x0000001312097223 */ /* 0x000fe40000010009 */
        /* <DEDUP_REMOVED lines=34> */
.L_x_1425:
        /* <DEDUP_REMOVED lines=37> */
.L_x_1426:
        /* <DEDUP_REMOVED lines=37> */
.L_x_1427:
        /* <DEDUP_REMOVED lines=12> */
[----:B------:R-:W-:Y:S01]  /*2000*/  FFMA.FTZ R11, R22, R23, R11 ;  /* 0x00000017160b7223 */ /* 0x000fe2000001000b */
        /* <DEDUP_REMOVED lines=24> */
.L_x_1428:
        /* <DEDUP_REMOVED lines=37> */
.L_x_1429:
        /* <DEDUP_REMOVED lines=82> */
.L_x_1431:
[----:B0-----:R-:W-:Y:S05]  /*2900*/  BSYNC B0 ;  /* 0x0000000000007941 */ /* 0x001fea0003800000 */
.L_x_1430:
        /* <DEDUP_REMOVED lines=81> */
.L_x_1433:
[----:B------:R-:W-:Y:S05]  /*2e20*/  BSYNC B0 ;  /* 0x0000000000007941 */ /* 0x000fea0003800000 */
.L_x_1432:
        /* <DEDUP_REMOVED lines=20> */
.L_x_1435:
[----:B------:R-:W-:Y:S05]  /*2f70*/  BSYNC B0 ;  /* 0x0000000000007941 */ /* 0x000fea0003800000 */
.L_x_1434:
        /* <DEDUP_REMOVED lines=31> */
.L_x_1438:
[----:B------:R-:W2:Y:S01]  /*3170*/  LDG.E.STRONG.GPU R20, [R16.64] ;  /* 0x0000000e10147981 */ /* 0x000ea2000c1ef900 */
[----:B------:R-:W-:Y:S01]  /*3180*/  YIELD ;  /* 0x0000000000007946 */ /* 0x000fe20003800000 */
[----:B--2---:R-:W-:Y:S01]  /*3190*/  ISETP.NE.AND P6, PT, R20, R23, PT ;  /* 0x000000171400720c */ /* 0x004fe20003fc5270 */
[----:B------:R-:W-:-:S12]  /*31a0*/  CCTL.IVALL ;  /* 0x00000000ff00798f */ /* 0x000fd80002000000 */
[----:B------:R-:W-:Y:S05]  /*31b0*/  @P6 BRA `(.L_x_1438) ;  /* 0xffffffb000006947 */ /* 0x000fea000383ffff */
.L_x_1437:
        /* <DEDUP_REMOVED lines=26> */
.L_x_1442:
        /* <DEDUP_REMOVED lines=116> */
.L_x_1441:
        /* <DEDUP_REMOVED lines=64> */
.L_x_1443:
[----:B------:R-:W-:-:S04]  /*3ea0*/  LOP3.LUT P6, RZ, R4, 0x1, RZ, 0xc0, !PT ;  /* 0x0000000104ff7812 */ /* 0x000fc800078cc0ff */
[----:B------:R-:W-:-:S13]  /*3eb0*/  ISETP.NE.OR P6, PT, RZ, UR4, P6 ;  /* 0x00000004ff007c0c */ /* 0x000fda000b7c5670 */
[----:B------:R-:W-:Y:S05]  /*3ec0*/  @!P6 BRA `(.L_x_1439) ;  /* 0x000002000000e947 */ /* 0x000fea0003800000 */
.L_x_1440:
        /* <DEDUP_REMOVED lines=32> */
.L_x_1439:
        /* <DEDUP_REMOVED lines=11> */
.L_x_1445:
[----:B------:R-:W-:Y:S05]  /*4180*/  BSYNC B0 ;  /* 0x0000000000007941 */ /* 0x000fea0003800000 */
.L_x_1444:
        /* <DEDUP_REMOVED lines=17> */
.L_x_1436:
[----:B------:R-:W-:Y:S04]  /*42a0*/  @!P0 STS.64 [0x90], R10 ;  /* 0x0000900aff008388 */ /* 0x000fe80000000a00 */
[----:B------:R-:W-:Y:S01]  /*42b0*/  BAR.SYNC.DEFER_BLOCKING 0x0 ;  /* 0x0000000000007b1d */ /* 0x000fe20000010000 */
[----:B------:R-:W-:Y:S01]  /*42c0*/  ISETP.NE.AND P6, PT, RZ, UR13, PT ;  /* 0x0000000dff007c0c */ /* 0x000fe2000bfc5270 */
[----:B0-----:R-:W-:Y:S01]  /*42d0*/  IMAD.WIDE.U32 R16, R0, -0x77777777, RZ ;  /* 0x8888888900107825 */ /* 0x001fe200078e00ff */
[----:B------:R-:W-:-:S02]  /*42e0*/  HADD2.F32 R16, -RZ, R34.H0_H0 ;  /* 0x20000022ff107230 */ /* 0x000fc40000004100 */
[----:B------:R-:W-:Y:S02]  /*42f0*/  HADD2.F32 R34, -RZ, R34.H1_H1 ;  /* 0x30000022ff227230 */ /* 0x000fe40000004100 */
[--C-:B------:R-:W-:Y:S01]  /*4300*/  HADD2.F32 R20, -RZ, R35.reuse.H0_H0 ;  /* 0x20000023ff147230 */ /* 0x100fe20000004100 */
        /* <DEDUP_REMOVED lines=30> */
.L_x_1446:
        /* <DEDUP_REMOVED lines=19> */
.L_x_1448:
[----:B------:R-:W-:Y:S05]  /*4620*/  BSYNC B0 ;  /* 0x0000000000007941 */ /* 0x000fea0003800000 */
.L_x_1447:
        /* <DEDUP_REMOVED lines=27> */
.L_x_1449:
        /* <DEDUP_REMOVED lines=20> */
.L_x_1451:
[----:B------:R-:W-:Y:S05]  /*4920*/  BSYNC B0 ;  /* 0x0000000000007941 */ /* 0x000fea0003800000 */
.L_x_1450:
[----:B------:R-:W-:Y:S01]  /*4930*/  ISETP.NE.AND P6, PT, RZ, UR13, PT ;  /* 0x0000000dff007c0c */ /* 0x000fe2000bfc5270 */
[----:B------:R-:W-:Y:S01]  /*4940*/  FADD.FTZ R23, R20, -UR16 ;  /* 0x8000001014177e21 */ /* 0x000fe20008010000 */
        /* <DEDUP_REMOVED lines=26> */
.L_x_1452:
        /* <DEDUP_REMOVED lines=19> */
.L_x_1454:
[----:B------:R-:W-:Y:S05]  /*4c20*/  BSYNC B0 ;  /* 0x0000000000007941 */ /* 0x000fea0003800000 */
.L_x_1453:
        /* <DEDUP_REMOVED lines=27> */
.L_x_1455:
        /* <DEDUP_REMOVED lines=18> */
.L_x_1457:
[----:B------:R-:W-:Y:S05]  /*4f00*/  BSYNC B0 ;  /* 0x0000000000007941 */ /* 0x000fea0003800000 */
.L_x_1456:
        /* <DEDUP_REMOVED lines=8> */
[----:B------:R-:W-:Y:S02]  /*4f90*/  FFMA.FTZ R10, R23, R5, R6 ;  /* 0x00000005170a7223 */ /* 0x000fe40000010006 */
[----:B0-----:R-:W-:Y:S02]  /*4fa0*/  FFMA.FTZ R11, R21, R8, R7 ;  /* 0x00000008150b7223 */ /* 0x001fe40000010007 */
        /* <DEDUP_REMOVED lines=16> */
.L_x_1458:
        /* <DEDUP_REMOVED lines=18> */
.L_x_1460:
[----:B------:R-:W-:Y:S05]  /*51d0*/  BSYNC B0 ;  /* 0x0000000000007941 */ /* 0x000fea0003800000 */
.L_x_1459:
[----:B------:R-:W-:Y:S01]  /*51e0*/  HADD2.F32 R31, -RZ, R31.H1_H1 ;  /* 0x3000001fff1f7230 */ /* 0x000fe20000004100 */
[----:B------:R-:W-:Y:S01]  /*51f0*/  FADD.FTZ R23, R20, -UR16 ;  /* 0x8000001014177e21 */ /* 0x000fe20008010000 */
[----:B------:R-:W-:Y:S01]  /*5200*/  HADD2.F32 R20, -RZ, R28.H0_H0 ;  /* 0x2000001cff147230 */ /* 0x000fe20000004100 */
        /* <DEDUP_REMOVED lines=26> */
.L_x_1461:
        /* <DEDUP_REMOVED lines=18> */
.L_x_1463:
[----:B------:R-:W-:Y:S05]  /*54d0*/  BSYNC B0 ;  /* 0x0000000000007941 */ /* 0x000fea0003800000 */
.L_x_1462:
[----:B------:R-:W-:Y:S01]  /*54e0*/  IADD3 R27, R9, 0x60, RZ ;  /* 0x00000060091b7810 */ /* 0x000fe20007ffe0ff */
[----:B------:R-:W-:Y:S01]  /*54f0*/  FADD.FTZ R20, R20, -UR16 ;  /* 0x8000001014147e21 */ /* 0x000fe20008010000 */
[--C-:B------:R-:W-:Y:S01]  /*5500*/  HADD2.F32 R22, -RZ, R37.reuse.H0_H0 ;  /* 0x20000025ff167230 */ /* 0x100fe20000004100 */
[----:B------:R-:W-:Y:S01]  /*5510*/  FADD.FTZ R9, R28, -UR16 ;  /* 0x800000101c097e21 */ /* 0x000fe20008010000 */
[----:B------:R-:W-:Y:S01]  /*5520*/  HADD2.F32 R37, -RZ, R37.H1_H1 ;  /* 0x30000025ff257230 */ /* 0x000fe20000004100 */
        /* <DEDUP_REMOVED lines=22> */
.L_x_1464:
        /* <DEDUP_REMOVED lines=15> */
[----:B------:R-:W-:Y:S01]  /*5780*/  IADD3 R17, R11, R17, RZ ;  /* 0x000000110b117210 */ /* 0x000fe20007ffe0ff */
[----:B------:R-:W-:Y:S01]  /*5790*/  FMUL.FTZ R20, R20, UR12 ;  /* 0x0000000c14147c20 */ /* 0x000fe20008410000 */
[----:B------:R-:W-:Y:S01]  /*57a0*/  LEA R16, P0, R10, c[0x0][0x160], 0x1 ;  /* 0x000058000a107a11 */ /* 0x000fe200078008ff */
[----:B------:R-:W-:-:S03]  /*57b0*/  FMUL.FTZ R9, R9, UR12 ;  /* 0x0000000c09097c20 */ /* 0x000fc60008410000 */
[----:B------:R-:W-:Y:S02]  /*57c0*/  LEA.HI.X R17, R10, c[0x0][0x164], R17, 0x1, P0 ;  /* 0x000059000a117a11 */ /* 0x000fe400000f0c11 */
[----:B------:R-:W-:-:S05]  /*57d0*/  F2FP.PACK_AB R9, R9, R20 ;  /* 0x000000140909723e */ /* 0x000fca00000000ff */
[----:B------:R0:W-:Y:S02]  /*57e0*/  STG.E [R16.64], R9 ;  /* 0x0000000910007986 */ /* 0x0001e4000c10190e */
.L_x_1466:
[----:B------:R-:W-:Y:S05]  /*57f0*/  BSYNC B0 ;  /* 0x0000000000007941 */ /* 0x000fea0003800000 */
.L_x_1465:
[--C-:B0-----:R-:W-:Y:S01]  /*5800*/  HADD2.F32 R9, -RZ, R29.reuse.H0_H0 ;  /* 0x2000001dff097230 */ /* 0x101fe20000004100 */
[----:B------:R-:W-:Y:S01]  /*5810*/  ISETP.GE.U32.AND P0, PT, R47, c[0x0][0x1e0], PT ;  /* 0x000078002f007a0c */ /* 0x000fe20003f06070 */
[----:B------:R-:W-:Y:S02]  /*5820*/  HADD2.F32 R29, -RZ, R29.H1_H1 ;  /* 0x3000001dff1d7230 */ /* 0x000fe40000004100 */
[--C-:B------:R-:W-:Y:S01]  /*5830*/  HADD2.F32 R10, -RZ, R36.reuse.H0_H0 ;  /* 0x20000024ff0a7230 */ /* 0x100fe20000004100 */
[----:B------:R-:W-:Y:S01]  /*5840*/  ISETP.GE.AND.EX P0, PT, R48, c[0x0][0x1e4], PT, P0 ;  /* 0x0000790030007a0c */ /* 0x000fe20003f06300 */
[----:B------:R-:W-:Y:S01]  /*5850*/  FADD.FTZ R11, R9, -UR16 ;  /* 0x80000010090b7e21 */ /* 0x000fe20008010000 */
[----:B------:R-:W-:Y:S01]  /*5860*/  HADD2.F32 R9, -RZ, R36.H1_H1 ;  /* 0x30000024ff097230 */ /* 0x000fe20000004100 */
[----:B------:R-:W-:Y:S01]  /*5870*/  FADD.FTZ R29, R29, -UR16 ;  /* 0x800000101d1d7e21 */ /* 0x000fe20008010000 */
[----:B------:R-:W-:Y:S01]  /*5880*/  ISETP.GT.U32.OR P0, PT, R0, 0x1df, P0 ;  /* 0x000001df0000780c */ /* 0x000fe20000704470 */
[----:B------:R-:W-:-:S02]  /*5890*/  FMUL.FTZ R25, R11, UR12 ;  /* 0x0000000c0b197c20 */ /* 0x000fc40008410000 */
[----:B------:R-:W-:Y:S01]  /*58a0*/  FMUL.FTZ R29, R29, UR12 ;  /* 0x0000000c1d1d7c20 */ /* 0x000fe20008410000 */
[----:B------:R-:W-:Y:S08]  /*58b0*/  @!P6 BRA `(.L_x_1467) ;  /* 0x000001200000e947 */ /* 0x000ff00003800000 */
        /* <DEDUP_REMOVED lines=18> */
.L_x_1467:
        /* <DEDUP_REMOVED lines=17> */
.L_x_1469:
[----:B------:R-:W-:Y:S05]  /*5af0*/  BSYNC B0 ;  /* 0x0000000000007941 */ /* 0x000fea0003800000 */
.L_x_1468:
[----:B------:R-:W-:Y:S01]  /*5b00*/  ULDC UR4, c[0x0][0x10] ;  /* 0x0000040000047ab9 */ /* 0x000fe20000000800 */
[----:B------:R-:W-:Y:S01]  /*5b10*/  IADD3 R45, R45, 0x1, RZ ;  /* 0x000000012d2d7810 */ /* 0x000fe20007ffe0ff */
[----:B------:R-:W-:-:S04]  /*5b20*/  UIADD3 UR7, UR7, UR4, URZ ;  /* 0x0000000407077290 */ /* 0x000fc8000fffe03f */
[----:B------:R-:W-:-:S06]  /*5b30*/  UISETP.GE.AND UP0, UPT, UR7, UR6, UPT ;  /* 0x000000060700728c */ /* 0x000fcc000bf06270 */
[----:B------:R-:W-:-:S13]  /*5b40*/  PLOP3.LUT P0, PT, PT, PT, UP0, 0x80, 0x0 ;  /* 0x000000000000781c */ /* 0x000fda0003f0f008 */
[----:B------:R-:W-:Y:S01]  /*5b50*/  @P0 CALL.REL.NOINC `(.L_x_1419) ;  /* 0x0000001000000944 */ /* 0x000fe20003c00000 */
[----:B------:R-:W-:Y:S05]  /*5b60*/  BRA `(.L_x_1470) ;  /* 0xffffa8a000007947 */ /* 0x000fea000383ffff */
.L_x_1419:
        /* <DEDUP_REMOVED lines=18> */
.L_x_1472:
[----:B------:R-:W-:Y:S05]  /*5c90*/  BSYNC B0 ;  /* 0x0000000000007941 */ /* 0x000fea0003800000 */
.L_x_1471:
        /* <DEDUP_REMOVED lines=11> */
.L_x_1474:
[----:B------:R-:W2:Y:S01]  /*5d50*/  LDG.E.STRONG.GPU R5, [R2.64] ;  /* 0x0000000e02057981 */ /* 0x000ea2000c1ef900 */
[----:B------:R-:W-:Y:S01]  /*5d60*/  YIELD ;  /* 0x0000000000007946 */ /* 0x000fe20003800000 */
[----:B--2---:R-:W-:Y:S01]  /*5d70*/  ISETP.NE.AND P0, PT, R5, R4, PT ;  /* 0x000000040500720c */ /* 0x004fe20003f05270 */
[----:B------:R-:W-:-:S12]  /*5d80*/  CCTL.IVALL ;  /* 0x00000000ff00798f */ /* 0x000fd80002000000 */
[----:B------:R-:W-:Y:S05]  /*5d90*/  @P0 BRA `(.L_x_1474) ;  /* 0xffffffb000000947 */ /* 0x000fea000383ffff */
.L_x_1473:
        /* <DEDUP_REMOVED lines=25> */
.L_x_1475:
        /* <DEDUP_REMOVED lines=26> */
.L_x_1476:
        /* <DEDUP_REMOVED lines=11> */
.L_x_5194:


//--------------------- .text._Z35group_norm_nhwc_bwd_one_pass_kernelI11Fp16IOBf16WLi256ELi60ELi480EEv26Group_norm_nhwc_bwd_params --------------------------
	.section	.text._Z35group_norm_nhwc_bwd_one_pass_kernelI11Fp16IOBf16WLi256ELi60ELi480EEv26Group_norm_nhwc_bwd_params,"ax",@progbits
	.sectioninfo	@"SHI_REGISTERS=128"
	.align	128
        .global         _Z35group_norm_nhwc_bwd_one_pass_kernelI11Fp16IOBf16WLi256ELi60ELi480EEv26Group_norm_nhwc_bwd_params
        .type           _Z35group_norm_nhwc_bwd_one_pass_kernelI11Fp16IOBf16WLi256ELi60ELi480EEv26Group_norm_nhwc_bwd_params,@function
        .size           _Z35group_norm_nhwc_bwd_one_pass_kernelI11Fp16IOBf16WLi256ELi60ELi480EEv26Group_norm_nhwc_bwd_params,(.L_x_5195 - _Z35group_norm_nhwc_bwd_one_pass_kernelI11Fp16IOBf16WLi256ELi60ELi480EEv26Group_norm_nhwc_bwd_params)
        .other          _Z35group_norm_nhwc_bwd_one_pass_kernelI11Fp16IOBf16WLi256ELi60ELi480EEv26Group_norm_nhwc_bwd_params,@"STO_CUDA_ENTRY STV_DEFAULT"
_Z35group_norm_nhwc_bwd_one_pass_kernelI11Fp16IOBf16WLi256ELi60ELi480EEv26Group_norm_nhwc_bwd_params:
.text._Z35group_norm_nhwc_bwd_one_pass_kernelI11Fp16IOBf16WLi256ELi60ELi480EEv26Group_norm_nhwc_bwd_params:
        /* <DEDUP_REMOVED lines=109> */
.L_x_1560:
        /* <DEDUP_REMOVED lines=360> */
.L_x_1479:
[----:B0-----:R-:W-:Y:S05]  /*1d50*/  BSYNC B0 ;  /* 0x0000000000007941 */ /* 0x001fea0003800000 */
.L_x_1478:
[----:B------:R-:W-:Y:S01]  /*1d60*/  ISETP.NE.AND P0, PT, RZ, UR9, PT ;  /* 0x00000009ff007c0c */ /* 0x000fe2000bf05270 */
[--C-:B-----5:R-:W-:Y:S01]  /*1d70*/  HADD2.F32 R29, -RZ, R113.reuse.H0_H0 ;  /* 0x20000071ff1d7230 */ /* 0x120fe20000004100 */
[----:B------:R-:W-:Y:S01]  /*1d80*/  LOP3.LUT R87, R87, 0xfffffeff, RZ, 0xc0, !PT ;  /* 0xfffffeff57577812 */ /* 0x000fe200078ec0ff */
[----:B------:R-:W-:-:S02]  /*1d90*/  HADD2.F32 R31, -RZ, R113.H1_H1 ;  /* 0x30000071ff1f7230 */ /* 0x000fc40000004100 */
[--C-:B------:R-:W-:Y:S01]  /*1da0*/  HADD2.F32 R33, -RZ, R114.reuse.H0_H0 ;  /* 0x20000072ff217230 */ /* 0x100fe20000004100 */
[C---:B------:R-:W-:Y:S01]  /*1db0*/  FADD.FTZ R28, -R52.reuse, R29 ;  /* 0x0000001d341c7221 */ /* 0x040fe20000010100 */
[----:B------:R-:W-:Y:S01]  /*1dc0*/  HADD2.F32 R35, -RZ, R114.H1_H1 ;  /* 0x30000072ff237230 */ /* 0x000fe20000004100 */
[C---:B------:R-:W-:Y:S01]  /*1dd0*/  FADD.FTZ R30, -R52.reuse, R31 ;  /* 0x0000001f341e7221 */ /* 0x040fe20000010100 */
[--C-:B------:R-:W-:Y:S01]  /*1de0*/  HADD2.F32 R27, -RZ, R112.reuse.H0_H0 ;  /* 0x20000070ff1b7230 */ /* 0x100fe20000004100 */
[C---:B------:R-:W-:Y:S01]  /*1df0*/  FADD.FTZ R36, -R52.reuse, R33 ;  /* 0x0000002134247221 */ /* 0x040fe20000010100 */
[----:B------:R-:W-:Y:S01]  /*1e00*/  HADD2.F32 R26, -RZ, R112.H1_H1 ;  /* 0x30000070ff1a7230 */ /* 0x000fe20000004100 */
[----:B------:R-:W-:Y:S01]  /*1e10*/  FADD.FTZ R38, -R52, R35 ;  /* 0x0000002334267221 */ /* 0x000fe20000010100 */
[--C-:B------:R-:W-:Y:S01]  /*1e20*/  HADD2.F32 R25, -RZ, R111.reuse.H0_H0 ;  /* 0x2000006fff197230 */ /* 0x100fe20000004100 */
[-C--:B------:R-:W-:Y:S01]  /*1e30*/  FMUL.FTZ R40, R28, R115.reuse ;  /* 0x000000731c287220 */ /* 0x080fe20000410000 */
        /* <DEDUP_REMOVED lines=22> */
.L_x_1480:
        /* <DEDUP_REMOVED lines=26> */
.L_x_1481:
[----:B------:R-:W-:Y:S01]  /*2140*/  FFMA.FTZ R34, R29, R33, R32 ;  /* 0x000000211d227223 */ /* 0x000fe20000010020 */
[--C-:B------:R-:W-:Y:S01]  /*2150*/  HADD2.F32 R37, -RZ, R109.reuse.H1_H1 ;  /* 0x3000006dff257230 */ /* 0x100fe20000004100 */
[----:B------:R-:W-:Y:S02]  /*2160*/  FADD.FTZ R32, RZ, R27 ;  /* 0x0000001bff207221 */ /* 0x000fe40000010000 */
[----:B------:R-:W-:Y:S02]  /*2170*/  FMUL.FTZ R35, R25, R90 ;  /* 0x0000005a19237220 */ /* 0x000fe40000410000 */
[----:B------:R-:W-:Y:S01]  /*2180*/  FADD.FTZ R36, R33, R28 ;  /* 0x0000001c21247221 */ /* 0x000fe20000010000 */
[----:B------:R-:W-:Y:S01]  /*2190*/  HADD2.F32 R33, -RZ, R109.H0_H0 ;  /* 0x2000006dff217230 */ /* 0x000fe20000004100 */
[----:B------:R-:W-:-:S02]  /*21a0*/  FFMA.FTZ R27, R30, R25, R44 ;  /* 0x000000191e1b7223 */ /* 0x000fc4000001002c */
[----:B------:R-:W-:Y:S02]  /*21b0*/  FADD.FTZ R28, R32, R25 ;  /* 0x00000019201c7221 */ /* 0x000fe40000010000 */
[----:B------:R-:W-:Y:S02]  /*21c0*/  FFMA.FTZ R25, R29, R26, RZ ;  /* 0x0000001a1d197223 */ /* 0x000fe400000100ff */
[----:B------:R-:W-:Y:S02]  /*21d0*/  FADD.FTZ R29, RZ, R26 ;  /* 0x0000001aff1d7221 */ /* 0x000fe40000010000 */
[----:B------:R-:W-:Y:S01]  /*21e0*/  FFMA.FTZ R30, R30, R35, R34 ;  /* 0x000000231e1e7223 */ /* 0x000fe20000010022 */
[----:B------:R-:W-:Y:S01]  /*21f0*/  HADD2.F32 R34, -RZ, R108.H1_H1 ;  /* 0x3000006cff227230 */ /* 0x000fe20000004100 */
[----:B------:R-:W-:Y:S02]  /*2200*/  FMUL.FTZ R26, R24, R53 ;  /* 0x00000035181a7220 */ /* 0x000fe40000410000 */
[----:B------:R-:W-:-:S02]  /*2210*/  FADD.FTZ R32, -R52, R37 ;  /* 0x0000002534207221 */ /* 0x000fc40000010100 */
[C---:B------:R-:W-:Y:S02]  /*2220*/  FFMA.FTZ R45, R31.reuse, R26, R30 ;  /* 0x0000001a1f2d7223 */ /* 0x040fe4000001001e */
[----:B------:R-:W-:Y:S02]  /*2230*/  FADD.FTZ R30, -R52, R33 ;  /* 0x00000021341e7221 */ /* 0x000fe40000010100 */
[----:B------:R-:W-:Y:S01]  /*2240*/  FFMA.FTZ R25, R31, R24, R25 ;  /* 0x000000181f197223 */ /* 0x000fe20000010019 */
[----:B------:R-:W-:Y:S01]  /*2250*/  HADD2.F32 R31, -RZ, R108.H0_H0 ;  /* 0x2000006cff1f7230 */ /* 0x000fe20000004100 */
[----:B------:R-:W-:Y:S02]  /*2260*/  FADD.FTZ R24, R29, R24 ;  /* 0x000000181d187221 */ /* 0x000fe40000010000 */
        /* <DEDUP_REMOVED lines=22> */
.L_x_1482:
[----:B------:R-:W-:Y:S01]  /*23d0*/  FADD.FTZ R33, R26, R35 ;  /* 0x000000231a217221 */ /* 0x000fe20000010000 */
[--C-:B------:R-:W-:Y:S01]  /*23e0*/  HADD2.F32 R35, -RZ, R110.reuse.H0_H0 ;  /* 0x2000006eff237230 */ /* 0x100fe20000004100 */
[----:B------:R-:W-:Y:S01]  /*23f0*/  FMUL.FTZ R30, R31, R90 ;  /* 0x0000005a1f1e7220 */ /* 0x000fe20000410000 */
[----:B------:R-:W-:Y:S01]  /*2400*/  HADD2.F32 R37, -RZ, R110.H1_H1 ;  /* 0x3000006eff257230 */ /* 0x000fe20000004100 */
[----:B------:R-:W-:Y:S02]  /*2410*/  FADD.FTZ R28, R28, R31 ;  /* 0x0000001f1c1c7221 */ /* 0x000fe40000010000 */
[C---:B------:R-:W-:Y:S02]  /*2420*/  FFMA.FTZ R27, R40.reuse, R31, R27 ;  /* 0x0000001f281b7223 */ /* 0x040fe4000001001b */
[----:B------:R-:W-:-:S02]  /*2430*/  FFMA.FTZ R31, R40, R30, R45 ;  /* 0x0000001e281f7223 */ /* 0x000fc4000001002d */
[----:B------:R-:W-:Y:S02]  /*2440*/  FADD.FTZ R33, R33, R30 ;  /* 0x0000001e21217221 */ /* 0x000fe40000010000 */
[----:B------:R-:W-:Y:S02]  /*2450*/  FMUL.FTZ R26, R34, R53 ;  /* 0x00000035221a7220 */ /* 0x000fe40000410000 */
[C---:B------:R-:W-:Y:S02]  /*2460*/  FADD.FTZ R30, -R52.reuse, R35 ;  /* 0x00000023341e7221 */ /* 0x040fe40000010100 */
[----:B------:R-:W-:Y:S02]  /*2470*/  FADD.FTZ R32, -R52, R37 ;  /* 0x0000002534207221 */ /* 0x000fe40000010100 */
[C---:B------:R-:W-:Y:S02]  /*2480*/  FFMA.FTZ R25, R29.reuse, R34, R25 ;  /* 0x000000221d197223 */ /* 0x040fe40000010019 */
[----:B------:R-:W-:Y:S01]  /*2490*/  FFMA.FTZ R43, R29, R26, R31 ;  /* 0x0000001a1d2b7223 */ /* 0x000fe2000001001f */
[--C-:B------:R-:W-:Y:S01]  /*24a0*/  HADD2.F32 R29, -RZ, R107.reuse.H0_H0 ;  /* 0x2000006bff1d7230 */ /* 0x100fe20000004100 */
[----:B------:R-:W-:Y:S01]  /*24b0*/  FMUL.FTZ R40, R30, R115 ;  /* 0x000000731e287220 */ /* 0x000fe20000410000 */
[----:B------:R-:W-:Y:S01]  /*24c0*/  HADD2.F32 R31, -RZ, R107.H1_H1 ;  /* 0x3000006bff1f7230 */ /* 0x000fe20000004100 */
[----:B------:R-:W-:-:S02]  /*24d0*/  FADD.FTZ R24, R24, R34 ;  /* 0x0000002218187221 */ /* 0x000fc40000010000 */
        /* <DEDUP_REMOVED lines=20> */
.L_x_1483:
[----:B------:R-:W-:Y:S01]  /*2620*/  FMUL.FTZ R32, R29, R90 ;  /* 0x0000005a1d207220 */ /* 0x000fe20000410000 */
[----:B------:R-:W-:Y:S01]  /*2630*/  HADD2.F32 R35, -RZ, R105.H1_H1 ;  /* 0x30000069ff237230 */ /* 0x000fe20000004100 */
[----:B------:R-:W-:Y:S01]  /*2640*/  FADD.FTZ R33, R26, R33 ;  /* 0x000000211a217221 */ /* 0x000fe20000010000 */
[--C-:B------:R-:W-:Y:S01]  /*2650*/  HADD2.F32 R37, -RZ, R104.reuse.H0_H0 ;  /* 0x20000068ff257230 */ /* 0x100fe20000004100 */
[----:B------:R-:W-:Y:S01]  /*2660*/  FADD.FTZ R28, R28, R29 ;  /* 0x0000001d1c1c7221 */ /* 0x000fe20000010000 */
[----:B------:R-:W-:Y:S01]  /*2670*/  HADD2.F32 R26, -RZ, R104.H1_H1 ;  /* 0x30000068ff1a7230 */ /* 0x000fe20000004100 */
[C---:B------:R-:W-:Y:S02]  /*2680*/  FFMA.FTZ R27, R40.reuse, R29, R27 ;  /* 0x0000001d281b7223 */ /* 0x040fe4000001001b */
[----:B------:R-:W-:Y:S01]  /*2690*/  FFMA.FTZ R29, R40, R32, R43 ;  /* 0x00000020281d7223 */ /* 0x000fe2000001002b */
[----:B------:R-:W-:Y:S01]  /*26a0*/  HADD2.F32 R43, -RZ, R106.H0_H0 ;  /* 0x2000006aff2b7230 */ /* 0x000fe20000004100 */
[----:B------:R-:W-:-:S02]  /*26b0*/  FADD.FTZ R24, R24, R31 ;  /* 0x0000001f18187221 */ /* 0x000fc40000010000 */
[C---:B------:R-:W-:Y:S02]  /*26c0*/  FFMA.FTZ R25, R30.reuse, R31, R25 ;  /* 0x0000001f1e197223 */ /* 0x040fe40000010019 */
[----:B------:R-:W-:Y:S02]  /*26d0*/  FMUL.FTZ R31, R31, R53 ;  /* 0x000000351f1f7220 */ /* 0x000fe40000410000 */
[----:B------:R-:W-:Y:S01]  /*26e0*/  FADD.FTZ R32, R33, R32 ;  /* 0x0000002021207221 */ /* 0x000fe20000010000 */
[----:B------:R-:W-:Y:S01]  /*26f0*/  HADD2.F32 R33, -RZ, R105.H0_H0 ;  /* 0x20000069ff217230 */ /* 0x000fe20000004100 */
[----:B------:R-:W-:Y:S02]  /*2700*/  FFMA.FTZ R30, R30, R31, R29 ;  /* 0x0000001f1e1e7223 */ /* 0x000fe4000001001d */
[----:B------:R-:W-:Y:S02]  /*2710*/  FADD.FTZ R31, R31, R32 ;  /* 0x000000201f1f7221 */ /* 0x000fe40000010000 */
        /* <DEDUP_REMOVED lines=23> */
.L_x_1484:
[----:B------:R-:W-:Y:S01]  /*2890*/  FFMA.FTZ R32, R42, R37, R27 ;  /* 0x000000252a207223 */ /* 0x000fe2000001001b */
[----:B------:R-:W-:Y:S01]  /*28a0*/  HADD2.F32 R27, -RZ, R106.H1_H1 ;  /* 0x3000006aff1b7230 */ /* 0x000fe20000004100 */
[----:B------:R-:W-:Y:S02]  /*28b0*/  FMUL.FTZ R33, R37, R90 ;  /* 0x0000005a25217220 */ /* 0x000fe40000410000 */
[C---:B------:R-:W-:Y:S02]  /*28c0*/  FADD.FTZ R38, -R52.reuse, R43 ;  /* 0x0000002b34267221 */ /* 0x040fe40000010100 */
[----:B------:R-:W-:Y:S02]  /*28d0*/  FADD.FTZ R40, -R52, R27 ;  /* 0x0000001b34287221 */ /* 0x000fe40000010100 */
[----:B------:R-:W-:Y:S01]  /*28e0*/  FFMA.FTZ R34, R42, R33, R30 ;  /* 0x000000212a227223 */ /* 0x000fe2000001001e */
[--C-:B------:R-:W-:Y:S01]  /*28f0*/  HADD2.F32 R30, -RZ, R103.reuse.H1_H1 ;  /* 0x30000067ff1e7230 */ /* 0x100fe20000004100 */
[----:B------:R-:W-:Y:S01]  /*2900*/  FADD.FTZ R36, R31, R33 ;  /* 0x000000211f247221 */ /* 0x000fe20000010000 */
[----:B------:R-:W-:Y:S01]  /*2910*/  HADD2.F32 R31, -RZ, R103.H0_H0 ;  /* 0x20000067ff1f7230 */ /* 0x000fe20000004100 */
[----:B------:R-:W-:-:S02]  /*2920*/  FADD.FTZ R28, R28, R37 ;  /* 0x000000251c1c7221 */ /* 0x000fc40000010000 */
        /* <DEDUP_REMOVED lines=22> */
.L_x_1485:
[----:B------:R-:W-:Y:S01]  /*2a90*/  FFMA.FTZ R37, R29, R35, R34 ;  /* 0x000000231d257223 */ /* 0x000fe20000010022 */
[--C-:B------:R-:W-:Y:S01]  /*2aa0*/  HADD2.F32 R39, -RZ, R101.reuse.H0_H0 ;  /* 0x20000065ff277230 */ /* 0x100fe20000004100 */
[----:B------:R-:W-:Y:S01]  /*2ab0*/  FMUL.FTZ R34, R31, R90 ;  /* 0x0000005a1f227220 */ /* 0x000fe20000410000 */
[----:B------:R-:W-:Y:S01]  /*2ac0*/  HADD2.F32 R41, -RZ, R101.H1_H1 ;  /* 0x30000065ff297230 */ /* 0x000fe20000004100 */
[----:B------:R-:W-:Y:S02]  /*2ad0*/  FADD.FTZ R35, R35, R36 ;  /* 0x0000002423237221 */ /* 0x000fe40000010000 */
[----:B------:R-:W-:Y:S02]  /*2ae0*/  FFMA.FTZ R25, R29, R26, R25 ;  /* 0x0000001a1d197223 */ /* 0x000fe40000010019 */
[----:B------:R-:W-:Y:S01]  /*2af0*/  FADD.FTZ R29, R24, R26 ;  /* 0x0000001a181d7221 */ /* 0x000fe20000010000 */
[----:B------:R-:W-:Y:S01]  /*2b00*/  HADD2.F32 R26, -RZ, R100.H1_H1 ;  /* 0x30000064ff1a7230 */ /* 0x000fe20000004100 */
[----:B------:R-:W-:-:S02]  /*2b10*/  FFMA.FTZ R24, R27, R34, R37 ;  /* 0x000000221b187223 */ /* 0x000fc40000010025 */
[----:B------:R-:W-:Y:S02]  /*2b20*/  FADD.FTZ R35, R35, R34 ;  /* 0x0000002223237221 */ /* 0x000fe40000010000 */
[----:B------:R-:W-:Y:S02]  /*2b30*/  FMUL.FTZ R34, R30, R53 ;  /* 0x000000351e227220 */ /* 0x000fe40000410000 */
[C---:B------:R-:W-:Y:S02]  /*2b40*/  FADD.FTZ R36, -R52.reuse, R41 ;  /* 0x0000002934247221 */ /* 0x040fe40000010100 */
[----:B------:R-:W-:Y:S02]  /*2b50*/  FFMA.FTZ R37, R33, R34, R24 ;  /* 0x0000002221257223 */ /* 0x000fe40000010018 */
[----:B------:R-:W-:Y:S02]  /*2b60*/  FADD.FTZ R24, -R52, R39 ;  /* 0x0000002734187221 */ /* 0x000fe40000010100 */
[----:B------:R-:W-:-:S02]  /*2b70*/  FFMA.FTZ R32, R27, R31, R32 ;  /* 0x0000001f1b207223 */ /* 0x000fc40000010020 */
[----:B------:R-:W-:Y:S01]  /*2b80*/  FADD.FTZ R34, R34, R35 ;  /* 0x0000002322227221 */ /* 0x000fe20000010000 */
[----:B------:R-:W-:Y:S01]  /*2b90*/  HADD2.F32 R35, -RZ, R100.H0_H0 ;  /* 0x20000064ff237230 */ /* 0x000fe20000004100 */
        /* <DEDUP_REMOVED lines=21> */
.L_x_1486:
[----:B------:R-:W-:Y:S01]  /*2cf0*/  FMUL.FTZ R39, R35, R90 ;  /* 0x0000005a23277220 */ /* 0x000fe20000410000 */
[--C-:B------:R-:W-:Y:S01]  /*2d00*/  HADD2.F32 R41, -RZ, R102.reuse.H0_H0 ;  /* 0x20000066ff297230 */ /* 0x100fe20000004100 */
[----:B------:R-:W-:Y:S01]  /*2d10*/  FADD.FTZ R42, R28, R31 ;  /* 0x0000001f1c2a7221 */ /* 0x000fe20000010000 */
[----:B------:R-:W-:Y:S01]  /*2d20*/  HADD2.F32 R43, -RZ, R102.H1_H1 ;  /* 0x30000066ff2b7230 */ /* 0x000fe20000004100 */
[----:B------:R-:W-:Y:S01]  /*2d30*/  FFMA.FTZ R38, R24, R39, R37 ;  /* 0x0000002718267223 */ /* 0x000fe20000010025 */
[--C-:B------:R-:W-:Y:S01]  /*2d40*/  HADD2.F32 R31, -RZ, R99.reuse.H0_H0 ;  /* 0x20000063ff1f7230 */ /* 0x100fe20000004100 */
[----:B------:R-:W-:Y:S01]  /*2d50*/  FADD.FTZ R37, R34, R39 ;  /* 0x0000002722257221 */ /* 0x000fe20000010000 */
[----:B------:R-:W-:Y:S01]  /*2d60*/  HADD2.F32 R36, -RZ, R99.H1_H1 ;  /* 0x30000063ff247230 */ /* 0x000fe20000004100 */
[----:B------:R-:W-:-:S02]  /*2d70*/  FADD.FTZ R28, -R52, R41 ;  /* 0x00000029341c7221 */ /* 0x000fc40000010100 */
[----:B------:R-:W-:Y:S02]  /*2d80*/  FADD.FTZ R34, -R52, R43 ;  /* 0x0000002b34227221 */ /* 0x000fe40000010100 */
[----:B------:R-:W-:Y:S02]  /*2d90*/  FMUL.FTZ R28, R28, R115 ;  /* 0x000000731c1c7220 */ /* 0x000fe40000410000 */
[----:B------:R-:W-:Y:S02]  /*2da0*/  FMUL.FTZ R40, R26, R53 ;  /* 0x000000351a287220 */ /* 0x000fe40000410000 */
        /* <DEDUP_REMOVED lines=20> */
.L_x_1487:
[----:B------:R-:W-:Y:S01]  /*2ef0*/  FFMA.FTZ R38, R27, R40, R38 ;  /* 0x000000281b267223 */ /* 0x000fe20000010026 */
[--C-:B------:R-:W-:Y:S01]  /*2f00*/  HADD2.F32 R41, -RZ, R97.reuse.H1_H1 ;  /* 0x30000061ff297230 */ /* 0x100fe20000004100 */
[----:B------:R-:W-:Y:S01]  /*2f10*/  FMUL.FTZ R39, R31, R90 ;  /* 0x0000005a1f277220 */ /* 0x000fe20000410000 */
[----:B------:R-:W-:Y:S01]  /*2f20*/  HADD2.F32 R43, -RZ, R96.H0_H0 ;  /* 0x20000060ff2b7230 */ /* 0x000fe20000004100 */
[----:B------:R-:W-:Y:S02]  /*2f30*/  FADD.FTZ R40, R40, R37 ;  /* 0x0000002528287221 */ /* 0x000fe40000010000 */
[----:B------:R-:W-:Y:S01]  /*2f40*/  FFMA.FTZ R37, R33, R30, R25 ;  /* 0x0000001e21257223 */ /* 0x000fe20000010019 */
[----:B------:R-:W-:Y:S01]  /*2f50*/  HADD2.F32 R33, -RZ, R97.H0_H0 ;  /* 0x20000061ff217230 */ /* 0x000fe20000004100 */
[----:B------:R-:W-:-:S02]  /*2f60*/  FADD.FTZ R29, R29, R30 ;  /* 0x0000001e1d1d7221 */ /* 0x000fc40000010000 */
[----:B------:R-:W-:Y:S02]  /*2f70*/  FFMA.FTZ R25, R28, R39, R38 ;  /* 0x000000271c197223 */ /* 0x000fe40000010026 */
[----:B------:R-:W-:Y:S01]  /*2f80*/  FADD.FTZ R39, R40, R39 ;  /* 0x0000002728277221 */ /* 0x000fe20000010000 */
[----:B------:R-:W-:Y:S01]  /*2f90*/  HADD2.F32 R40, -RZ, R96.H1_H1 ;  /* 0x30000060ff287230 */ /* 0x000fe20000004100 */
[----:B------:R-:W-:Y:S02]  /*2fa0*/  FMUL.FTZ R30, R36, R53 ;  /* 0x00000035241e7220 */ /* 0x000fe40000410000 */
[----:B------:R-:W-:Y:S02]  /*2fb0*/  FFMA.FTZ R32, R24, R35, R32 ;  /* 0x0000002318207223 */ /* 0x000fe40000010020 */
[----:B------:R-:W-:Y:S02]  /*2fc0*/  FFMA.FTZ R25, R34, R30, R25 ;  /* 0x0000001e22197223 */ /* 0x000fe40000010019 */
[----:B------:R-:W-:-:S02]  /*2fd0*/  FADD.FTZ R24, R30, R39 ;  /* 0x000000271e187221 */ /* 0x000fc40000010000 */
        /* <DEDUP_REMOVED lines=23> */
.L_x_1488:
[----:B------:R-:W-:Y:S01]  /*3150*/  FADD.FTZ R42, R42, R35 ;  /* 0x000000232a2a7221 */ /* 0x000fe20000010000 */
[--C-:B------:R-:W-:Y:S01]  /*3160*/  HADD2.F32 R39, -RZ, R98.reuse.H0_H0 ;  /* 0x20000062ff277230 */ /* 0x100fe20000004100 */
[----:B------:R-:W-:Y:S01]  /*3170*/  FMUL.FTZ R33, R43, R90 ;  /* 0x0000005a2b217220 */ /* 0x000fe20000410000 */
[----:B------:R-:W-:Y:S01]  /*3180*/  HADD2.F32 R35, -RZ, R98.H1_H1 ;  /* 0x30000062ff237230 */ /* 0x000fe20000004100 */
[----:B------:R-:W-:Y:S02]  /*3190*/  FMUL.FTZ R46, R40, R53 ;  /* 0x00000035282e7220 */ /* 0x000fe40000410000 */
[C---:B------:R-:W-:Y:S02]  /*31a0*/  FADD.FTZ R44, -R52.reuse, R39 ;  /* 0x00000027342c7221 */ /* 0x040fe40000010100 */
[----:B------:R-:W-:-:S02]  /*31b0*/  FADD.FTZ R48, -R52, R35 ;  /* 0x0000002334307221 */ /* 0x000fc40000010100 */
[----:B------:R-:W-:Y:S01]  /*31c0*/  FFMA.FTZ R30, R38, R33, R25 ;  /* 0x00000021261e7223 */ /* 0x000fe20000010019 */
[--C-:B------:R-:W-:Y:S01]  /*31d0*/  HADD2.F32 R25, -RZ, R95.reuse.H0_H0 ;  /* 0x2000005fff197230 */ /* 0x100fe20000004100 */
[----:B------:R-:W-:Y:S01]  /*31e0*/  FADD.FTZ R33, R24, R33 ;  /* 0x0000002118217221 */ /* 0x000fe20000010000 */
[----:B------:R-:W-:Y:S01]  /*31f0*/  HADD2.F32 R24, -RZ, R95.H1_H1 ;  /* 0x3000005fff187230 */ /* 0x000fe20000004100 */
        /* <DEDUP_REMOVED lines=21> */
.L_x_1489:
[----:B------:R-:W-:Y:S02]  /*3350*/  FFMA.FTZ R30, R41, R46, R30 ;  /* 0x0000002e291e7223 */ /* 0x000fe4000001001e */
[----:B------:R-:W-:Y:S02]  /*3360*/  FMUL.FTZ R45, R25, R90 ;  /* 0x0000005a192d7220 */ /* 0x000fe40000410000 */
[----:B------:R-:W-:Y:S02]  /*3370*/  FADD.FTZ R46, R46, R33 ;  /* 0x000000212e2e7221 */ /* 0x000fe40000010000 */
[----:B------:R-:W-:Y:S01]  /*3380*/  FFMA.FTZ R37, R27, R26, R37 ;  /* 0x0000001a1b257223 */ /* 0x000fe20000010025 */
[--C-:B------:R-:W-:Y:S01]  /*3390*/  HADD2.F32 R27, -RZ, R93.reuse.H0_H0 ;  /* 0x2000005dff1b7230 */ /* 0x100fe20000004100 */
[----:B------:R-:W-:Y:S01]  /*33a0*/  FADD.FTZ R39, R29, R26 ;  /* 0x0000001a1d277221 */ /* 0x000fe20000010000 */
[----:B------:R-:W-:Y:S01]  /*33b0*/  HADD2.F32 R29, -RZ, R93.H1_H1 ;  /* 0x3000005dff1d7230 */ /* 0x000fe20000004100 */
[----:B------:R-:W-:-:S02]  /*33c0*/  FFMA.FTZ R30, R44, R45, R30 ;  /* 0x0000002d2c1e7223 */ /* 0x000fc4000001001e */
[----:B------:R-:W-:Y:S02]  /*33d0*/  FADD.FTZ R45, R46, R45 ;  /* 0x0000002d2e2d7221 */ /* 0x000fe40000010000 */
[----:B------:R-:W-:Y:S02]  /*33e0*/  FMUL.FTZ R26, R24, R53 ;  /* 0x00000035181a7220 */ /* 0x000fe40000410000 */
[----:B------:R-:W-:Y:S01]  /*33f0*/  FFMA.FTZ R46, R28, R31, R32 ;  /* 0x0000001f1c2e7223 */ /* 0x000fe20000010020 */
[----:B------:R-:W-:Y:S01]  /*3400*/  HADD2.F32 R28, -RZ, R92.H1_H1 ;  /* 0x3000005cff1c7230 */ /* 0x000fe20000004100 */
[----:B------:R-:W-:Y:S02]  /*3410*/  FFMA.FTZ R30, R35, R26, R30 ;  /* 0x0000001a231e7223 */ /* 0x000fe4000001001e */
[----:B------:R-:W-:Y:S02]  /*3420*/  FADD.FTZ R32, R26, R45 ;  /* 0x0000002d1a207221 */ /* 0x000fe40000010000 */
[----:B------:R-:W-:-:S02]  /*3430*/  FADD.FTZ R26, -R52, R27 ;  /* 0x0000001b341a7221 */ /* 0x000fc40000010100 */
[----:B------:R-:W-:Y:S01]  /*3440*/  FADD.FTZ R48, -R52, R29 ;  /* 0x0000001d34307221 */ /* 0x000fe20000010100 */
        /* <DEDUP_REMOVED lines=22> */
.L_x_1490:
[----:B------:R-:W-:Y:S01]  /*35b0*/  FMUL.FTZ R47, R29, R90 ;  /* 0x0000005a1d2f7220 */ /* 0x000fe20000410000 */
[--C-:B------:R-:W-:Y:S01]  /*35c0*/  HADD2.F32 R33, -RZ, R94.reuse.H0_H0 ;  /* 0x2000005eff217230 */ /* 0x100fe20000004100 */
[----:B------:R-:W-:Y:S01]  /*35d0*/  FADD.FTZ R42, R42, R31 ;  /* 0x0000001f2a2a7221 */ /* 0x000fe20000010000 */
[----:B------:R-:W-:Y:S01]  /*35e0*/  HADD2.F32 R31, -RZ, R94.H1_H1 ;  /* 0x3000005eff1f7230 */ /* 0x000fe20000004100 */
[----:B------:R-:W-:Y:S02]  /*35f0*/  FFMA.FTZ R45, R27, R47, R30 ;  /* 0x0000002f1b2d7223 */ /* 0x000fe4000001001e */
[C---:B------:R-:W-:Y:S01]  /*3600*/  FADD.FTZ R30, -R52.reuse, R33 ;  /* 0x00000021341e7221 */ /* 0x040fe20000010100 */
[----:B------:R-:W-:Y:S01]  /*3610*/  HADD2.F32 R33, -RZ, R91.H0_H0 ;  /* 0x2000005bff217230 */ /* 0x000fe20000004100 */
[----:B------:R-:W-:-:S02]  /*3620*/  FADD.FTZ R50, -R52, R31 ;  /* 0x0000001f34327221 */ /* 0x000fc40000010100 */
[----:B------:R-:W-:Y:S01]  /*3630*/  FADD.FTZ R47, R32, R47 ;  /* 0x0000002f202f7221 */ /* 0x000fe20000010000 */
[----:B------:R-:W-:Y:S01]  /*3640*/  HADD2.F32 R32, -RZ, R91.H1_H1 ;  /* 0x3000005bff207230 */ /* 0x000fe20000004100 */
        /* <DEDUP_REMOVED lines=22> */
.L_x_1491:
[----:B------:R-:W-:Y:S02]  /*37b0*/  FMUL.FTZ R50, R33, R90 ;  /* 0x0000005a21327220 */ /* 0x000fe40000410000 */
[----:B------:R-:W-:Y:S02]  /*37c0*/  FADD.FTZ R51, R48, R47 ;  /* 0x0000002f30337221 */ /* 0x000fe40000010000 */
[----:B------:R-:W-:Y:S02]  /*37d0*/  FFMA.FTZ R49, R26, R48, R45 ;  /* 0x000000301a317223 */ /* 0x000fe4000001002d */
[----:B------:R-:W-:Y:S02]  /*37e0*/  FFMA.FTZ R45, R34, R36, R37 ;  /* 0x00000024222d7223 */ /* 0x000fe40000010025 */
[----:B------:R-:W-:Y:S01]  /*37f0*/  FADD.FTZ R47, R39, R36 ;  /* 0x00000024272f7221 */ /* 0x000fe20000010000 */
[--C-:B------:R-:W-:Y:S01]  /*3800*/  HADD2.F32 R39, -RZ, R58.reuse.H0_H0 ;  /* 0x2000003aff277230 */ /* 0x100fe20000004100 */
[----:B------:R-:W-:Y:S01]  /*3810*/  FADD.FTZ R37, R51, R50 ;  /* 0x0000003233257221 */ /* 0x000fe20000010000 */
[----:B------:R-:W-:Y:S01]  /*3820*/  HADD2.F32 R51, -RZ, R58.H1_H1 ;  /* 0x3000003aff337230 */ /* 0x000fe20000004100 */
[----:B------:R-:W-:-:S02]  /*3830*/  FFMA.FTZ R49, R31, R50, R49 ;  /* 0x000000321f317223 */ /* 0x000fc40000010031 */
[----:B------:R-:W-:Y:S02]  /*3840*/  FMUL.FTZ R48, R32, R53 ;  /* 0x0000003520307220 */ /* 0x000fe40000410000 */
[C---:B------:R-:W-:Y:S01]  /*3850*/  FADD.FTZ R36, -R52.reuse, R39 ;  /* 0x0000002734247221 */ /* 0x040fe20000010100 */
[--C-:B------:R-:W-:Y:S01]  /*3860*/  HADD2.F32 R39, -RZ, R59.reuse.H0_H0 ;  /* 0x2000003bff277230 */ /* 0x100fe20000004100 */
[----:B------:R-:W-:Y:S02]  /*3870*/  FADD.FTZ R34, -R52, R51 ;  /* 0x0000003334227221 */ /* 0x000fe40000010100 */
[----:B------:R-:W-:Y:S02]  /*3880*/  FFMA.FTZ R49, R30, R48, R49 ;  /* 0x000000301e317223 */ /* 0x000fe40000010031 */
[----:B------:R-:W-:Y:S01]  /*3890*/  FADD.FTZ R48, R48, R37 ;  /* 0x0000002530307221 */ /* 0x000fe20000010000 */
[----:B------:R-:W-:Y:S01]  /*38a0*/  HADD2.F32 R37, -RZ, R59.H1_H1 ;  /* 0x3000003bff257230 */ /* 0x000fe20000004100 */
[----:B------:R-:W-:-:S02]  /*38b0*/  FFMA.FTZ R46, R38, R43, R46 ;  /* 0x0000002b262e7223 */ /* 0x000fc4000001002e */
        /* <DEDUP_REMOVED lines=21> */
.L_x_1492:
[----:B------:R-:W-:Y:S02]  /*3a10*/  FMUL.FTZ R51, R39, R90 ;  /* 0x0000005a27337220 */ /* 0x000fe40000410000 */
[----:B------:R-:W-:Y:S01]  /*3a20*/  FADD.FTZ R38, R42, R43 ;  /* 0x0000002b2a267221 */ /* 0x000fe20000010000 */
[--C-:B------:R-:W-:Y:S01]  /*3a30*/  HADD2.F32 R43, -RZ, R60.reuse.H0_H0 ;  /* 0x2000003cff2b7230 */ /* 0x100fe20000004100 */
[----:B------:R-:W-:Y:S02]  /*3a40*/  FFMA.FTZ R49, R36, R51, R49 ;  /* 0x0000003324317223 */ /* 0x000fe40000010031 */
[----:B------:R-:W-:Y:S01]  /*3a50*/  FADD.FTZ R42, R48, R51 ;  /* 0x00000033302a7221 */ /* 0x000fe20000010000 */
[----:B------:R-:W-:Y:S01]  /*3a60*/  HADD2.F32 R51, -RZ, R60.H1_H1 ;  /* 0x3000003cff337230 */ /* 0x000fe20000004100 */
[----:B------:R-:W-:-:S02]  /*3a70*/  FFMA.FTZ R50, R41, R40, R45 ;  /* 0x0000002829327223 */ /* 0x000fc4000001002d */
[----:B------:R-:W-:Y:S02]  /*3a80*/  FMUL.FTZ R41, R37, R53 ;  /* 0x0000003525297220 */ /* 0x000fe40000410000 */
[----:B------:R-:W-:Y:S02]  /*3a90*/  FADD.FTZ R45, R47, R40 ;  /* 0x000000282f2d7221 */ /* 0x000fe40000010000 */
[C---:B------:R-:W-:Y:S01]  /*3aa0*/  FADD.FTZ R40, -R52.reuse, R43 ;  /* 0x0000002b34287221 */ /* 0x040fe20000010100 */
[--C-:B------:R-:W-:Y:S01]  /*3ab0*/  HADD2.F32 R43, -RZ, R61.reuse.H0_H0 ;  /* 0x2000003dff2b7230 */ /* 0x100fe20000004100 */
[----:B------:R-:W-:Y:S02]  /*3ac0*/  FADD.FTZ R54, -R52, R51 ;  /* 0x0000003334367221 */ /* 0x000fe40000010100 */
[----:B------:R-:W-:Y:S02]  /*3ad0*/  FFMA.FTZ R48, R34, R41, R49 ;  /* 0x0000002922307223 */ /* 0x000fe40000010031 */
[----:B------:R-:W-:Y:S01]  /*3ae0*/  FADD.FTZ R49, R41, R42 ;  /* 0x0000002a29317221 */ /* 0x000fe20000010000 */
[----:B------:R-:W-:Y:S01]  /*3af0*/  HADD2.F32 R42, -RZ, R61.H1_H1 ;  /* 0x3000003dff2a7230 */ /* 0x000fe20000004100 */
        /* <DEDUP_REMOVED lines=21> */
.L_x_1493:
[----:B------:R-:W-:Y:S01]  /*3c50*/  FMUL.FTZ R54, R43, R90 ;  /* 0x0000005a2b367220 */ /* 0x000fe20000410000 */
[--C-:B------:R-:W-:Y:S01]  /*3c60*/  HADD2.F32 R55, -RZ, R62.reuse.H1_H1 ;  /* 0x3000003eff377230 */ /* 0x100fe20000004100 */
[----:B------:R-:W-:Y:S01]  /*3c70*/  FFMA.FTZ R46, R44, R25, R46 ;  /* 0x000000192c2e7223 */ /* 0x000fe2000001002e */
[----:B------:R-:W-:Y:S01]  /*3c80*/  HADD2.F32 R51, -RZ, R62.H0_H0 ;  /* 0x2000003eff337230 */ /* 0x000fe20000004100 */
[----:B------:R-:W-:Y:S02]  /*3c90*/  FFMA.FTZ R47, R35, R24, R50 ;  /* 0x00000018232f7223 */ /* 0x000fe40000010032 */
[----:B------:R-:W-:Y:S02]  /*3ca0*/  FFMA.FTZ R35, R41, R54, R48 ;  /* 0x0000003629237223 */ /* 0x000fe40000010030 */
[----:B------:R-:W-:Y:S02]  /*3cb0*/  FMUL.FTZ R44, R42, R53 ;  /* 0x000000352a2c7220 */ /* 0x000fe40000410000 */
[----:B------:R-:W-:-:S02]  /*3cc0*/  FADD.FTZ R49, R49, R54 ;  /* 0x0000003631317221 */ /* 0x000fc40000010000 */
[C---:B------:R-:W-:Y:S02]  /*3cd0*/  FADD.FTZ R50, -R52.reuse, R55 ;  /* 0x0000003734327221 */ /* 0x040fe40000010100 */
[----:B------:R-:W-:Y:S01]  /*3ce0*/  FADD.FTZ R48, -R52, R51 ;  /* 0x0000003334307221 */ /* 0x000fe20000010100 */
[--C-:B------:R-:W-:Y:S01]  /*3cf0*/  HADD2.F32 R51, -RZ, R63.reuse.H0_H0 ;  /* 0x2000003fff337230 */ /* 0x100fe20000004100 */
[----:B------:R-:W-:Y:S02]  /*3d00*/  FFMA.FTZ R35, R40, R44, R35 ;  /* 0x0000002c28237223 */ /* 0x000fe40000010023 */
[----:B------:R-:W-:Y:S02]  /*3d10*/  FADD.FTZ R44, R44, R49 ;  /* 0x000000312c2c7221 */ /* 0x000fe40000010000 */
        /* <DEDUP_REMOVED lines=22> */
.L_x_1494:
        /* <DEDUP_REMOVED lines=33> */
.L_x_1495:
        /* <DEDUP_REMOVED lines=103> */
.L_x_1497:
[----:B0-----:R-:W-:Y:S05]  /*4700*/  BSYNC B0 ;  /* 0x0000000000007941 */ /* 0x001fea0003800000 */
.L_x_1496:
        /* <DEDUP_REMOVED lines=81> */
.L_x_1499:
[----:B------:R-:W-:Y:S05]  /*4c20*/  BSYNC B0 ;  /* 0x0000000000007941 */ /* 0x000fea0003800000 */
.L_x_1498:
        /* <DEDUP_REMOVED lines=16> */
.L_x_1501:
[----:B------:R-:W-:Y:S05]  /*4d30*/  BSYNC B0 ;  /* 0x0000000000007941 */ /* 0x000fea0003800000 */
.L_x_1500:
        /* <DEDUP_REMOVED lines=30> */
.L_x_1504:
[----:B------:R-:W2:Y:S01]  /*4f20*/  LDG.E.STRONG.GPU R26, [R24.64] ;  /* 0x00000006181a7981 */ /* 0x000ea2000c1ef900 */
[----:B------:R-:W-:Y:S01]  /*4f30*/  YIELD ;  /* 0x0000000000007946 */ /* 0x000fe20003800000 */
[----:B--2---:R-:W-:Y:S01]  /*4f40*/  ISETP.NE.AND P6, PT, R26, R29, PT ;  /* 0x0000001d1a00720c */ /* 0x004fe20003fc5270 */
[----:B------:R-:W-:-:S12]  /*4f50*/  CCTL.IVALL ;  /* 0x00000000ff00798f */ /* 0x000fd80002000000 */
[----:B------:R-:W-:Y:S05]  /*4f60*/  @P6 BRA `(.L_x_1504) ;  /* 0xffffffb000006947 */ /* 0x000fea000383ffff */
.L_x_1503:
        /* <DEDUP_REMOVED lines=23> */
.L_x_1508:
        /* <DEDUP_REMOVED lines=115> */
.L_x_1507:
        /* <DEDUP_REMOVED lines=63> */
.L_x_1509:
[----:B------:R-:W-:-:S04]  /*5c00*/  LOP3.LUT P6, RZ, R87, 0x1, RZ, 0xc0, !PT ;  /* 0x0000000157ff7812 */ /* 0x000fc800078cc0ff */
[----:B------:R-:W-:-:S13]  /*5c10*/  ISETP.NE.OR P6, PT, R26, RZ, P6 ;  /* 0x000000ff1a00720c */ /* 0x000fda00037c5670 */
[----:B------:R-:W-:Y:S05]  /*5c20*/  @!P6 BRA `(.L_x_1505) ;  /* 0x000001f00000e947 */ /* 0x000fea0003800000 */
.L_x_1506:
        /* <DEDUP_REMOVED lines=31> */
.L_x_1505:
        /* <DEDUP_REMOVED lines=10> */
.L_x_1511:
[----:B------:R-:W-:Y:S05]  /*5ec0*/  BSYNC B0 ;  /* 0x0000000000007941 */ /* 0x000fea0003800000 */
.L_x_1510:
        /* <DEDUP_REMOVED lines=17> */
.L_x_1502:
[----:B------:R-:W-:Y:S04]  /*5fe0*/  @!P0 STS.64 [0x90], R54 ;  /* 0x00009036ff008388 */ /* 0x000fe80000000a00 */
[----:B------:R-:W-:Y:S01]  /*5ff0*/  BAR.SYNC.DEFER_BLOCKING 0x0 ;  /* 0x0000000000007b1d */ /* 0x000fe20000010000 */
[----:B------:R-:W-:Y:S01]  /*6000*/  ISETP.NE.AND P6, PT, RZ, UR9, PT ;  /* 0x00000009ff007c0c */ /* 0x000fe2000bfc5270 */
[--C-:B------:R-:W-:Y:S01]  /*6010*/  HADD2.F32 R33, -RZ, R113.reuse.H0_H0 ;  /* 0x20000071ff217230 */ /* 0x100fe20000004100 */
[----:B0-----:R-:W-:Y:S01]  /*6020*/  IMAD.WIDE.U32 R26, R85, -0x77777777, RZ ;  /* 0x88888889551a7825 */ /* 0x001fe200078e00ff */
        /* <DEDUP_REMOVED lines=32> */
.L_x_1512:
        /* <DEDUP_REMOVED lines=19> */
.L_x_1514:
[----:B------:R-:W-:Y:S05]  /*6360*/  BSYNC B0 ;  /* 0x0000000000007941 */ /* 0x000fea0003800000 */
.L_x_1513:
        /* <DEDUP_REMOVED lines=28> */
.L_x_1515:
        /* <DEDUP_REMOVED lines=19> */
.L_x_1517:
[----:B------:R-:W-:Y:S05]  /*6660*/  BSYNC B0 ;  /* 0x0000000000007941 */ /* 0x000fea0003800000 */
.L_x_1516:
        /* <DEDUP_REMOVED lines=28> */
.L_x_1518:
        /* <DEDUP_REMOVED lines=19> */
.L_x_1520:
[----:B------:R-:W-:Y:S05]  /*6960*/  BSYNC B0 ;  /* 0x0000000000007941 */ /* 0x000fea0003800000 */
.L_x_1519:
        /* <DEDUP_REMOVED lines=28> */
.L_x_1521:
        /* <DEDUP_REMOVED lines=19> */
.L_x_1523:
[----:B------:R-:W-:Y:S05]  /*6c60*/  BSYNC B0 ;  /* 0x0000000000007941 */ /* 0x000fea0003800000 */
.L_x_1522:
        /* <DEDUP_REMOVED lines=28> */
.L_x_1524:
        /* <DEDUP_REMOVED lines=19> */
.L_x_1526:
[----:B------:R-:W-:Y:S05]  /*6f60*/  BSYNC B0 ;  /* 0x0000000000007941 */ /* 0x000fea0003800000 */
.L_x_1525:
[----:B------:R-:W-:Y:S01]  /*6f70*/  ISETP.NE.AND P0, PT, RZ, UR9, PT ;  /* 0x00000009ff007c0c */ /* 0x000fe2000bf05270 */
[C---:B------:R-:W-:Y:S01]  /*6f80*/  FADD.FTZ R24, -R52.reuse, R39 ;  /* 0x0000002734187221 */ /* 0x040fe20000010100 */
[----:B------:R-:W-:Y:S01]  /*6f90*/  HADD2.F32 R33, -RZ, R103.H0_H0 ;  /* 0x20000067ff217230 */ /* 0x000fe20000004100 */
[----:B0-----:R-:W-:Y:S01]  /*6fa0*/  FADD.FTZ R26, -R52, R41 ;  /* 0x00000029341a7221 */ /* 0x001fe20000010100 */
[----:B------:R-:W-:Y:S01]  /*6fb0*/  HADD2.F32 R41, -RZ, R101.H0_H0 ;  /* 0x20000065ff297230 */ /* 0x000fe20000004100 */
        /* <DEDUP_REMOVED lines=23> */
.L_x_1527:
        /* <DEDUP_REMOVED lines=19> */
.L_x_1529:
[----:B------:R-:W-:Y:S05]  /*7260*/  BSYNC B0 ;  /* 0x0000000000007941 */ /* 0x000fea0003800000 */
.L_x_1528:
        /* <DEDUP_REMOVED lines=28> */
.L_x_1530:
        /* <DEDUP_REMOVED lines=19> */
.L_x_1532:
[----:B------:R-:W-:Y:S05]  /*7560*/  BSYNC B0 ;  /* 0x0000000000007941 */ /* 0x000fea0003800000 */
.L_x_1531:
        /* <DEDUP_REMOVED lines=28> */
.L_x_1533:
        /* <DEDUP_REMOVED lines=18> */
.L_x_1535:
[----:B------:R-:W-:Y:S05]  /*7850*/  BSYNC B0 ;  /* 0x0000000000007941 */ /* 0x000fea0003800000 */
.L_x_1534:
        /* <DEDUP_REMOVED lines=27> */
.L_x_1536:
        /* <DEDUP_REMOVED lines=18> */
.L_x_1538:
[----:B------:R-:W-:Y:S05]  /*7b30*/  BSYNC B0 ;  /* 0x0000000000007941 */ /* 0x000fea0003800000 */
.L_x_1537:
        /* <DEDUP_REMOVED lines=27> */
.L_x_1539:
        /* <DEDUP_REMOVED lines=18> */
.L_x_1541:
[----:B------:R-:W-:Y:S05]  /*7e10*/  BSYNC B0 ;  /* 0x0000000000007941 */ /* 0x000fea0003800000 */
.L_x_1540:
        /* <DEDUP_REMOVED lines=26> */
.L_x_1542:
        /* <DEDUP_REMOVED lines=18> */
.L_x_1544:
[----:B------:R-:W-:Y:S05]  /*80e0*/  BSYNC B0 ;  /* 0x0000000000007941 */ /* 0x000fea0003800000 */
.L_x_1543:
[----:B0-----:R-:W-:Y:S01]  /*80f0*/  HADD2.F32 R25, -RZ, R94.H1_H1 ;  /* 0x3000005eff197230 */ /* 0x001fe20000004100 */
[----:B------:R-:W-:Y:S01]  /*8100*/  FADD.FTZ R24, -R52, R41 ;  /* 0x0000002934187221 */ /* 0x000fe20000010100 */
[--C-:B------:R-:W-:Y:S01]  /*8110*/  HADD2.F32 R33, -RZ, R91.reuse.H0_H0 ;  /* 0x2000005bff217230 */ /* 0x100fe20000004100 */
[----:B------:R-:W-:Y:S01]  /*8120*/  IMAD R29, R14, c[0x0][0x1fc], R29 ;  /* 0x00007f000e1d7a24 */ /* 0x000fe200078e021d */
[----:B------:R-:W-:Y:S01]  /*8130*/  HADD2.F32 R30, -RZ, R91.H1_H1 ;  /* 0x3000005bff1e7230 */ /* 0x000fe20000004100 */
[----:B------:R-:W-:Y:S01]  /*8140*/  FADD.FTZ R26, -R52, R25 ;  /* 0x00000019341a7221 */ /* 0x000fe20000010100 */
[--C-:B------:R-:W-:Y:S01]  /*8150*/  HADD2.F32 R41, -RZ, R58.reuse.H0_H0 ;  /* 0x2000003aff297230 */ /* 0x100fe20000004100 */
        /* <DEDUP_REMOVED lines=22> */
.L_x_1545:
        /* <DEDUP_REMOVED lines=18> */
.L_x_1547:
[----:B------:R-:W-:Y:S05]  /*83e0*/  BSYNC B0 ;  /* 0x0000000000007941 */ /* 0x000fea0003800000 */
.L_x_1546:
[C---:B------:R-:W-:Y:S01]  /*83f0*/  FADD.FTZ R24, -R52.reuse, R41 ;  /* 0x0000002934187221 */ /* 0x040fe20000010100 */
        /* <DEDUP_REMOVED lines=26> */
.L_x_1548:
        /* <DEDUP_REMOVED lines=23> */
.L_x_1550:
[----:B------:R-:W-:Y:S05]  /*8710*/  BSYNC B0 ;  /* 0x0000000000007941 */ /* 0x000fea0003800000 */
.L_x_1549:
        /* <DEDUP_REMOVED lines=27> */
.L_x_1551:
        /* <DEDUP_REMOVED lines=23> */
.L_x_1553:
[----:B------:R-:W-:Y:S05]  /*8a40*/  BSYNC B0 ;  /* 0x0000000000007941 */ /* 0x000fea0003800000 */
.L_x_1552:
        /* <DEDUP_REMOVED lines=27> */
.L_x_1554:
        /* <DEDUP_REMOVED lines=25> */
.L_x_1556:
[----:B------:R-:W-:Y:S05]  /*8d90*/  BSYNC B0 ;  /* 0x0000000000007941 */ /* 0x000fea0003800000 */
.L_x_1555:
        /* <DEDUP_REMOVED lines=25> */
.L_x_1557:
        /* <DEDUP_REMOVED lines=20> */
.L_x_1559:
[----:B------:R-:W-:Y:S05]  /*9070*/  BSYNC B0 ;  /* 0x0000000000007941 */ /* 0x000fea0003800000 */
.L_x_1558:
[----:B------:R-:W-:Y:S02]  /*9080*/  IADD3 R16, R16, c[0x0][0x10], RZ ;  /* 0x0000040010107a10 */ /* 0x000fe40007ffe0ff */
[----:B------:R-:W-:Y:S02]  /*9090*/  IADD3 R66, R66, 0x1, RZ ;  /* 0x0000000142427810 */ /* 0x000fe40007ffe0ff */
[----:B------:R-:W-:-:S13]  /*90a0*/  ISETP.GE.AND P0, PT, R16, UR4, PT ;  /* 0x0000000410007c0c */ /* 0x000fda000bf06270 */
[----:B------:R-:W-:Y:S01]  /*90b0*/  @P0 CALL.REL.NOINC `(.L_x_1477) ;  /* 0x0000001000000944 */ /* 0x000fe20003c00000 */
[----:B------:R-:W-:Y:S05]  /*90c0*/  BRA `(.L_x_1560) ;  /* 0xffff760000007947 */ /* 0x000fea000383ffff */
.L_x_1477:
        /* <DEDUP_REMOVED lines=18> */
.L_x_1562:
[----:B------:R-:W-:Y:S05]  /*91f0*/  BSYNC B0 ;  /* 0x0000000000007941 */ /* 0x000fea0003800000 */
.L_x_1561:
        /* <DEDUP_REMOVED lines=11> */
.L_x_1564:
[----:B-1----:R-:W2:Y:S01]  /*92b0*/  LDG.E.STRONG.GPU R5, [R2.64] ;  /* 0x0000000602057981 */ /* 0x002ea2000c1ef900 */
[----:B------:R-:W-:Y:S01]  /*92c0*/  YIELD ;  /* 0x0000000000007946 */ /* 0x000fe20003800000 */
[----:B--2---:R-:W-:Y:S01]  /*92d0*/  ISETP.NE.AND P0, PT, R5, R0, PT ;  /* 0x000000000500720c */ /* 0x004fe20003f05270 */
[----:B------:R-:W-:-:S12]  /*92e0*/  CCTL.IVALL ;  /* 0x00000000ff00798f */ /* 0x000fd80002000000 */
[----:B------:R-:W-:Y:S05]  /*92f0*/  @P0 BRA `(.L_x_1564) ;  /* 0xffffffb000000947 */ /* 0x000fea000383ffff */
.L_x_1563:
        /* <DEDUP_REMOVED lines=25> */
.L_x_1565:
        /* <DEDUP_REMOVED lines=26> */
.L_x_1566:
        /* <DEDUP_REMOVED lines=13> */
.L_x_5195:


//--------------------- .text._Z35group_norm_nhwc_bwd_one_pass_kernelI11Fp16IOBf16WLi512ELi60ELi480EEv26Group_norm_nhwc_bwd_params --------------------------
	.section	.text._Z35group_norm_nhwc_bwd_one_pass_kernelI11Fp16IOBf16WLi512ELi60ELi480EEv26Group_norm_nhwc_bwd_params,"ax",@progbits
	.sectioninfo	@"SHI_REGISTERS=128"
	.align	128
        .global         _Z35group_norm_nhwc_bwd_one_pass_kernelI11Fp16IOBf16WLi512ELi60ELi480EEv26Group_norm_nhwc_bwd_params
        .type           _Z35group_norm_nhwc_bwd_one_pass_kernelI11Fp16IOBf16WLi512ELi60ELi480EEv26Group_norm_nhwc_bwd_params,@function
        .size           _Z35group_norm_nhwc_bwd_one_pass_kernelI11Fp16IOBf16WLi512ELi60ELi480EEv26Group_norm_nhwc_bwd_params,(.L_x_5196 - _Z35group_norm_nhwc_bwd_one_pass_kernelI11Fp16IOBf16WLi512ELi60ELi480EEv26Group_norm_nhwc_bwd_params)
        .other          _Z35group_norm_nhwc_bwd_one_pass_kernelI11Fp16IOBf16WLi512ELi60ELi480EEv26Group_norm_nhwc_bwd_params,@"STO_CUDA_ENTRY STV_DEFAULT"
_Z35group_norm_nhwc_bwd_one_pass_kernelI11Fp16IOBf16WLi512ELi60ELi480EEv26Group_norm_nhwc_bwd_params:
.text._Z35group_norm_nhwc_bwd_one_pass_kernelI11Fp16IOBf16WLi512ELi60ELi480EEv26Group_norm_nhwc_bwd_params:
        /* <DEDUP_REMOVED lines=190> */
.L_x_1714:
        /* <DEDUP_REMOVED lines=518> */
[----:B------:R-:W-:Y:S02]  /*2c40*/  LOP3.LUT P5, RZ, R8, 0x8, RZ, 0xc0, !PT ;  /* 0x0000000808ff7812 */ /* 0x000fe400078ac0ff */
[----:B------:R-:W-:-:S07]  /*2c50*/  SHF.R.S32.HI R78, RZ, 0x1f, R119 ;  /* 0x0000001fff4e7819 */ /* 0x000fce0000011477 */
[----:B------:R0:W5:Y:S01]  /*2c60*/  @P6 LDG.E R77, [R50.64] ;  /* 0x00000012324d6981 */ /* 0x000162000c1e1900 */
[----:B------:R-:W-:Y:S01]  /*2c70*/  HFMA2.MMA R74, -RZ, RZ, 0, 0 ;  /* 0x00000000ff4a7435 */ /* 0x000fe200000001ff */
[----:B0-----:R-:W-:Y:S02]  /*2c80*/  MOV R51, RZ ;  /* 0x000000ff00337202 */ /* 0x001fe40000000f00 */
[----:B------:R-:W-:-:S07]  /*2c90*/  @P5 IMAD R50, R78, c[0x0][0x1d8], RZ ;  /* 0x000076004e325a24 */ /* 0x000fce00078e02ff */
[----:B------:R0:W5:Y:S04]  /*2ca0*/  @P4 LDG.E R74, [R52.64] ;  /* 0x00000012344a4981 */ /* 0x000168000c1e1900 */
[----:B------:R1:W5:Y:S01]  /*2cb0*/  @P1 LDG.E R51, [R22.64] ;  /* 0x0000001216331981 */ /* 0x000362000c1e1900 */
[----:B------:R-:W-:Y:S01]  /*2cc0*/  @P5 IMAD R50, R119, c[0x0][0x1dc], R50 ;  /* 0x0000770077325a24 */ /* 0x000fe200078e0232 */
[----:B-1----:R-:W-:Y:S02]  /*2cd0*/  @P5 MOV R22, R28 ;  /* 0x0000001c00165202 */ /* 0x002fe40000000f00 */
[----:B------:R-:W-:-:S05]  /*2ce0*/  @P5 MOV R23, R31 ;  /* 0x0000001f00175202 */ /* 0x000fca0000000f00 */
[----:B------:R-:W-:Y:S01]  /*2cf0*/  @P5 IMAD.WIDE.U32 R22, R119, c[0x0][0x1d8], R22 ;  /* 0x0000760077165a25 */ /* 0x000fe200078e0016 */
[----:B0-----:R-:W-:-:S04]  /*2d00*/  CS2R R52, SRZ ;  /* 0x0000000000347805 */ /* 0x001fc8000001ff00 */
[----:B------:R-:W-:Y:S02]  /*2d10*/  @P5 IADD3 R23, R23, R50, RZ ;  /* 0x0000003217175210 */ /* 0x000fe40007ffe0ff */
[----:B------:R0:W5:Y:S02]  /*2d20*/  @P6 LDG.E R53, [R66.64] ;  /* 0x0000001242356981 */ /* 0x000164000c1e1900 */
[C---:B------:R-:W-:Y:S02]  /*2d30*/  @P5 SHF.L.U64.HI R23, R22.reuse, 0x1, R23 ;  /* 0x0000000116175819 */ /* 0x040fe40000010217 */
[----:B------:R-:W-:-:S04]  /*2d40*/  @P5 SHF.L.U32 R22, R22, 0x1, RZ ;  /* 0x0000000116165819 */ /* 0x000fc800000006ff */
[----:B0-----:R-:W-:Y:S01]  /*2d50*/  @P5 IADD3 R66, P0, R22, c[0x0][0x180], RZ ;  /* 0x0000600016425a10 */ /* 0x001fe20007f1e0ff */
[----:B------:R-:W-:-:S03]  /*2d60*/  HFMA2.MMA R79, -RZ, RZ, 0, 0 ;  /* 0x00000000ff4f7435 */ /* 0x000fc600000001ff */
[----:B------:R-:W-:Y:S02]  /*2d70*/  @P5 IADD3.X R67, R23, c[0x0][0x184], RZ, P0, !PT ;  /* 0x0000610017435a10 */ /* 0x000fe400007fe4ff */
[----:B------:R-:W-:-:S04]  /*2d80*/  @P5 IADD3 R22, P0, R22, c[0x0][0x178], RZ ;  /* 0x00005e0016165a10 */ /* 0x000fc80007f1e0ff */
[----:B------:R-:W-:Y:S01]  /*2d90*/  @P5 IADD3.X R23, R23, c[0x0][0x17c], RZ, P0, !PT ;  /* 0x00005f0017175a10 */ /* 0x000fe200007fe4ff */
[----:B------:R0:W5:Y:S01]  /*2da0*/  @P1 LDG.E R79, [R90.64] ;  /* 0x000000125a4f1981 */ /* 0x000162000c1e1900 */
[C---:B------:R-:W-:Y:S02]  /*2db0*/  LOP3.LUT P5, RZ, R11.reuse, 0x2, RZ, 0xc0, !PT ;  /* 0x000000020bff7812 */ /* 0x040fe400078ac0ff */
[C---:B------:R-:W-:Y:S02]  /*2dc0*/  LOP3.LUT P3, RZ, R8.reuse, 0x20000, RZ, 0xc0, !PT ;  /* 0x0002000008ff7812 */ /* 0x040fe4000786c0ff */
[----:B------:R-:W-:Y:S01]  /*2dd0*/  LOP3.LUT P6, RZ, R8, 0x2, RZ, 0xc0, !PT ;  /* 0x0000000208ff7812 */ /* 0x000fe200078cc0ff */
[----:B0-----:R-:W-:Y:S01]  /*2de0*/  CS2R R90, SRZ ;  /* 0x00000000005a7805 */ /* 0x001fe2000001ff00 */
[----:B------:R-:W-:Y:S02]  /*2df0*/  SHF.R.S32.HI R78, RZ, 0x1f, R118 ;  /* 0x0000001fff4e7819 */ /* 0x000fe40000011476 */
[----:B------:R-:W-:-:S05]  /*2e00*/  LOP3.LUT P4, RZ, R11, 0x4, RZ, 0xc0, !PT ;  /* 0x000000040bff7812 */ /* 0x000fca000788c0ff */
[----:B------:R0:W5:Y:S04]  /*2e10*/  @P5 LDG.E R52, [R80.64] ;  /* 0x0000001250345981 */ /* 0x000168000c1e1900 */
[----:B------:R1:W5:Y:S01]  /*2e20*/  @P5 LDG.E R91, [R48.64] ;  /* 0x00000012305b5981 */ /* 0x000362000c1e1900 */
[----:B------:R-:W-:Y:S01]  /*2e30*/  LOP3.LUT P5, RZ, R11, 0x1, RZ, 0xc0, !PT ;  /* 0x000000010bff7812 */ /* 0x000fe200078ac0ff */
[----:B------:R-:W-:Y:S01]  /*2e40*/  @P6 IMAD R11, R78, c[0x0][0x1d8], RZ ;  /* 0x000076004e0b6a24 */ /* 0x000fe200078e02ff */
[----:B------:R-:W-:Y:S01]  /*2e50*/  LOP3.LUT P1, RZ, R8, 0x2000, RZ, 0xc0, !PT ;  /* 0x0000200008ff7812 */ /* 0x000fe2000782c0ff */
[----:B------:R-:W-:Y:S01]  /*2e60*/  CS2R R92, SRZ ;  /* 0x00000000005c7805 */ /* 0x000fe2000001ff00 */
[----:B------:R-:W-:Y:S01]  /*2e70*/  SHF.R.S32.HI R61, RZ, 0x1f, R117 ;  /* 0x0000001fff3d7819 */ /* 0x000fe20000011475 */
[----:B------:R-:W-:Y:S01]  /*2e80*/  HFMA2.MMA R50, -RZ, RZ, 0, 0 ;  /* 0x00000000ff327435 */ /* 0x000fe200000001ff */
[----:B------:R4:W5:Y:S01]  /*2e90*/  @P2 LDG.E R90, [R40.64] ;  /* 0x00000012285a2981 */ /* 0x000962000c1e1900 */
[----:B-1----:R-:W-:Y:S01]  /*2ea0*/  MOV R48, RZ ;  /* 0x000000ff00307202 */ /* 0x002fe20000000f00 */
[----:B------:R-:W-:Y:S01]  /*2eb0*/  @P6 IMAD R11, R118, c[0x0][0x1dc], R11 ;  /* 0x00007700760b6a24 */ /* 0x000fe200078e020b */
[----:B------:R-:W-:Y:S01]  /*2ec0*/  LOP3.LUT R8, R8, 0xffbfffff, RZ, 0xc0, !PT ;  /* 0xffbfffff08087812 */ /* 0x000fe200078ec0ff */
[----:B------:R1:W5:Y:S04]  /*2ed0*/  @P3 LDG.E R93, [R94.64] ;  /* 0x000000125e5d3981 */ /* 0x000368000c1e1900 */
[----:B------:R0:W5:Y:S04]  /*2ee0*/  @P3 LDG.E R48, [R64.64] ;  /* 0x0000001240303981 */ /* 0x000168000c1e1900 */
[----:B------:R1:W5:Y:S01]  /*2ef0*/  @P4 LDG.E R50, [R62.64] ;  /* 0x000000123e324981 */ /* 0x000362000c1e1900 */
[----:B------:R-:W-:Y:S01]  /*2f00*/  HFMA2.MMA R98, -RZ, RZ, 0, 0 ;  /* 0x00000000ff627435 */ /* 0x000fe200000001ff */
[----:B------:R-:W-:-:S02]  /*2f10*/  SHF.R.S32.HI R49, RZ, 0x1f, R116 ;  /* 0x0000001fff317819 */ /* 0x000fc40000011474 */
[----:B------:R1:W5:Y:S01]  /*2f20*/  @P1 LDG.E R92, [R12.64] ;  /* 0x000000120c5c1981 */ /* 0x000362000c1e1900 */
[----:B0-----:R-:W-:Y:S02]  /*2f30*/  @P6 MOV R64, R28 ;  /* 0x0000001c00406202 */ /* 0x001fe40000000f00 */
[----:B------:R-:W-:-:S05]  /*2f40*/  @P6 MOV R65, R31 ;  /* 0x0000001f00416202 */ /* 0x000fca0000000f00 */
[----:B------:R-:W-:-:S05]  /*2f50*/  @P6 IMAD.WIDE.U32 R64, R118, c[0x0][0x1d8], R64 ;  /* 0x0000760076406a25 */ /* 0x000fca00078e0040 */
[----:B------:R-:W-:-:S04]  /*2f60*/  @P6 IADD3 R11, R65, R11, RZ ;  /* 0x0000000b410b6210 */ /* 0x000fc80007ffe0ff */
[C---:B------:R-:W-:Y:S02]  /*2f70*/  @P6 SHF.L.U64.HI R11, R64.reuse, 0x1, R11 ;  /* 0x00000001400b6819 */ /* 0x040fe4000001020b */
[----:B------:R-:W-:-:S04]  /*2f80*/  @P6 SHF.L.U32 R64, R64, 0x1, RZ ;  /* 0x0000000140406819 */ /* 0x000fc800000006ff */
[----:B------:R-:W-:Y:S02]  /*2f90*/  @P6 IADD3 R80, P0, R64, c[0x0][0x180], RZ ;  /* 0x0000600040506a10 */ /* 0x000fe40007f1e0ff */
[----:B------:R-:W-:Y:S02]  /*2fa0*/  @P6 LOP3.LUT R8, R8, 0x400000, RZ, 0xfc, !PT ;  /* 0x0040000008086812 */ /* 0x000fe400078efcff */
[----:B------:R-:W-:Y:S02]  /*2fb0*/  @P6 IADD3.X R81, R11, c[0x0][0x184], RZ, P0, !PT ;  /* 0x000061000b516a10 */ /* 0x000fe400007fe4ff */
[----:B------:R-:W-:Y:S01]  /*2fc0*/  @P6 IADD3 R64, P0, R64, c[0x0][0x178], RZ ;  /* 0x00005e0040406a10 */ /* 0x000fe20007f1e0ff */
[----:B-1----:R-:W-:-:S03]  /*2fd0*/  CS2R R94, SRZ ;  /* 0x00000000005e7805 */ /* 0x002fc6000001ff00 */
[----:B------:R-:W-:Y:S02]  /*2fe0*/  @P6 IADD3.X R65, R11, c[0x0][0x17c], RZ, P0, !PT ;  /* 0x00005f000b416a10 */ /* 0x000fe400007fe4ff */
[C---:B------:R-:W-:Y:S01]  /*2ff0*/  LOP3.LUT P6, RZ, R8.reuse, 0x8000, RZ, 0xc0, !PT ;  /* 0x0000800008ff7812 */ /* 0x040fe200078cc0ff */
[----:B------:R0:W5:Y:S01]  /*3000*/  @P4 LDG.E R95, [R46.64] ;  /* 0x000000122e5f4981 */ /* 0x000162000c1e1900 */
[----:B------:R-:W-:Y:S01]  /*3010*/  @P5 IMAD R11, R61, c[0x0][0x1d8], RZ ;  /* 0x000076003d0b5a24 */ /* 0x000fe200078e02ff */
[----:B0-----:R-:W-:Y:S01]  /*3020*/  CS2R R46, SRZ ;  /* 0x00000000002e7805 */ /* 0x001fe2000001ff00 */
[----:B------:R-:W-:-:S09]  /*3030*/  LOP3.LUT P3, RZ, R8, 0x80000000, RZ, 0xc0, !PT ;  /* 0x8000000008ff7812 */ /* 0x000fd2000786c0ff */
        /* <DEDUP_REMOVED lines=11> */
[----:B------:R-:W-:Y:S01]  /*30f0*/  HFMA2.MMA R78, -RZ, RZ, 0, 0 ;  /* 0x00000000ff4e7435 */ /* 0x000fe200000001ff */
[----:B------:R0:W5:Y:S02]  /*3100*/  @P2 LDG.E R12, [R96.64] ;  /* 0x00000012600c2981 */ /* 0x000164000c1e1900 */
        /* <DEDUP_REMOVED lines=17> */
[-C--:B0-----:R-:W-:Y:S02]  /*3220*/  @P4 MOV R42, R28.reuse ;  /* 0x0000001c002a4202 */ /* 0x081fe40000000f00 */
        /* <DEDUP_REMOVED lines=9> */
[----:B----4-:R-:W-:Y:S01]  /*32c0*/  @P3 IMAD R40, R49, c[0x0][0x1d8], RZ ;  /* 0x0000760031283a24 */ /* 0x010fe200078e02ff */
[----:B------:R-:W-:-:S02]  /*32d0*/  @P4 IADD3 R43, R43, R44, RZ ;  /* 0x0000002c2b2b4210 */ /* 0x000fc40007ffe0ff */
[----:B------:R-:W-:Y:S01]  /*32e0*/  @P3 MOV R27, R31 ;  /* 0x0000001f001b3202 */ /* 0x000fe20000000f00 */
[----:B0-----:R-:W-:Y:S01]  /*32f0*/  CS2R R14, SRZ ;  /* 0x00000000000e7805 */ /* 0x001fe2000001ff00 */
        /* <DEDUP_REMOVED lines=8> */
[----:B--2---:R-:W-:Y:S01]  /*3380*/  @P2 IMAD R38, R49, c[0x0][0x1d8], RZ ;  /* 0x0000760031262a24 */ /* 0x004fe200078e02ff */
[----:B------:R-:W-:Y:S01]  /*3390*/  @P4 IADD3.X R45, R43, c[0x0][0x184], RZ, P0, !PT ;  /* 0x000061002b2d4a10 */ /* 0x000fe200007fe4ff */
[----:B------:R1:W5:Y:S01]  /*33a0*/  @P6 LDG.E R14, [R72.64] ;  /* 0x00000012480e6981 */ /* 0x000362000c1e1900 */
[----:B0-----:R-:W-:-:S02]  /*33b0*/  @P2 MOV R32, R28 ;  /* 0x0000001c00202202 */ /* 0x001fc40000000f00 */
[----:B------:R-:W-:Y:S01]  /*33c0*/  @P2 MOV R33, R31 ;  /* 0x0000001f00212202 */ /* 0x000fe20000000f00 */
[----:B------:R-:W-:Y:S01]  /*33d0*/  @P2 IMAD R38, R114, c[0x0][0x1dc], R38 ;  /* 0x0000770072262a24 */ /* 0x000fe200078e0226 */
[----:B------:R-:W-:Y:S02]  /*33e0*/  @P4 IADD3 R42, P0, R42, c[0x0][0x178], RZ ;  /* 0x00005e002a2a4a10 */ /* 0x000fe40007f1e0ff */
[----:B------:R-:W-:Y:S01]  /*33f0*/  @P3 SHF.L.U64.HI R41, R26, 0x1, R40 ;  /* 0x000000011a293819 */ /* 0x000fe20000010228 */
[----:B------:R-:W-:Y:S01]  /*3400*/  @P2 IMAD.WIDE.U32 R32, R114, c[0x0][0x1d8], R32 ;  /* 0x0000760072202a25 */ /* 0x000fe200078e0020 */
[----:B------:R-:W-:Y:S02]  /*3410*/  @P3 SHF.L.U32 R40, R26, 0x1, RZ ;  /* 0x000000011a283819 */ /* 0x000fe400000006ff */
        /* <DEDUP_REMOVED lines=9> */
[----:B------:R-:W-:Y:S01]  /*34b0*/  LOP3.LUT R8, R8, 0xfdffffff, RZ, 0xc0, !PT ;  /* 0xfdffffff08087812 */ /* 0x000fe200078ec0ff */
[----:B-1----:R-:W-:Y:S01]  /*34c0*/  CS2R R72, SRZ ;  /* 0x0000000000487805 */ /* 0x002fe2000001ff00 */
[----:B------:R-:W-:Y:S02]  /*34d0*/  @P2 IADD3.X R39, R33, c[0x0][0x184], RZ, P0, !PT ;  /* 0x0000610021272a10 */ /* 0x000fe400007fe4ff */
[----:B------:R-:W-:Y:S02]  /*34e0*/  @P3 LOP3.LUT R8, R8, 0x2000000, RZ, 0xfc, !PT ;  /* 0x0200000008083812 */ /* 0x000fe400078efcff */
[----:B------:R-:W-:Y:S01]  /*34f0*/  @P2 IADD3 R32, P0, R32, c[0x0][0x178], RZ ;  /* 0x00005e0020202a10 */ /* 0x000fe20007f1e0ff */
[----:B------:R0:W5:Y:S01]  /*3500*/  @P1 LDG.E R73, [R16.64] ;  /* 0x0000001210491981 */ /* 0x000162000c1e1900 */
[----:B------:R-:W-:-:S02]  /*3510*/  LOP3.LUT P3, RZ, R8, 0x80, RZ, 0xc0, !PT ;  /* 0x0000008008ff7812 */ /* 0x000fc4000786c0ff */
        /* <DEDUP_REMOVED lines=26> */
[----:B------:R-:W-:Y:S01]  /*36c0*/  LOP3.LUT P0, RZ, R8, 0x8, RZ, 0xc0, !PT ;  /* 0x0000000808ff7812 */ /* 0x000fe2000780c0ff */
[----:B0-----:R-:W-:-:S06]  /*36d0*/  CS2R R68, SRZ ;  /* 0x0000000000447805 */ /* 0x001fcc000001ff00 */
[----:B------:R0:W5:Y:S01]  /*36e0*/  @P5 LDG.E R69, [R20.64] ;  /* 0x0000001214455981 */ /* 0x000162000c1e1900 */
[----:B------:R-:W-:-:S03]  /*36f0*/  LOP3.LUT P5, RZ, R8, 0x800000, RZ, 0xc0, !PT ;  /* 0x0080000008ff7812 */ /* 0x000fc600078ac0ff */
[----:B------:R1:W5:Y:S01]  /*3700*/  @P6 LDG.E R68, [R82.64] ;  /* 0x0000001252446981 */ /* 0x000362000c1e1900 */
[----:B0-----:R-:W-:-:S06]  /*3710*/  CS2R R20, SRZ ;  /* 0x0000000000147805 */ /* 0x001fcc000001ff00 */
[----:B------:R1:W5:Y:S01]  /*3720*/  @P6 LDG.E R20, [R84.64] ;  /* 0x0000001254146981 */ /* 0x000362000c1e1900 */
[----:B------:R-:W-:-:S03]  /*3730*/  LOP3.LUT P6, RZ, R8, 0x400000, RZ, 0xc0, !PT ;  /* 0x0040000008ff7812 */ /* 0x000fc600078cc0ff */
[----:B------:R0:W5:Y:S01]  /*3740*/  @P0 LDG.E R21, [R66.64] ;  /* 0x0000001242150981 */ /* 0x000162000c1e1900 */
[----:B------:R-:W-:Y:S01]  /*3750*/  LOP3.LUT P3, RZ, R8, 0x2000000, RZ, 0xc0, !PT ;  /* 0x0200000008ff7812 */ /* 0x000fe2000786c0ff */
[----:B0-----:R-:W-:-:S06]  /*3760*/  CS2R R66, SRZ ;  /* 0x0000000000427805 */ /* 0x001fcc000001ff00 */
[----:B------:R0:W5:Y:S04]  /*3770*/  @P0 LDG.E R67, [R22.64] ;  /* 0x0000001216430981 */ /* 0x000168000c1e1900 */
[----:B------:R2:W5:Y:S01]  /*3780*/  @P6 LDG.E R66, [R64.64] ;  /* 0x0000001240426981 */ /* 0x000562000c1e1900 */
[----:B0-----:R-:W-:Y:S01]  /*3790*/  CS2R R22, SRZ ;  /* 0x0000000000167805 */ /* 0x001fe2000001ff00 */
[----:B------:R-:W-:Y:S01]  /*37a0*/  HFMA2.MMA R61, -RZ, RZ, 0, 0 ;  /* 0x00000000ff3d7435 */ /* 0x000fe200000001ff */
[----:B--2---:R-:W-:-:S04]  /*37b0*/  CS2R R64, SRZ ;  /* 0x0000000000407805 */ /* 0x004fc8000001ff00 */
[----:B------:R0:W5:Y:S04]  /*37c0*/  @P5 LDG.E R23, [R24.64] ;  /* 0x0000001218175981 */ /* 0x000168000c1e1900 */
[----:B------:R2:W5:Y:S04]  /*37d0*/  @P5 LDG.E R65, [R62.64] ;  /* 0x000000123e415981 */ /* 0x000568000c1e1900 */
[----:B------:R1:W5:Y:S01]  /*37e0*/  @P6 LDG.E R22, [R80.64] ;  /* 0x0000001250166981 */ /* 0x000362000c1e1900 */
[----:B0-----:R-:W-:-:S03]  /*37f0*/  CS2R R24, SRZ ;  /* 0x0000000000187805 */ /* 0x001fc6000001ff00 */
[----:B------:R1:W5:Y:S01]  /*3800*/  @P1 LDG.E R61, [R36.64] ;  /* 0x00000012243d1981 */ /* 0x000362000c1e1900 */
[----:B--2---:R-:W-:-:S03]  /*3810*/  CS2R R62, SRZ ;  /* 0x00000000003e7805 */ /* 0x004fc6000001ff00 */
[----:B------:R0:W5:Y:S04]  /*3820*/  @P3 LDG.E R25, [R26.64] ;  /* 0x000000121a193981 */ /* 0x000168000c1e1900 */
[----:B------:R1:W5:Y:S04]  /*3830*/  @P3 LDG.E R63, [R40.64] ;  /* 0x00000012283f3981 */ /* 0x000368000c1e1900 */
[----:B------:R1:W5:Y:S01]  /*3840*/  @P2 LDG.E R62, [R32.64] ;  /* 0x00000012203e2981 */ /* 0x000362000c1e1900 */
[----:B0-----:R-:W-:-:S06]  /*3850*/  CS2R R26, SRZ ;  /* 0x00000000001a7805 */ /* 0x001fcc000001ff00 */
[----:B------:R1:W5:Y:S01]  /*3860*/  @P2 LDG.E R26, [R38.64] ;  /* 0x00000012261a2981 */ /* 0x000362000c1e1900 */
[----:B------:R-:W-:Y:S02]  /*3870*/  LOP3.LUT P4, RZ, R8, 0x40, RZ, 0xc0, !PT ;  /* 0x0000004008ff7812 */ /* 0x000fe4000788c0ff */
[----:B------:R-:W-:Y:S01]  /*3880*/  ISETP.GT.U32.AND P0, PT, R10, 0x1df, PT ;  /* 0x000001df0a00780c */ /* 0x000fe20003f04070 */
[----:B------:R-:W-:Y:S01]  /*3890*/  BSSY B0, `(.L_x_1568) ;  /* 0x000001b000007945 */ /* 0x000fe20003800000 */
[----:B------:R3:W5:Y:S09]  /*38a0*/  @P1 LDG.E R27, [R34.64] ;  /* 0x00000012221b1981 */ /* 0x000772000c1e1900 */
[----:B------:R1:W5:Y:S04]  /*38b0*/  @P4 LDG.E R18, [R88.64] ;  /* 0x0000001258124981 */ /* 0x000368000c1e1900 */
[----:B------:R1:W5:Y:S01]  /*38c0*/  @P4 LDG.E R70, [R86.64] ;  /* 0x0000001256464981 */ /* 0x000362000c1e1900 */
[----:B------:R-:W-:Y:S01]  /*38d0*/  LOP3.LUT P4, RZ, R8, 0x1000000, RZ, 0xc0, !PT ;  /* 0x0100000008ff7812 */ /* 0x000fe2000788c0ff */
[----:B---3--:R-:W-:-:S02]  /*38e0*/  HADD2.F32 R34, -RZ, R75.H0_H0 ;  /* 0x2000004bff227230 */ /* 0x008fc40000004100 */
[----:B------:R-:W-:-:S10]  /*38f0*/  HADD2.F32 R35, -RZ, R75.H1_H1 ;  /* 0x3000004bff237230 */ /* 0x000fd40000004100 */
[----:B------:R0:W5:Y:S04]  /*3900*/  @P4 LDG.E R24, [R44.64] ;  /* 0x000000122c184981 */ /* 0x000168000c1e1900 */
[----:B------:R2:W5:Y:S01]  /*3910*/  @P4 LDG.E R64, [R42.64] ;  /* 0x000000122a404981 */ /* 0x000562000c1e1900 */
[----:B0-----:R-:W-:Y:S01]  /*3920*/  CS2R R44, SRZ ;  /* 0x00000000002c7805 */ /* 0x001fe2000001ff00 */
[----:B--2---:R-:W-:Y:S01]  /*3930*/  CS2R R42, SRZ ;  /* 0x00000000002a7805 */ /* 0x004fe2000001ff00 */
[----:B------:R-:W-:Y:S05]  /*3940*/  @P0 BRA `(.L_x_1569) ;  /* 0x000000f000000947 */ /* 0x000fea0003800000 */
[----:B-1----:R-:W-:Y:S02]  /*3950*/  ISETP.NE.AND P0, PT, RZ, UR21, PT ;  /* 0x00000015ff007c0c */ /* 0x002fe4000bf05270 */
        /* <DEDUP_REMOVED lines=14> */
.L_x_1569:
[----:B-1----:R-:W-:Y:S05]  /*3a40*/  BSYNC B0 ;  /* 0x0000000000007941 */ /* 0x002fea0003800000 */
.L_x_1568:
        /* <DEDUP_REMOVED lines=28> */
.L_x_1570:
        /* <DEDUP_REMOVED lines=34> */
.L_x_1571:
        /* <DEDUP_REMOVED lines=40> */
.L_x_1572:
        /* <DEDUP_REMOVED lines=37> */
.L_x_1573:
        /* <DEDUP_REMOVED lines=37> */
.L_x_1574:
        /* <DEDUP_REMOVED lines=37> */
.L_x_1575:
        /* <DEDUP_REMOVED lines=37> */
.L_x_1576:
        /* <DEDUP_REMOVED lines=37> */
.L_x_1577:
        /* <DEDUP_REMOVED lines=37> */
.L_x_1578:
        /* <DEDUP_REMOVED lines=37> */
.L_x_1579:
        /* <DEDUP_REMOVED lines=37> */
.L_x_1580:
        /* <DEDUP_REMOVED lines=37> */
.L_x_1581:
        /* <DEDUP_REMOVED lines=37> */
.L_x_1582:
        /* <DEDUP_REMOVED lines=37> */
.L_x_1583:
        /* <DEDUP_REMOVED lines=37> */
.L_x_1584:
        /* <DEDUP_REMOVED lines=37> */
.L_x_1585:
        /* <DEDUP_REMOVED lines=37> */
.L_x_1586:
        /* <DEDUP_REMOVED lines=37> */
.L_x_1587:
        /* <DEDUP_REMOVED lines=37> */
.L_x_1588:
        /* <DEDUP_REMOVED lines=37> */
.L_x_1589:
        /* <DEDUP_REMOVED lines=37> */
.L_x_1590:
        /* <DEDUP_REMOVED lines=37> */
.L_x_1591:
        /* <DEDUP_REMOVED lines=37> */
.L_x_1592:
        /* <DEDUP_REMOVED lines=37> */
.L_x_1593:
        /* <DEDUP_REMOVED lines=37> */
.L_x_1594:
        /* <DEDUP_REMOVED lines=37> */
.L_x_1595:
        /* <DEDUP_REMOVED lines=37> */
.L_x_1596:
        /* <DEDUP_REMOVED lines=37> */
.L_x_1597:
        /* <DEDUP_REMOVED lines=37> */
.L_x_1598:
        /* <DEDUP_REMOVED lines=37> */
.L_x_1599:
        /* <DEDUP_REMOVED lines=35> */
.L_x_1600:
        /* <DEDUP_REMOVED lines=33> */
.L_x_1601:
        /* <DEDUP_REMOVED lines=86> */
.L_x_1603:
[----:B0-----:R-:W-:Y:S05]  /*88c0*/  BSYNC B0 ;  /* 0x0000000000007941 */ /* 0x001fea0003800000 */
.L_x_1602:
        /* <DEDUP_REMOVED lines=81> */
.L_x_1605:
[----:B------:R-:W-:Y:S05]  /*8de0*/  BSYNC B0 ;  /* 0x0000000000007941 */ /* 0x000fea0003800000 */
.L_x_1604:
[----:B------:R-:W-:Y:S01]  /*8df0*/  UMOV UR15, 0x4 ;  /* 0x00000004000f7882 */ /* 0x000fe20000000000 */
[----:B------:R-:W-:Y:S01]  /*8e00*/  BSSY B0, `(.L_x_1606) ;  /* 0x0000015000007945 */ /* 0x000fe20003800000 */
[----:B------:R-:W-:Y:S01]  /*8e10*/  MOV R49, 0x2 ;  /* 0x0000000200317802 */ /* 0x000fe20000000f00 */
        /* <DEDUP_REMOVED lines=19> */
.L_x_1607:
[----:B------:R-:W-:Y:S05]  /*8f50*/  BSYNC B0 ;  /* 0x0000000000007941 */ /* 0x000fea0003800000 */
.L_x_1606:
        /* <DEDUP_REMOVED lines=40> */
.L_x_1610:
[----:B------:R-:W-:Y:S02]  /*91e0*/  MOV R32, UR16 ;  /* 0x0000001000207c02 */ /* 0x000fe40008000f00 */
[----:B------:R-:W-:-:S05]  /*91f0*/  MOV R33, UR17 ;  /* 0x0000001100217c02 */ /* 0x000fca0008000f00 */
[----:B------:R-:W2:Y:S01]  /*9200*/  LDG.E.STRONG.GPU R32, [R32.64] ;  /* 0x0000001220207981 */ /* 0x000ea2000c1ef900 */
[----:B------:R-:W-:Y:S01]  /*9210*/  YIELD ;  /* 0x0000000000007946 */ /* 0x000fe20003800000 */
[----:B--2---:R-:W-:Y:S01]  /*9220*/  ISETP.NE.AND P6, PT, R32, R34, PT ;  /* 0x000000222000720c */ /* 0x004fe20003fc5270 */
[----:B------:R-:W-:-:S12]  /*9230*/  CCTL.IVALL ;  /* 0x00000000ff00798f */ /* 0x000fd80002000000 */
[----:B------:R-:W-:Y:S05]  /*9240*/  @P6 BRA `(.L_x_1610) ;  /* 0xffffff9000006947 */ /* 0x000fea000383ffff */
.L_x_1609:
        /* <DEDUP_REMOVED lines=27> */
.L_x_1614:
        /* <DEDUP_REMOVED lines=151> */
.L_x_1613:
        /* <DEDUP_REMOVED lines=87> */
.L_x_1615:
[----:B01----:R-:W-:-:S04]  /*a2e0*/  LOP3.LUT P6, RZ, R8, 0x1, RZ, 0xc0, !PT ;  /* 0x0000000108ff7812 */ /* 0x003fc800078cc0ff */
[----:B------:R-:W-:-:S13]  /*a2f0*/  ISETP.NE.OR P6, PT, RZ, UR14, P6 ;  /* 0x0000000eff007c0c */ /* 0x000fda000b7c5670 */
[----:B------:R-:W-:Y:S05]  /*a300*/  @!P6 BRA `(.L_x_1611) ;  /* 0x000002d00000e947 */ /* 0x000fea0003800000 */
.L_x_1612:
        /* <DEDUP_REMOVED lines=45> */
.L_x_1611:
        /* <DEDUP_REMOVED lines=15> */
.L_x_1617:
[----:B------:R-:W-:Y:S05]  /*a6d0*/  BSYNC B0 ;  /* 0x0000000000007941 */ /* 0x000fea0003800000 */
.L_x_1616:
        /* <DEDUP_REMOVED lines=25> */
.L_x_1608:
        /* <DEDUP_REMOVED lines=35> */
.L_x_1618:
        /* <DEDUP_REMOVED lines=22> */
.L_x_1620:
[----:B------:R-:W-:Y:S05]  /*ac00*/  BSYNC B0 ;  /* 0x0000000000007941 */ /* 0x000fea0003800000 */
.L_x_1619:
        /* <DEDUP_REMOVED lines=28> */
.L_x_1621:
        /* <DEDUP_REMOVED lines=24> */
.L_x_1623:
[----:B------:R-:W-:Y:S05]  /*af50*/  BSYNC B0 ;  /* 0x0000000000007941 */ /* 0x000fea0003800000 */
.L_x_1622:
        /* <DEDUP_REMOVED lines=28> */
.L_x_1624:
        /* <DEDUP_REMOVED lines=24> */
.L_x_1626:
[----:B------:R-:W-:Y:S05]  /*b2a0*/  BSYNC B0 ;  /* 0x0000000000007941 */ /* 0x000fea0003800000 */
.L_x_1625:
        /* <DEDUP_REMOVED lines=28> */
.L_x_1627:
        /* <DEDUP_REMOVED lines=24> */
.L_x_1629:
[----:B------:R-:W-:Y:S05]  /*b5f0*/  BSYNC B0 ;  /* 0x0000000000007941 */ /* 0x000fea0003800000 */
.L_x_1628:
        /* <DEDUP_REMOVED lines=28> */
.L_x_1630:
        /* <DEDUP_REMOVED lines=24> */
.L_x_1632:
[----:B------:R-:W-:Y:S05]  /*b940*/  BSYNC B0 ;  /* 0x0000000000007941 */ /* 0x000fea0003800000 */
.L_x_1631:
        /* <DEDUP_REMOVED lines=28> */
.L_x_1633:
        /* <DEDUP_REMOVED lines=24> */
.L_x_1635:
[----:B------:R-:W-:Y:S05]  /*bc90*/  BSYNC B0 ;  /* 0x0000000000007941 */ /* 0x000fea0003800000 */
.L_x_1634:
        /* <DEDUP_REMOVED lines=28> */
.L_x_1636:
        /* <DEDUP_REMOVED lines=24> */
.L_x_1638:
[----:B------:R-:W-:Y:S05]  /*bfe0*/  BSYNC B0 ;  /* 0x0000000000007941 */ /* 0x000fea0003800000 */
.L_x_1637:
        /* <DEDUP_REMOVED lines=34> */
.L_x_1639:
        /* <DEDUP_REMOVED lines=24> */
.L_x_1641:
[----:B------:R-:W-:Y:S05]  /*c390*/  BSYNC B0 ;  /* 0x0000000000007941 */ /* 0x000fea0003800000 */
.L_x_1640:
        /* <DEDUP_REMOVED lines=28> */
.L_x_1642:
        /* <DEDUP_REMOVED lines=24> */
.L_x_1644:
[----:B------:R-:W-:Y:S05]  /*c6e0*/  BSYNC B0 ;  /* 0x0000000000007941 */ /* 0x000fea0003800000 */
.L_x_1643:
        /* <DEDUP_REMOVED lines=28> */
.L_x_1645:
        /* <DEDUP_REMOVED lines=24> */
.L_x_1647:
[----:B------:R-:W-:Y:S05]  /*ca30*/  BSYNC B0 ;  /* 0x0000000000007941 */ /* 0x000fea0003800000 */
.L_x_1646:
        /* <DEDUP_REMOVED lines=28> */
.L_x_1648:
        /* <DEDUP_REMOVED lines=24> */
.L_x_1650:
[----:B------:R-:W-:Y:S05]  /*cd80*/  BSYNC B0 ;  /* 0x0000000000007941 */ /* 0x000fea0003800000 */
.L_x_1649:
        /* <DEDUP_REMOVED lines=28> */
.L_x_1651:
[----:B------:R-:W-:Y:S01]  /*cf50*/  LOP3.LUT P0, RZ, R8, 0x400, RZ, 0xc0, !PT ;  /* 0x0000040008ff7812 */ /* 0x000fe2000780c0ff */
[----:B------:R-:W-:-:S12]  /*cf60*/  BSSY B0, `(.L_x_1652) ;  /* 0x0000016000007945 */ /* 0x000fd80003800000 */
[----:B------:R-:W-:Y:S05]  /*cf70*/  @!P0 BRA `(.L_x_1653) ;  /* 0x0000014000008947 */ /* 0x000fea0003800000 */
[----:B--2---:R-:W-:Y:S02]  /*cf80*/  MOV R13, UR5 ;  /* 0x00000005000d7c02 */ /* 0x004fe40008000f00 */
[C---:B------:R-:W-:Y:S02]  /*cf90*/  IADD3 R14, R9.reuse, 0xb0, RZ ;  /* 0x000000b0090e7810 */ /* 0x040fe40007ffe0ff */
[----:B------:R-:W-:Y:S01]  /*cfa0*/  IADD3 R15, R9, 0xb0, RZ ;  /* 0x000000b0090f7810 */ /* 0x000fe20007ffe0ff */
[-C--:B-1----:R-:W-:Y:S01]  /*cfb0*/  FFMA.FTZ R12, R12, R13.reuse, UR6 ;  /* 0x000000060c0c7e23 */ /* 0x082fe2000801000d */
[----:B------:R-:W-:Y:S01]  /*cfc0*/  SHF.R.S32.HI R14, RZ, 0x1f, R14 ;  /* 0x0000001fff0e7819 */ /* 0x000fe2000001140e */
[----:B------:R-:W-:Y:S01]  /*cfd0*/  FFMA.FTZ R34, R34, R13, UR6 ;  /* 0x0000000622227e23 */ /* 0x000fe2000801000d */
[----:B------:R-:W-:Y:S01]  /*cfe0*/  MOV R13, R31 ;  /* 0x0000001f000d7202 */ /* 0x000fe20000000f00 */
[----:B------:R-:W-:Y:S01]  /*cff0*/  FFMA.FTZ R33, R33, R42, -R12 ;  /* 0x0000002a21217223 */ /* 0x000fe2000001080c */
[----:B------:R-:W-:Y:S01]  /*d000*/  MOV R12, R28 ;  /* 0x0000001c000c7202 */ /* 0x000fe20000000f00 */
[----:B------:R-:W-:-:S04]  /*d010*/  IMAD R14, R14, c[0x0][0x1d8], RZ ;  /* 0x000076000e0e7a24 */ /* 0x000fc800078e02ff */
        /* <DEDUP_REMOVED lines=10> */
.L_x_1653:
[----:B------:R-:W-:Y:S05]  /*d0c0*/  BSYNC B0 ;  /* 0x0000000000007941 */ /* 0x000fea0003800000 */
.L_x_1652:
        /* <DEDUP_REMOVED lines=28> */
.L_x_1654:
        /* <DEDUP_REMOVED lines=21> */
.L_x_1656:
[----:B------:R-:W-:Y:S05]  /*d3e0*/  BSYNC B0 ;  /* 0x0000000000007941 */ /* 0x000fea0003800000 */
.L_x_1655:
        /* <DEDUP_REMOVED lines=28> */
.L_x_1657:
        /* <DEDUP_REMOVED lines=20> */
[----:B------:R-:W-:-:S05]  /*d6f0*/  F2FP.PACK_AB R13, R12, R13 ;  /* 0x0000000d0c0d723e */ /* 0x000fca00000000ff */
[----:B------:R0:W-:Y:S02]  /*d700*/  STG.E [R14.64], R13 ;  /* 0x0000000d0e007986 */ /* 0x0001e4000c101912 */
.L_x_1659:
[----:B------:R-:W-:Y:S05]  /*d710*/  BSYNC B0 ;  /* 0x0000000000007941 */ /* 0x000fea0003800000 */
.L_x_1658:
        /* <DEDUP_REMOVED lines=28> */
.L_x_1660:
        /* <DEDUP_REMOVED lines=22> */
.L_x_1662:
[----:B------:R-:W-:Y:S05]  /*da40*/  BSYNC B0 ;  /* 0x0000000000007941 */ /* 0x000fea0003800000 */
.L_x_1661:
        /* <DEDUP_REMOVED lines=28> */
.L_x_1663:
        /* <DEDUP_REMOVED lines=22> */
.L_x_1665:
[----:B------:R-:W-:Y:S05]  /*dd70*/  BSYNC B0 ;  /* 0x0000000000007941 */ /* 0x000fea0003800000 */
.L_x_1664:
        /* <DEDUP_REMOVED lines=28> */
.L_x_1666:
        /* <DEDUP_REMOVED lines=22> */
.L_x_1668:
[----:B------:R-:W-:Y:S05]  /*e0a0*/  BSYNC B0 ;  /* 0x0000000000007941 */ /* 0x000fea0003800000 */
.L_x_1667:
        /* <DEDUP_REMOVED lines=28> */
.L_x_1669:
        /* <DEDUP_REMOVED lines=22> */
.L_x_1671:
[----:B------:R-:W-:Y:S05]  /*e3d0*/  BSYNC B0 ;  /* 0x0000000000007941 */ /* 0x000fea0003800000 */
.L_x_1670:
        /* <DEDUP_REMOVED lines=28> */
.L_x_1672:
        /* <DEDUP_REMOVED lines=22> */
.L_x_1674:
[----:B------:R-:W-:Y:S05]  /*e700*/  BSYNC B0 ;  /* 0x0000000000007941 */ /* 0x000fea0003800000 */
.L_x_1673:
        /* <DEDUP_REMOVED lines=28> */
.L_x_1675:
        /* <DEDUP_REMOVED lines=22> */
.L_x_1677:
[----:B------:R-:W-:Y:S05]  /*ea30*/  BSYNC B0 ;  /* 0x0000000000007941 */ /* 0x000fea0003800000 */
.L_x_1676:
        /* <DEDUP_REMOVED lines=28> */
.L_x_1678:
        /* <DEDUP_REMOVED lines=21> */
.L_x_1680:
[----:B------:R-:W-:Y:S05]  /*ed50*/  BSYNC B0 ;  /* 0x0000000000007941 */ /* 0x000fea0003800000 */
.L_x_1679:
        /* <DEDUP_REMOVED lines=27> */
.L_x_1681:
        /* <DEDUP_REMOVED lines=21> */
.L_x_1683:
[----:B------:R-:W-:Y:S05]  /*f060*/  BSYNC B0 ;  /* 0x0000000000007941 */ /* 0x000fea0003800000 */
.L_x_1682:
        /* <DEDUP_REMOVED lines=27> */
.L_x_1684:
        /* <DEDUP_REMOVED lines=21> */
.L_x_1686:
[----:B------:R-:W-:Y:S05]  /*f370*/  BSYNC B0 ;  /* 0x0000000000007941 */ /* 0x000fea0003800000 */
.L_x_1685:
        /* <DEDUP_REMOVED lines=27> */
.L_x_1687:
        /* <DEDUP_REMOVED lines=21> */
.L_x_1689:
[----:B------:R-:W-:Y:S05]  /*f680*/  BSYNC B0 ;  /* 0x0000000000007941 */ /* 0x000fea0003800000 */
.L_x_1688:
        /* <DEDUP_REMOVED lines=27> */
.L_x_1690:
        /* <DEDUP_REMOVED lines=21> */
.L_x_1692:
[----:B------:R-:W-:Y:S05]  /*f990*/  BSYNC B0 ;  /* 0x0000000000007941 */ /* 0x000fea0003800000 */
.L_x_1691:
        /* <DEDUP_REMOVED lines=27> */
.L_x_1693:
        /* <DEDUP_REMOVED lines=26> */
.L_x_1695:
[----:B------:R-:W-:Y:S05]  /*fcf0*/  BSYNC B0 ;  /* 0x0000000000007941 */ /* 0x000fea0003800000 */
.L_x_1694:
        /* <DEDUP_REMOVED lines=27> */
.L_x_1696:
        /* <DEDUP_REMOVED lines=26> */
.L_x_1698:
[----:B------:R-:W-:Y:S05]  /*10050*/  BSYNC B0 ;  /* 0x0000000000007941 */ /* 0x000fea0003800000 */
.L_x_1697:
        /* <DEDUP_REMOVED lines=27> */
.L_x_1699:
        /* <DEDUP_REMOVED lines=26> */
.L_x_1701:
[----:B------:R-:W-:Y:S05]  /*103b0*/  BSYNC B0 ;  /* 0x0000000000007941 */ /* 0x000fea0003800000 */
.L_x_1700:
        /* <DEDUP_REMOVED lines=27> */
.L_x_1702:
        /* <DEDUP_REMOVED lines=26> */
.L_x_1704:
[----:B------:R-:W-:Y:S05]  /*10710*/  BSYNC B0 ;  /* 0x0000000000007941 */ /* 0x000fea0003800000 */
.L_x_1703:
        /* <DEDUP_REMOVED lines=27> */
.L_x_1705:
        /* <DEDUP_REMOVED lines=26> */
.L_x_1707:
[----:B------:R-:W-:Y:S05]  /*10a70*/  BSYNC B0 ;  /* 0x0000000000007941 */ /* 0x000fea0003800000 */
.L_x_1706:
        /* <DEDUP_REMOVED lines=27> */
.L_x_1708:
        /* <DEDUP_REMOVED lines=28> */
.L_x_1710:
[----:B------:R-:W-:Y:S05]  /*10df0*/  BSYNC B0 ;  /* 0x0000000000007941 */ /* 0x000fea0003800000 */
.L_x_1709:
        /* <DEDUP_REMOVED lines=23> */
.L_x_1711:
        /* <DEDUP_REMOVED lines=23> */
.L_x_1713:
[----:B------:R-:W-:Y:S05]  /*110e0*/  BSYNC B0 ;  /* 0x0000000000007941 */ /* 0x000fea0003800000 */
.L_x_1712:
[----:B--2---:R-:W-:Y:S02]  /*110f0*/  ULDC UR5, c[0x0][0x10] ;  /* 0x0000040000057ab9 */ /* 0x004fe40000000800 */
[----:B------:R-:W-:Y:S02]  /*11100*/  UIADD3 UR9, UR9, UR5, URZ ;  /* 0x0000000509097290 */ /* 0x000fe4000fffe03f */
[----:B------:R-:W-:Y:S02]  /*11110*/  UIADD3 UR4, UR4, 0x1, URZ ;  /* 0x0000000104047890 */ /* 0x000fe4000fffe03f */
[----:B------:R-:W-:-:S06]  /*11120*/  UISETP.GE.AND UP0, UPT, UR9, UR8, UPT ;  /* 0x000000080900728c */ /* 0x000fcc000bf06270 */
[----:B------:R-:W-:-:S13]  /*11130*/  PLOP3.LUT P0, PT, PT, PT, UP0, 0x40, 0x0 ;  /* 0x000000000000781c */ /* 0x000fda0003f0e808 */
[----:B------:R-:W-:Y:S01]  /*11140*/  @!P0 CALL.REL.NOINC `(.L_x_1567) ;  /* 0x0000001000008944 */ /* 0x000fe20003c00000 */
[----:B------:R-:W-:Y:S05]  /*11150*/  BRA `(.L_x_1714) ;  /* 0xfffefa8000007947 */ /* 0x000fea000383ffff */
.L_x_1567:
        /* <DEDUP_REMOVED lines=18> */
.L_x_1716:
[----:B------:R-:W-:Y:S05]  /*11280*/  BSYNC B0 ;  /* 0x0000000000007941 */ /* 0x000fea0003800000 */
.L_x_1715:
        /* <DEDUP_REMOVED lines=11> */
.L_x_1718:
[----:B------:R-:W2:Y:S01]  /*11340*/  LDG.E.STRONG.GPU R5, [R2.64] ;  /* 0x0000001202057981 */ /* 0x000ea2000c1ef900 */
[----:B------:R-:W-:Y:S01]  /*11350*/  YIELD ;  /* 0x0000000000007946 */ /* 0x000fe20003800000 */
[----:B--2---:R-:W-:Y:S01]  /*11360*/  ISETP.NE.AND P0, PT, R5, R0, PT ;  /* 0x000000000500720c */ /* 0x004fe20003f05270 */
[----:B------:R-:W-:-:S12]  /*11370*/  CCTL.IVALL ;  /* 0x00000000ff00798f */ /* 0x000fd80002000000 */
[----:B------:R-:W-:Y:S05]  /*11380*/  @P0 BRA `(.L_x_1718) ;  /* 0xffffffb000000947 */ /* 0x000fea000383ffff */
.L_x_1717:
        /* <DEDUP_REMOVED lines=25> */
.L_x_1719:
        /* <DEDUP_REMOVED lines=26> */
.L_x_1720:
        /* <DEDUP_REMOVED lines=12> */
.L_x_5196:


//--------------------- .text._Z35group_norm_nhwc_bwd_one_pass_kernelI11Fp16IOFp16WLi64ELi60ELi480EEv26Group_norm_nhwc_bwd_params --------------------------
	.section	.text._Z35group_norm_nhwc_bwd_one_pass_kernelI11Fp16IOFp16WLi64ELi60ELi480EEv26Group_norm_nhwc_bwd_params,"ax",@progbits
	.sectioninfo	@"SHI_REGISTERS=64"
	.align	128
        .global         _Z35group_norm_nhwc_bwd_one_pass_kernelI11Fp16IOFp16WLi64ELi60ELi480EEv26Group_norm_nhwc_bwd_params
        .type           _Z35group_norm_nhwc_bwd_one_pass_kernelI11Fp16IOFp16WLi64ELi60ELi480EEv26Group_norm_nhwc_bwd_params,@function
        .size           _Z35group_norm_nhwc_bwd_one_pass_kernelI11Fp16IOFp16WLi64ELi60ELi480EEv26Group_norm_nhwc_bwd_params,(.L_x_5197 - _Z35group_norm_nhwc_bwd_one_pass_kernelI11Fp16IOFp16WLi64ELi60ELi480EEv26Group_norm_nhwc_bwd_params)
        .other          _Z35group_norm_nhwc_bwd_one_pass_kernelI11Fp16IOFp16WLi64ELi60ELi480EEv26Group_norm_nhwc_bwd_params,@"STO_CUDA_ENTRY STV_DEFAULT"
_Z35group_norm_nhwc_bwd_one_pass_kernelI11Fp16IOFp16WLi64ELi60ELi480EEv26Group_norm_nhwc_bwd_params:
.text._Z35group_norm_nhwc_bwd_one_pass_kernelI11Fp16IOFp16WLi64ELi60ELi480EEv26Group_norm_nhwc_bwd_params:
        /* <DEDUP_REMOVED lines=51> */
.L_x_1756:
        /* <DEDUP_REMOVED lines=140> */
.L_x_1723:
[----:B---3--:R-:W-:Y:S05]  /*0bf0*/  BSYNC B0 ;  /* 0x0000000000007941 */ /* 0x008fea0003800000 */
.L_x_1722:
        /* <DEDUP_REMOVED lines=33> */
.L_x_1724:
        /* <DEDUP_REMOVED lines=26> */
.L_x_1725:
        /* <DEDUP_REMOVED lines=37> */
.L_x_1726:
        /* <DEDUP_REMOVED lines=35> */
.L_x_1727:
        /* <DEDUP_REMOVED lines=89> */
.L_x_1729:
[----:B------:R-:W-:Y:S05]  /*19c0*/  BSYNC B0 ;  /* 0x0000000000007941 */ /* 0x000fea0003800000 */
.L_x_1728:
        /* <DEDUP_REMOVED lines=79> */
.L_x_1731:
[----:B------:R-:W-:Y:S05]  /*1ec0*/  BSYNC B0 ;  /* 0x0000000000007941 */ /* 0x000fea0003800000 */
.L_x_1730:
        /* <DEDUP_REMOVED lines=17> */
.L_x_1733:
[----:B------:R-:W-:Y:S05]  /*1fe0*/  BSYNC B0 ;  /* 0x0000000000007941 */ /* 0x000fea0003800000 */
.L_x_1732:
        /* <DEDUP_REMOVED lines=27> */
.L_x_1736:
[----:B------:R-:W2:Y:S01]  /*21a0*/  LDG.E.STRONG.GPU R14, [R12.64] ;  /* 0x000000060c0e7981 */ /* 0x000ea2000c1ef900 */
[----:B------:R-:W-:Y:S01]  /*21b0*/  YIELD ;  /* 0x0000000000007946 */ /* 0x000fe20003800000 */
[----:B--2---:R-:W-:Y:S01]  /*21c0*/  ISETP.NE.AND P0, PT, R14, R17, PT ;  /* 0x000000110e00720c */ /* 0x004fe20003f05270 */
[----:B------:R-:W-:-:S12]  /*21d0*/  CCTL.IVALL ;  /* 0x00000000ff00798f */ /* 0x000fd80002000000 */
[----:B------:R-:W-:Y:S05]  /*21e0*/  @P0 BRA `(.L_x_1736) ;  /* 0xffffffb000000947 */ /* 0x000fea000383ffff */
.L_x_1735:
        /* <DEDUP_REMOVED lines=17> */
.L_x_1740:
        /* <DEDUP_REMOVED lines=115> */
.L_x_1739:
        /* <DEDUP_REMOVED lines=61> */
.L_x_1741:
[----:B------:R-:W-:-:S13]  /*2e00*/  ISETP.NE.OR P0, PT, R18, RZ, P0 ;  /* 0x000000ff1200720c */ /* 0x000fda0000705670 */
[----:B------:R-:W-:Y:S05]  /*2e10*/  @!P0 BRA `(.L_x_1737) ;  /* 0x000001f000008947 */ /* 0x000fea0003800000 */
.L_x_1738:
        /* <DEDUP_REMOVED lines=31> */
.L_x_1737:
        /* <DEDUP_REMOVED lines=11> */
.L_x_1743:
[----:B------:R-:W-:Y:S05]  /*30c0*/  BSYNC B0 ;  /* 0x0000000000007941 */ /* 0x000fea0003800000 */
.L_x_1742:
        /* <DEDUP_REMOVED lines=16> */
.L_x_1734:
        /* <DEDUP_REMOVED lines=55> */
.L_x_1744:
        /* <DEDUP_REMOVED lines=18> */
.L_x_1746:
[----:B------:R-:W-:Y:S05]  /*3660*/  BSYNC B0 ;  /* 0x0000000000007941 */ /* 0x000fea0003800000 */
.L_x_1745:
        /* <DEDUP_REMOVED lines=23> */
.L_x_1747:
        /* <DEDUP_REMOVED lines=18> */
.L_x_1749:
[----:B------:R-:W-:Y:S05]  /*3900*/  BSYNC B0 ;  /* 0x0000000000007941 */ /* 0x000fea0003800000 */
.L_x_1748:
        /* <DEDUP_REMOVED lines=23> */
.L_x_1750:
        /* <DEDUP_REMOVED lines=18> */
.L_x_1752:
[----:B------:R-:W-:Y:S05]  /*3ba0*/  BSYNC B0 ;  /* 0x0000000000007941 */ /* 0x000fea0003800000 */
.L_x_1751:
        /* <DEDUP_REMOVED lines=23> */
.L_x_1753:
        /* <DEDUP_REMOVED lines=17> */
.L_x_1755:
[----:B------:R-:W-:Y:S05]  /*3e30*/  BSYNC B0 ;  /* 0x0000000000007941 */ /* 0x000fea0003800000 */
.L_x_1754:
[----:B------:R-:W-:Y:S02]  /*3e40*/  IADD3 R41, R41, c[0x0][0x10], RZ ;  /* 0x0000040029297a10 */ /* 0x000fe40007ffe0ff */
[----:B------:R-:W-:Y:S02]  /*3e50*/  IADD3 R42, R42, 0x1, RZ ;  /* 0x000000012a2a7810 */ /* 0x000fe40007ffe0ff */
[----:B------:R-:W-:-:S13]  /*3e60*/  ISETP.GE.AND P0, PT, R41, UR4, PT ;  /* 0x0000000429007c0c */ /* 0x000fda000bf06270 */
[----:B------:R-:W-:Y:S01]  /*3e70*/  @P0 CALL.REL.NOINC `(.L_x_1721) ;  /* 0x0000001000000944 */ /* 0x000fe20003c00000 */
[----:B------:R-:W-:Y:S05]  /*3e80*/  BRA `(.L_x_1756) ;  /* 0xffffc4a000007947 */ /* 0x000fea000383ffff */
.L_x_1721:
        /* <DEDUP_REMOVED lines=18> */
.L_x_1758:
[----:B------:R-:W-:Y:S05]  /*3fb0*/  BSYNC B0 ;  /* 0x0000000000007941 */ /* 0x000fea0003800000 */
.L_x_1757:
        /* <DEDUP_REMOVED lines=11> */
.L_x_1760:
[----:B-1----:R-:W2:Y:S01]  /*4070*/  LDG.E.STRONG.GPU R5, [R2.64] ;  /* 0x0000000602057981 */ /* 0x002ea2000c1ef900 */
[----:B------:R-:W-:Y:S01]  /*4080*/  YIELD ;  /* 0x0000000000007946 */ /* 0x000fe20003800000 */
[----:B--2---:R-:W-:Y:S01]  /*4090*/  ISETP.NE.AND P0, PT, R5, R0, PT ;  /* 0x000000000500720c */ /* 0x004fe20003f05270 */
[----:B------:R-:W-:-:S12]  /*40a0*/  CCTL.IVALL ;  /* 0x00000000ff00798f */ /* 0x000fd80002000000 */
[----:B------:R-:W-:Y:S05]  /*40b0*/  @P0 BRA `(.L_x_1760) ;  /* 0xffffffb000000947 */ /* 0x000fea000383ffff */
.L_x_1759:
        /* <DEDUP_REMOVED lines=25> */
.L_x_1761:
        /* <DEDUP_REMOVED lines=26> */
.L_x_1762:
        /* <DEDUP_REMOVED lines=9> */
.L_x_5197:


//--------------------- .text._Z35group_norm_nhwc_bwd_one_pass_kernelI11Fp16IOFp16WLi128ELi60ELi480EEv26Group_norm_nhwc_bwd_params --------------------------
	.section	.text._Z35group_norm_nhwc_bwd_one_pass_kernelI11Fp16IOFp16WLi128ELi60ELi480EEv26Group_norm_nhwc_bwd_params,"ax",@progbits
	.sectioninfo	@"SHI_REGISTERS=64"
	.align	128
        .global         _Z35group_norm_nhwc_bwd_one_pass_kernelI11Fp16IOFp16WLi128ELi60ELi480EEv26Group_norm_nhwc_bwd_params
        .type           _Z35group_norm_nhwc_bwd_one_pass_kernelI11Fp16IOFp16WLi128ELi60ELi480EEv26Group_norm_nhwc_bwd_params,@function
        .size           _Z35group_norm_nhwc_bwd_one_pass_kernelI11Fp16IOFp16WLi128ELi60ELi480EEv26Group_norm_nhwc_bwd_params,(.L_x_5198 - _Z35group_norm_nhwc_bwd_one_pass_kernelI11Fp16IOFp16WLi128ELi60ELi480EEv26Group_norm_nhwc_bwd_params)
        .other          _Z35group_norm_nhwc_bwd_one_pass_kernelI11Fp16IOFp16WLi128ELi60ELi480EEv26Group_norm_nhwc_bwd_params,@"STO_CUDA_ENTRY STV_DEFAULT"
_Z35group_norm_nhwc_bwd_one_pass_kernelI11Fp16IOFp16WLi128ELi60ELi480EEv26Group_norm_nhwc_bwd_params:
.text._Z35group_norm_nhwc_bwd_one_pass_kernelI11Fp16IOFp16WLi128ELi60ELi480EEv26Group_norm_nhwc_bwd_params:
        /* <DEDUP_REMOVED lines=65> */
.L_x_1814:
        /* <DEDUP_REMOVED lines=219> */
.L_x_1765:
[----:B----4-:R-:W-:Y:S05]  /*11c0*/  BSYNC B0 ;  /* 0x0000000000007941 */ /* 0x010fea0003800000 */
.L_x_1764:
        /* <DEDUP_REMOVED lines=30> */
.L_x_1766:
        /* <DEDUP_REMOVED lines=34> */
.L_x_1767:
        /* <DEDUP_REMOVED lines=40> */
.L_x_1768:
        /* <DEDUP_REMOVED lines=37> */
.L_x_1769:
        /* <DEDUP_REMOVED lines=37> */
.L_x_1770:
        /* <DEDUP_REMOVED lines=37> */
.L_x_1771:
        /* <DEDUP_REMOVED lines=37> */
.L_x_1772:
        /* <DEDUP_REMOVED lines=37> */
.L_x_1773:
        /* <DEDUP_REMOVED lines=82> */
.L_x_1775:
[----:B0-----:R-:W-:Y:S05]  /*2900*/  BSYNC B0 ;  /* 0x0000000000007941 */ /* 0x001fea0003800000 */
.L_x_1774:
        /* <DEDUP_REMOVED lines=81> */
.L_x_1777:
[----:B------:R-:W-:Y:S05]  /*2e20*/  BSYNC B0 ;  /* 0x0000000000007941 */ /* 0x000fea0003800000 */
.L_x_1776:
        /* <DEDUP_REMOVED lines=20> */
.L_x_1779:
[----:B------:R-:W-:Y:S05]  /*2f70*/  BSYNC B0 ;  /* 0x0000000000007941 */ /* 0x000fea0003800000 */
.L_x_1778:
        /* <DEDUP_REMOVED lines=31> */
.L_x_1782:
[----:B------:R-:W2:Y:S01]  /*3170*/  LDG.E.STRONG.GPU R20, [R16.64] ;  /* 0x0000000e10147981 */ /* 0x000ea2000c1ef900 */
[----:B------:R-:W-:Y:S01]  /*3180*/  YIELD ;  /* 0x0000000000007946 */ /* 0x000fe20003800000 */
[----:B--2---:R-:W-:Y:S01]  /*3190*/  ISETP.NE.AND P6, PT, R20, R23, PT ;  /* 0x000000171400720c */ /* 0x004fe20003fc5270 */
[----:B------:R-:W-:-:S12]  /*31a0*/  CCTL.IVALL ;  /* 0x00000000ff00798f */ /* 0x000fd80002000000 */
[----:B------:R-:W-:Y:S05]  /*31b0*/  @P6 BRA `(.L_x_1782) ;  /* 0xffffffb000006947 */ /* 0x000fea000383ffff */
.L_x_1781:
        /* <DEDUP_REMOVED lines=26> */
.L_x_1786:
        /* <DEDUP_REMOVED lines=116> */
.L_x_1785:
        /* <DEDUP_REMOVED lines=64> */
.L_x_1787:
[----:B------:R-:W-:-:S04]  /*3ea0*/  LOP3.LUT P6, RZ, R4, 0x1, RZ, 0xc0, !PT ;  /* 0x0000000104ff7812 */ /* 0x000fc800078cc0ff */
[----:B------:R-:W-:-:S13]  /*3eb0*/  ISETP.NE.OR P6, PT, RZ, UR4, P6 ;  /* 0x00000004ff007c0c */ /* 0x000fda000b7c5670 */
[----:B------:R-:W-:Y:S05]  /*3ec0*/  @!P6 BRA `(.L_x_1783) ;  /* 0x000002000000e947 */ /* 0x000fea0003800000 */
.L_x_1784:
        /* <DEDUP_REMOVED lines=32> */
.L_x_1783:
        /* <DEDUP_REMOVED lines=11> */
.L_x_1789:
[----:B------:R-:W-:Y:S05]  /*4180*/  BSYNC B0 ;  /* 0x0000000000007941 */ /* 0x000fea0003800000 */
.L_x_1788:
        /* <DEDUP_REMOVED lines=17> */
.L_x_1780:
        /* <DEDUP_REMOVED lines=37> */
.L_x_1790:
        /* <DEDUP_REMOVED lines=19> */
.L_x_1792:
[----:B------:R-:W-:Y:S05]  /*4620*/  BSYNC B0 ;  /* 0x0000000000007941 */ /* 0x000fea0003800000 */
.L_x_1791:
        /* <DEDUP_REMOVED lines=27> */
.L_x_1793:
        /* <DEDUP_REMOVED lines=20> */
.L_x_1795:
[----:B------:R-:W-:Y:S05]  /*4920*/  BSYNC B0 ;  /* 0x0000000000007941 */ /* 0x000fea0003800000 */
.L_x_1794:
        /* <DEDUP_REMOVED lines=28> */
.L_x_1796:
        /* <DEDUP_REMOVED lines=19> */
.L_x_1798:
[----:B------:R-:W-:Y:S05]  /*4c20*/  BSYNC B0 ;  /* 0x0000000000007941 */ /* 0x000fea0003800000 */
.L_x_1797:
        /* <DEDUP_REMOVED lines=27> */
.L_x_1799:
        /* <DEDUP_REMOVED lines=18> */
.L_x_1801:
[----:B------:R-:W-:Y:S05]  /*4f00*/  BSYNC B0 ;  /* 0x0000000000007941 */ /* 0x000fea0003800000 */
.L_x_1800:
        /* <DEDUP_REMOVED lines=26> */
.L_x_1802:
        /* <DEDUP_REMOVED lines=18> */
.L_x_1804:
[----:B------:R-:W-:Y:S05]  /*51d0*/  BSYNC B0 ;  /* 0x0000000000007941 */ /* 0x000fea0003800000 */
.L_x_1803:
        /* <DEDUP_REMOVED lines=29> */
.L_x_1805:
        /* <DEDUP_REMOVED lines=18> */
.L_x_1807:
[----:B------:R-:W-:Y:S05]  /*54d0*/  BSYNC B0 ;  /* 0x0000000000007941 */ /* 0x000fea0003800000 */
.L_x_1806:
        /* <DEDUP_REMOVED lines=27> */
.L_x_1808:
        /* <DEDUP_REMOVED lines=22> */
.L_x_1810:
[----:B------:R-:W-:Y:S05]  /*57f0*/  BSYNC B0 ;  /* 0x0000000000007941 */ /* 0x000fea0003800000 */
.L_x_1809:
        /* <DEDUP_REMOVED lines=30> */
.L_x_1811:
        /* <DEDUP_REMOVED lines=17> */
.L_x_1813:
[----:B------:R-:W-:Y:S05]  /*5af0*/  BSYNC B0 ;  /* 0x0000000000007941 */ /* 0x000fea0003800000 */
.L_x_1812:
[----:B------:R-:W-:Y:S01]  /*5b00*/  ULDC UR4, c[0x0][0x10] ;  /* 0x0000040000047ab9 */ /* 0x000fe20000000800 */
[----:B------:R-:W-:Y:S01]  /*5b10*/  IADD3 R45, R45, 0x1, RZ ;  /* 0x000000012d2d7810 */ /* 0x000fe20007ffe0ff */
[----:B------:R-:W-:-:S04]  /*5b20*/  UIADD3 UR7, UR7, UR4, URZ ;  /* 0x0000000407077290 */ /* 0x000fc8000fffe03f */
[----:B------:R-:W-:-:S06]  /*5b30*/  UISETP.GE.AND UP0, UPT, UR7, UR6, UPT ;  /* 0x000000060700728c */ /* 0x000fcc000bf06270 */
[----:B------:R-:W-:-:S13]  /*5b40*/  PLOP3.LUT P0, PT, PT, PT, UP0, 0x80, 0x0 ;  /* 0x000000000000781c */ /* 0x000fda0003f0f008 */
[----:B------:R-:W-:Y:S01]  /*5b50*/  @P0 CALL.REL.NOINC `(.L_x_1763) ;  /* 0x0000001000000944 */ /* 0x000fe20003c00000 */
[----:B------:R-:W-:Y:S05]  /*5b60*/  BRA `(.L_x_1814) ;  /* 0xffffa8a000007947 */ /* 0x000fea000383ffff */
.L_x_1763:
        /* <DEDUP_REMOVED lines=18> */
.L_x_1816:
[----:B------:R-:W-:Y:S05]  /*5c90*/  BSYNC B0 ;  /* 0x0000000000007941 */ /* 0x000fea0003800000 */
.L_x_1815:
        /* <DEDUP_REMOVED lines=11> */
.L_x_1818:
[----:B------:R-:W2:Y:S01]  /*5d50*/  LDG.E.STRONG.GPU R5, [R2.64] ;  /* 0x0000000e02057981 */ /* 0x000ea2000c1ef900 */
[----:B------:R-:W-:Y:S01]  /*5d60*/  YIELD ;  /* 0x0000000000007946 */ /* 0x000fe20003800000 */
[----:B--2---:R-:W-:Y:S01]  /*5d70*/  ISETP.NE.AND P0, PT, R5, R4, PT ;  /* 0x000000040500720c */ /* 0x004fe20003f05270 */
[----:B------:R-:W-:-:S12]  /*5d80*/  CCTL.IVALL ;  /* 0x00000000ff00798f */ /* 0x000fd80002000000 */
[----:B------:R-:W-:Y:S05]  /*5d90*/  @P0 BRA `(.L_x_1818) ;  /* 0xffffffb000000947 */ /* 0x000fea000383ffff */
.L_x_1817:
        /* <DEDUP_REMOVED lines=25> */
.L_x_1819:
        /* <DEDUP_REMOVED lines=26> */
.L_x_1820:
        /* <DEDUP_REMOVED lines=11> */
.L_x_5198:


//--------------------- .text._Z35group_norm_nhwc_bwd_one_pass_kernelI11Fp16IOFp16WLi256ELi60ELi480EEv26Group_norm_nhwc_bwd_params --------------------------
	.section	.text._Z35group_norm_nhwc_bwd_one_pass_kernelI11Fp16IOFp16WLi256ELi60ELi480EEv26Group_norm_nhwc_bwd_params,"ax",@progbits
	.sectioninfo	@"SHI_REGISTERS=128"
	.align	128
        .global         _Z35group_norm_nhwc_bwd_one_pass_kernelI11Fp16IOFp16WLi256ELi60ELi480EEv26Group_norm_nhwc_bwd_params
        .type           _Z35group_norm_nhwc_bwd_one_pass_kernelI11Fp16IOFp16WLi256ELi60ELi480EEv26Group_norm_nhwc_bwd_params,@function
        .size           _Z35group_norm_nhwc_bwd_one_pass_kernelI11Fp16IOFp16WLi256ELi60ELi480EEv26Group_norm_nhwc_bwd_params,(.L_x_5199 - _Z35group_norm_nhwc_bwd_one_pass_kernelI11Fp16IOFp16WLi256ELi60ELi480EEv26Group_norm_nhwc_bwd_params)
        .other          _Z35group_norm_nhwc_bwd_one_pass_kernelI11Fp16IOFp16WLi256ELi60ELi480EEv26Group_norm_nhwc_bwd_params,@"STO_CUDA_ENTRY STV_DEFAULT"
_Z35group_norm_nhwc_bwd_one_pass_kernelI11Fp16IOFp16WLi256ELi60ELi480EEv26Group_norm_nhwc_bwd_params:
.text._Z35group_norm_nhwc_bwd_one_pass_kernelI11Fp16IOFp16WLi256ELi60ELi480EEv26Group_norm_nhwc_bwd_params:
        /* <DEDUP_REMOVED lines=109> */
.L_x_1904:
        /* <DEDUP_REMOVED lines=360> */
.L_x_1823:
[----:B0-----:R-:W-:Y:S05]  /*1d50*/  BSYNC B0 ;  /* 0x0000000000007941 */ /* 0x001fea0003800000 */
.L_x_1822:
        /* <DEDUP_REMOVED lines=36> */
.L_x_1824:
        /* <DEDUP_REMOVED lines=26> */
.L_x_1825:
        /* <DEDUP_REMOVED lines=41> */
.L_x_1826:
        /* <DEDUP_REMOVED lines=37> */
.L_x_1827:
        /* <DEDUP_REMOVED lines=39> */
.L_x_1828:
        /* <DEDUP_REMOVED lines=32> */
.L_x_1829:
        /* <DEDUP_REMOVED lines=38> */
.L_x_1830:
        /* <DEDUP_REMOVED lines=32> */
.L_x_1831:
        /* <DEDUP_REMOVED lines=38> */
.L_x_1832:
        /* <DEDUP_REMOVED lines=32> */
.L_x_1833:
        /* <DEDUP_REMOVED lines=38> */
.L_x_1834:
        /* <DEDUP_REMOVED lines=32> */
.L_x_1835:
        /* <DEDUP_REMOVED lines=38> */
.L_x_1836:
        /* <DEDUP_REMOVED lines=36> */
.L_x_1837:
        /* <DEDUP_REMOVED lines=35> */
.L_x_1838:
        /* <DEDUP_REMOVED lines=33> */
.L_x_1839:
        /* <DEDUP_REMOVED lines=103> */
.L_x_1841:
[----:B0-----:R-:W-:Y:S05]  /*4700*/  BSYNC B0 ;  /* 0x0000000000007941 */ /* 0x001fea0003800000 */
.L_x_1840:
        /* <DEDUP_REMOVED lines=81> */
.L_x_1843:
[----:B------:R-:W-:Y:S05]  /*4c20*/  BSYNC B0 ;  /* 0x0000000000007941 */ /* 0x000fea0003800000 */
.L_x_1842:
        /* <DEDUP_REMOVED lines=16> */
.L_x_1845:
[----:B------:R-:W-:Y:S05]  /*4d30*/  BSYNC B0 ;  /* 0x0000000000007941 */ /* 0x000fea0003800000 */
.L_x_1844:
        /* <DEDUP_REMOVED lines=30> */
.L_x_1848:
[----:B------:R-:W2:Y:S01]  /*4f20*/  LDG.E.STRONG.GPU R26, [R24.64] ;  /* 0x00000006181a7981 */ /* 0x000ea2000c1ef900 */
[----:B------:R-:W-:Y:S01]  /*4f30*/  YIELD ;  /* 0x0000000000007946 */ /* 0x000fe20003800000 */
[----:B--2---:R-:W-:Y:S01]  /*4f40*/  ISETP.NE.AND P6, PT, R26, R29, PT ;  /* 0x0000001d1a00720c */ /* 0x004fe20003fc5270 */
[----:B------:R-:W-:-:S12]  /*4f50*/  CCTL.IVALL ;  /* 0x00000000ff00798f */ /* 0x000fd80002000000 */
[----:B------:R-:W-:Y:S05]  /*4f60*/  @P6 BRA `(.L_x_1848) ;  /* 0xffffffb000006947 */ /* 0x000fea000383ffff */
.L_x_1847:
        /* <DEDUP_REMOVED lines=23> */
.L_x_1852:
        /* <DEDUP_REMOVED lines=115> */
.L_x_1851:
        /* <DEDUP_REMOVED lines=63> */
.L_x_1853:
[----:B------:R-:W-:-:S04]  /*5c00*/  LOP3.LUT P6, RZ, R87, 0x1, RZ, 0xc0, !PT ;  /* 0x0000000157ff7812 */ /* 0x000fc800078cc0ff */
[----:B------:R-:W-:-:S13]  /*5c10*/  ISETP.NE.OR P6, PT, R26, RZ, P6 ;  /* 0x000000ff1a00720c */ /* 0x000fda00037c5670 */
[----:B------:R-:W-:Y:S05]  /*5c20*/  @!P6 BRA `(.L_x_1849) ;  /* 0x000001f00000e947 */ /* 0x000fea0003800000 */
.L_x_1850:
        /* <DEDUP_REMOVED lines=31> */
.L_x_1849:
        /* <DEDUP_REMOVED lines=10> */
.L_x_1855:
[----:B------:R-:W-:Y:S05]  /*5ec0*/  BSYNC B0 ;  /* 0x0000000000007941 */ /* 0x000fea0003800000 */
.L_x_1854:
        /* <DEDUP_REMOVED lines=17> */
.L_x_1846:
        /* <DEDUP_REMOVED lines=37> */
.L_x_1856:
        /* <DEDUP_REMOVED lines=19> */
.L_x_1858:
[----:B------:R-:W-:Y:S05]  /*6360*/  BSYNC B0 ;  /* 0x0000000000007941 */ /* 0x000fea0003800000 */
.L_x_1857:
        /* <DEDUP_REMOVED lines=28> */
.L_x_1859:
        /* <DEDUP_REMOVED lines=19> */
.L_x_1861:
[----:B------:R-:W-:Y:S05]  /*6660*/  BSYNC B0 ;  /* 0x0000000000007941 */ /* 0x000fea0003800000 */
.L_x_1860:
        /* <DEDUP_REMOVED lines=28> */
.L_x_1862:
        /* <DEDUP_REMOVED lines=19> */
.L_x_1864:
[----:B------:R-:W-:Y:S05]  /*6960*/  BSYNC B0 ;  /* 0x0000000000007941 */ /* 0x000fea0003800000 */
.L_x_1863:
        /* <DEDUP_REMOVED lines=28> */
.L_x_1865:
        /* <DEDUP_REMOVED lines=19> */
.L_x_1867:
[----:B------:R-:W-:Y:S05]  /*6c60*/  BSYNC B0 ;  /* 0x0000000000007941 */ /* 0x000fea0003800000 */
.L_x_1866:
        /* <DEDUP_REMOVED lines=28> */
.L_x_1868:
        /* <DEDUP_REMOVED lines=19> */
.L_x_1870:
[----:B------:R-:W-:Y:S05]  /*6f60*/  BSYNC B0 ;  /* 0x0000000000007941 */ /* 0x000fea0003800000 */
.L_x_1869:
        /* <DEDUP_REMOVED lines=28> */
.L_x_1871:
        /* <DEDUP_REMOVED lines=19> */
.L_x_1873:
[----:B------:R-:W-:Y:S05]  /*7260*/  BSYNC B0 ;  /* 0x0000000000007941 */ /* 0x000fea0003800000 */
.L_x_1872:
        /* <DEDUP_REMOVED lines=28> */
.L_x_1874:
        /* <DEDUP_REMOVED lines=19> */
.L_x_1876:
[----:B------:R-:W-:Y:S05]  /*7560*/  BSYNC B0 ;  /* 0x0000000000007941 */ /* 0x000fea0003800000 */
.L_x_1875:
        /* <DEDUP_REMOVED lines=28> */
.L_x_1877:
        /* <DEDUP_REMOVED lines=18> */
.L_x_1879:
[----:B------:R-:W-:Y:S05]  /*7850*/  BSYNC B0 ;  /* 0x0000000000007941 */ /* 0x000fea0003800000 */
.L_x_1878:
        /* <DEDUP_REMOVED lines=27> */
.L_x_1880:
        /* <DEDUP_REMOVED lines=18> */
.L_x_1882:
[----:B------:R-:W-:Y:S05]  /*7b30*/  BSYNC B0 ;  /* 0x0000000000007941 */ /* 0x000fea0003800000 */
.L_x_1881:
        /* <DEDUP_REMOVED lines=27> */
.L_x_1883:
        /* <DEDUP_REMOVED lines=18> */
.L_x_1885:
[----:B------:R-:W-:Y:S05]  /*7e10*/  BSYNC B0 ;  /* 0x0000000000007941 */ /* 0x000fea0003800000 */
.L_x_1884:
        /* <DEDUP_REMOVED lines=26> */
.L_x_1886:
        /* <DEDUP_REMOVED lines=18> */
.L_x_1888:
[----:B------:R-:W-:Y:S05]  /*80e0*/  BSYNC B0 ;  /* 0x0000000000007941 */ /* 0x000fea0003800000 */
.L_x_1887:
        /* <DEDUP_REMOVED lines=29> */
.L_x_1889:
        /* <DEDUP_REMOVED lines=18> */
.L_x_1891:
[----:B------:R-:W-:Y:S05]  /*83e0*/  BSYNC B0 ;  /* 0x0000000000007941 */ /* 0x000fea0003800000 */
.L_x_1890:
        /* <DEDUP_REMOVED lines=27> */
.L_x_1892:
        /* <DEDUP_REMOVED lines=23> */
.L_x_1894:
[----:B------:R-:W-:Y:S05]  /*8710*/  BSYNC B0 ;  /* 0x0000000000007941 */ /* 0x000fea0003800000 */
.L_x_1893:
        /* <DEDUP_REMOVED lines=27> */
.L_x_1895:
        /* <DEDUP_REMOVED lines=23> */
.L_x_1897:
[----:B------:R-:W-:Y:S05]  /*8a40*/  BSYNC B0 ;  /* 0x0000000000007941 */ /* 0x000fea0003800000 */
.L_x_1896:
        /* <DEDUP_REMOVED lines=27> */
.L_x_1898:
        /* <DEDUP_REMOVED lines=25> */
.L_x_1900:
[----:B------:R-:W-:Y:S05]  /*8d90*/  BSYNC B0 ;  /* 0x0000000000007941 */ /* 0x000fea0003800000 */
.L_x_1899:
        /* <DEDUP_REMOVED lines=25> */
.L_x_1901:
        /* <DEDUP_REMOVED lines=20> */
.L_x_1903:
[----:B------:R-:W-:Y:S05]  /*9070*/  BSYNC B0 ;  /* 0x0000000000007941 */ /* 0x000fea0003800000 */
.L_x_1902:
[----:B------:R-:W-:Y:S02]  /*9080*/  IADD3 R16, R16, c[0x0][0x10], RZ ;  /* 0x0000040010107a10 */ /* 0x000fe40007ffe0ff */
[----:B------:R-:W-:Y:S02]  /*9090*/  IADD3 R66, R66, 0x1, RZ ;  /* 0x0000000142427810 */ /* 0x000fe40007ffe0ff */
[----:B------:R-:W-:-:S13]  /*90a0*/  ISETP.GE.AND P0, PT, R16, UR4, PT ;  /* 0x0000000410007c0c */ /* 0x000fda000bf06270 */
[----:B------:R-:W-:Y:S01]  /*90b0*/  @P0 CALL.REL.NOINC `(.L_x_1821) ;  /* 0x0000001000000944 */ /* 0x000fe20003c00000 */
[----:B------:R-:W-:Y:S05]  /*90c0*/  BRA `(.L_x_1904) ;  /* 0xffff760000007947 */ /* 0x000fea000383ffff */
.L_x_1821:
        /* <DEDUP_REMOVED lines=18> */
.L_x_1906:
[----:B------:R-:W-:Y:S05]  /*91f0*/  BSYNC B0 ;  /* 0x0000000000007941 */ /* 0x000fea0003800000 */
.L_x_1905:
        /* <DEDUP_REMOVED lines=11> */
.L_x_1908:
[----:B-1----:R-:W2:Y:S01]  /*92b0*/  LDG.E.STRONG.GPU R5, [R2.64] ;  /* 0x0000000602057981 */ /* 0x002ea2000c1ef900 */
[----:B------:R-:W-:Y:S01]  /*92c0*/  YIELD ;  /* 0x0000000000007946 */ /* 0x000fe20003800000 */
[----:B--2---:R-:W-:Y:S01]  /*92d0*/  ISETP.NE.AND P0, PT, R5, R0, PT ;  /* 0x000000000500720c */ /* 0x004fe20003f05270 */
[----:B------:R-:W-:-:S12]  /*92e0*/  CCTL.IVALL ;  /* 0x00000000ff00798f */ /* 0x000fd80002000000 */
[----:B------:R-:W-:Y:S05]  /*92f0*/  @P0 BRA `(.L_x_1908) ;  /* 0xffffffb000000947 */ /* 0x000fea000383ffff */
.L_x_1907:
        /* <DEDUP_REMOVED lines=25> */
.L_x_1909:
        /* <DEDUP_REMOVED lines=26> */
.L_x_1910:
        /* <DEDUP_REMOVED lines=13> */
.L_x_5199:


//--------------------- .text._Z35group_norm_nhwc_bwd_one_pass_kernelI11Fp16IOFp16WLi512ELi60ELi480EEv26Group_norm_nhwc_bwd_params --------------------------
	.section	.text._Z35group_norm_nhwc_bwd_one_pass_kernelI11Fp16IOFp16WLi512ELi60ELi480EEv26Group_norm_nhwc_bwd_params,"ax",@progbits
	.sectioninfo	@"SHI_REGISTERS=128"
	.align	128
        .global         _Z35group_norm_nhwc_bwd_one_pass_kernelI11Fp16IOFp16WLi512ELi60ELi480EEv26Group_norm_nhwc_bwd_params
        .type           _Z35group_norm_nhwc_bwd_one_pass_kernelI11Fp16IOFp16WLi512ELi60ELi480EEv26Group_norm_nhwc_bwd_params,@function
        .size           _Z35group_norm_nhwc_bwd_one_pass_kernelI11Fp16IOFp16WLi512ELi60ELi480EEv26Group_norm_nhwc_bwd_params,(.L_x_5200 - _Z35group_norm_nhwc_bwd_one_pass_kernelI11Fp16IOFp16WLi512ELi60ELi480EEv26Group_norm_nhwc_bwd_params)
        .other          _Z35group_norm_nhwc_bwd_one_pass_kernelI11Fp16IOFp16WLi512ELi60ELi480EEv26Group_norm_nhwc_bwd_params,@"STO_CUDA_ENTRY STV_DEFAULT"
_Z35group_norm_nhwc_bwd_one_pass_kernelI11Fp16IOFp16WLi512ELi60ELi480EEv26Group_norm_nhwc_bwd_params:
.text._Z35group_norm_nhwc_bwd_one_pass_kernelI11Fp16IOFp16WLi512ELi60ELi480EEv26Group_norm_nhwc_bwd_params:
        /* <DEDUP_REMOVED lines=190> */
.L_x_2058:
        /* <DEDUP_REMOVED lines=742> */
.L_x_1913:
[----:B-1----:R-:W-:Y:S05]  /*3a40*/  BSYNC B0 ;  /* 0x0000000000007941 */ /* 0x002fea0003800000 */
.L_x_1912:
        /* <DEDUP_REMOVED lines=28> */
.L_x_1914:
        /* <DEDUP_REMOVED lines=34> */
.L_x_1915:
        /* <DEDUP_REMOVED lines=40> */
.L_x_1916:
        /* <DEDUP_REMOVED lines=37> */
.L_x_1917:
        /* <DEDUP_REMOVED lines=37> */
.L_x_1918:
        /* <DEDUP_REMOVED lines=37> */
.L_x_1919:
        /* <DEDUP_REMOVED lines=37> */
.L_x_1920:
        /* <DEDUP_REMOVED lines=37> */
.L_x_1921:
        /* <DEDUP_REMOVED lines=37> */
.L_x_1922:
        /* <DEDUP_REMOVED lines=37> */
.L_x_1923:
        /* <DEDUP_REMOVED lines=37> */
.L_x_1924:
        /* <DEDUP_REMOVED lines=37> */
.L_x_1925:
        /* <DEDUP_REMOVED lines=37> */
.L_x_1926:
        /* <DEDUP_REMOVED lines=37> */
.L_x_1927:
        /* <DEDUP_REMOVED lines=37> */
.L_x_1928:
        /* <DEDUP_REMOVED lines=37> */
.L_x_1929:
        /* <DEDUP_REMOVED lines=37> */
.L_x_1930:
        /* <DEDUP_REMOVED lines=37> */
.L_x_1931:
        /* <DEDUP_REMOVED lines=37> */
.L_x_1932:
        /* <DEDUP_REMOVED lines=37> */
.L_x_1933:
        /* <DEDUP_REMOVED lines=37> */
.L_x_1934:
        /* <DEDUP_REMOVED lines=37> */
.L_x_1935:
        /* <DEDUP_REMOVED lines=37> */
.L_x_1936:
        /* <DEDUP_REMOVED lines=37> */
.L_x_1937:
        /* <DEDUP_REMOVED lines=37> */
.L_x_1938:
        /* <DEDUP_REMOVED lines=37> */
.L_x_1939:
        /* <DEDUP_REMOVED lines=37> */
.L_x_1940:
        /* <DEDUP_REMOVED lines=37> */
.L_x_1941:
        /* <DEDUP_REMOVED lines=37> */
.L_x_1942:
        /* <DEDUP_REMOVED lines=37> */
.L_x_1943:
        /* <DEDUP_REMOVED lines=35> */
.L_x_1944:
        /* <DEDUP_REMOVED lines=33> */
.L_x_1945:
        /* <DEDUP_REMOVED lines=86> */
.L_x_1947:
[----:B0-----:R-:W-:Y:S05]  /*88c0*/  BSYNC B0 ;  /* 0x0000000000007941 */ /* 0x001fea0003800000 */
.L_x_1946:
        /* <DEDUP_REMOVED lines=81> */
.L_x_1949:
[----:B------:R-:W-:Y:S05]  /*8de0*/  BSYNC B0 ;  /* 0x0000000000007941 */ /* 0x000fea0003800000 */
.L_x_1948:
        /* <DEDUP_REMOVED lines=22> */
.L_x_1951:
[----:B------:R-:W-:Y:S05]  /*8f50*/  BSYNC B0 ;  /* 0x0000000000007941 */ /* 0x000fea0003800000 */
.L_x_1950:
        /* <DEDUP_REMOVED lines=40> */
.L_x_1954:
[----:B------:R-:W-:Y:S02]  /*91e0*/  MOV R32, UR16 ;  /* 0x0000001000207c02 */ /* 0x000fe40008000f00 */
[----:B------:R-:W-:-:S05]  /*91f0*/  MOV R33, UR17 ;  /* 0x0000001100217c02 */ /* 0x000fca0008000f00 */
[----:B------:R-:W2:Y:S01]  /*9200*/  LDG.E.STRONG.GPU R32, [R32.64] ;  /* 0x0000001220207981 */ /* 0x000ea2000c1ef900 */
[----:B------:R-:W-:Y:S01]  /*9210*/  YIELD ;  /* 0x0000000000007946 */ /* 0x000fe20003800000 */
[----:B--2---:R-:W-:Y:S01]  /*9220*/  ISETP.NE.AND P6, PT, R32, R34, PT ;  /* 0x000000222000720c */ /* 0x004fe20003fc5270 */
[----:B------:R-:W-:-:S12]  /*9230*/  CCTL.IVALL ;  /* 0x00000000ff00798f */ /* 0x000fd80002000000 */
[----:B------:R-:W-:Y:S05]  /*9240*/  @P6 BRA `(.L_x_1954) ;  /* 0xffffff9000006947 */ /* 0x000fea000383ffff */
.L_x_1953:
        /* <DEDUP_REMOVED lines=27> */
.L_x_1958:
        /* <DEDUP_REMOVED lines=151> */
.L_x_1957:
        /* <DEDUP_REMOVED lines=87> */
.L_x_1959:
[----:B01----:R-:W-:-:S04]  /*a2e0*/  LOP3.LUT P6, RZ, R8, 0x1, RZ, 0xc0, !PT ;  /* 0x0000000108ff7812 */ /* 0x003fc800078cc0ff */
[----:B------:R-:W-:-:S13]  /*a2f0*/  ISETP.NE.OR P6, PT, RZ, UR14, P6 ;  /* 0x0000000eff007c0c */ /* 0x000fda000b7c5670 */
[----:B------:R-:W-:Y:S05]  /*a300*/  @!P6 BRA `(.L_x_1955) ;  /* 0x000002d00000e947 */ /* 0x000fea0003800000 */
.L_x_1956:
        /* <DEDUP_REMOVED lines=45> */
.L_x_1955:
        /* <DEDUP_REMOVED lines=15> */
.L_x_1961:
[----:B------:R-:W-:Y:S05]  /*a6d0*/  BSYNC B0 ;  /* 0x0000000000007941 */ /* 0x000fea0003800000 */
.L_x_1960:
        /* <DEDUP_REMOVED lines=25> */
.L_x_1952:
        /* <DEDUP_REMOVED lines=35> */
.L_x_1962:
        /* <DEDUP_REMOVED lines=22> */
.L_x_1964:
[----:B------:R-:W-:Y:S05]  /*ac00*/  BSYNC B0 ;  /* 0x0000000000007941 */ /* 0x000fea0003800000 */
.L_x_1963:
        /* <DEDUP_REMOVED lines=28> */
.L_x_1965:
        /* <DEDUP_REMOVED lines=24> */
.L_x_1967:
[----:B------:R-:W-:Y:S05]  /*af50*/  BSYNC B0 ;  /* 0x0000000000007941 */ /* 0x000fea0003800000 */
.L_x_1966:
        /* <DEDUP_REMOVED lines=28> */
.L_x_1968:
        /* <DEDUP_REMOVED lines=24> */
.L_x_1970:
[----:B------:R-:W-:Y:S05]  /*b2a0*/  BSYNC B0 ;  /* 0x0000000000007941 */ /* 0x000fea0003800000 */
.L_x_1969:
        /* <DEDUP_REMOVED lines=28> */
.L_x_1971:
        /* <DEDUP_REMOVED lines=24> */
.L_x_1973:
[----:B------:R-:W-:Y:S05]  /*b5f0*/  BSYNC B0 ;  /* 0x0000000000007941 */ /* 0x000fea0003800000 */
.L_x_1972:
        /* <DEDUP_REMOVED lines=28> */
.L_x_1974:
        /* <DEDUP_REMOVED lines=24> */
.L_x_1976:
[----:B------:R-:W-:Y:S05]  /*b940*/  BSYNC B0 ;  /* 0x0000000000007941 */ /* 0x000fea0003800000 */
.L_x_1975:
        /* <DEDUP_REMOVED lines=28> */
.L_x_1977:
        /* <DEDUP_REMOVED lines=24> */
.L_x_1979:
[----:B------:R-:W-:Y:S05]  /*bc90*/  BSYNC B0 ;  /* 0x0000000000007941 */ /* 0x000fea0003800000 */
.L_x_1978:
        /* <DEDUP_REMOVED lines=28> */
.L_x_1980:
        /* <DEDUP_REMOVED lines=24> */
.L_x_1982:
[----:B------:R-:W-:Y:S05]  /*bfe0*/  BSYNC B0 ;  /* 0x0000000000007941 */ /* 0x000fea0003800000 */
.L_x_1981:
        /* <DEDUP_REMOVED lines=34> */
.L_x_1983:
        /* <DEDUP_REMOVED lines=24> */
.L_x_1985:
[----:B------:R-:W-:Y:S05]  /*c390*/  BSYNC B0 ;  /* 0x0000000000007941 */ /* 0x000fea0003800000 */
.L_x_1984:
        /* <DEDUP_REMOVED lines=28> */
.L_x_1986:
        /* <DEDUP_REMOVED lines=24> */
.L_x_1988:
[----:B------:R-:W-:Y:S05]  /*c6e0*/  BSYNC B0 ;  /* 0x0000000000007941 */ /* 0x000fea0003800000 */
.L_x_1987:
        /* <DEDUP_REMOVED lines=28> */
.L_x_1989:
        /* <DEDUP_REMOVED lines=24> */
.L_x_1991:
[----:B------:R-:W-:Y:S05]  /*ca30*/  BSYNC B0 ;  /* 0x0000000000007941 */ /* 0x000fea0003800000 */
.L_x_1990:
        /* <DEDUP_REMOVED lines=28> */
.L_x_1992:
        /* <DEDUP_REMOVED lines=24> */
.L_x_1994:
[----:B------:R-:W-:Y:S05]  /*cd80*/  BSYNC B0 ;  /* 0x0000000000007941 */ /* 0x000fea0003800000 */
.L_x_1993:
        /* <DEDUP_REMOVED lines=28> */
.L_x_1995:
        /* <DEDUP_REMOVED lines=23> */
.L_x_1997:
[----:B------:R-:W-:Y:S05]  /*d0c0*/  BSYNC B0 ;  /* 0x0000000000007941 */ /* 0x000fea0003800000 */
.L_x_1996:
        /* <DEDUP_REMOVED lines=28> */
.L_x_1998:
        /* <DEDUP_REMOVED lines=21> */
.L_x_2000:
[----:B------:R-:W-:Y:S05]  /*d3e0*/  BSYNC B0 ;  /* 0x0000000000007941 */ /* 0x000fea0003800000 */
.L_x_1999:
        /* <DEDUP_REMOVED lines=28> */
.L_x_2001:
        /* <DEDUP_REMOVED lines=22> */
.L_x_2003:
[----:B------:R-:W-:Y:S05]  /*d710*/  BSYNC B0 ;  /* 0x0000000000007941 */ /* 0x000fea0003800000 */
.L_x_2002:
        /* <DEDUP_REMOVED lines=28> */
.L_x_2004:
        /* <DEDUP_REMOVED lines=22> */
.L_x_2006:
[----:B------:R-:W-:Y:S05]  /*da40*/  BSYNC B0 ;  /* 0x0000000000007941 */ /* 0x000fea0003800000 */
.L_x_2005:
        /* <DEDUP_REMOVED lines=28> */
.L_x_2007:
        /* <DEDUP_REMOVED lines=22> */
.L_x_2009:
[----:B------:R-:W-:Y:S05]  /*dd70*/  BSYNC B0 ;  /* 0x0000000000007941 */ /* 0x000fea0003800000 */
.L_x_2008:
        /* <DEDUP_REMOVED lines=28> */
.L_x_2010:
        /* <DEDUP_REMOVED lines=22> */
.L_x_2012:
[----:B------:R-:W-:Y:S05]  /*e0a0*/  BSYNC B0 ;  /* 0x0000000000007941 */ /* 0x000fea0003800000 */
.L_x_2011:
        /* <DEDUP_REMOVED lines=28> */
.L_x_2013:
        /* <DEDUP_REMOVED lines=22> */
.L_x_2015:
[----:B------:R-:W-:Y:S05]  /*e3d0*/  BSYNC B0 ;  /* 0x0000000000007941 */ /* 0x000fea0003800000 */
.L_x_2014:
        /* <DEDUP_REMOVED lines=28> */
.L_x_2016:
        /* <DEDUP_REMOVED lines=22> */
.L_x_2018:
[----:B------:R-:W-:Y:S05]  /*e700*/  BSYNC B0 ;  /* 0x0000000000007941 */ /* 0x000fea0003800000 */
.L_x_2017:
        /* <DEDUP_REMOVED lines=28> */
.L_x_2019:
        /* <DEDUP_REMOVED lines=22> */
.L_x_2021:
[----:B------:R-:W-:Y:S05]  /*ea30*/  BSYNC B0 ;  /* 0x0000000000007941 */ /* 0x000fea0003800000 */
.L_x_2020:
        /* <DEDUP_REMOVED lines=28> */
.L_x_2022:
        /* <DEDUP_REMOVED lines=21> */
.L_x_2024:
[----:B------:R-:W-:Y:S05]  /*ed50*/  BSYNC B0 ;  /* 0x0000000000007941 */ /* 0x000fea0003800000 */
.L_x_2023:
        /* <DEDUP_REMOVED lines=27> */
.L_x_2025:
        /* <DEDUP_REMOVED lines=21> */
.L_x_2027:
[----:B------:R-:W-:Y:S05]  /*f060*/  BSYNC B0 ;  /* 0x0000000000007941 */ /* 0x000fea0003800000 */
.L_x_2026:
        /* <DEDUP_REMOVED lines=27> */
.L_x_2028:
        /* <DEDUP_REMOVED lines=21> */
.L_x_2030:
[----:B------:R-:W-:Y:S05]  /*f370*/  BSYNC B0 ;  /* 0x0000000000007941 */ /* 0x000fea0003800000 */
.L_x_2029:
        /* <DEDUP_REMOVED lines=27> */
.L_x_2031:
        /* <DEDUP_REMOVED lines=21> */
.L_x_2033:
[----:B------:R-:W-:Y:S05]  /*f680*/  BSYNC B0 ;  /* 0x0000000000007941 */ /* 0x000fea0003800000 */
.L_x_2032:
        /* <DEDUP_REMOVED lines=27> */
.L_x_2034:
        /* <DEDUP_REMOVED lines=21> */
.L_x_2036:
[----:B------:R-:W-:Y:S05]  /*f990*/  BSYNC B0 ;  /* 0x0000000000007941 */ /* 0x000fea0003800000 */
.L_x_2035:
        /* <DEDUP_REMOVED lines=27> */
.L_x_2037:
        /* <DEDUP_REMOVED lines=26> */
.L_x_2039:
[----:B------:R-:W-:Y:S05]  /*fcf0*/  BSYNC B0 ;  /* 0x0000000000007941 */ /* 0x000fea0003800000 */
.L_x_2038:
        /* <DEDUP_REMOVED lines=27> */
.L_x_2040:
        /* <DEDUP_REMOVED lines=26> */
.L_x_2042:
[----:B------:R-:W-:Y:S05]  /*10050*/  BSYNC B0 ;  /* 0x0000000000007941 */ /* 0x000fea0003800000 */
.L_x_2041:
        /* <DEDUP_REMOVED lines=27> */
.L_x_2043:
        /* <DEDUP_REMOVED lines=26> */
.L_x_2045:
[----:B------:R-:W-:Y:S05]  /*103b0*/  BSYNC B0 ;  /* 0x0000000000007941 */ /* 0x000fea0003800000 */
.L_x_2044:
        /* <DEDUP_REMOVED lines=27> */
.L_x_2046:
        /* <DEDUP_REMOVED lines=26> */
.L_x_2048:
[----:B------:R-:W-:Y:S05]  /*10710*/  BSYNC B0 ;  /* 0x0000000000007941 */ /* 0x000fea0003800000 */
.L_x_2047:
        /* <DEDUP_REMOVED lines=27> */
.L_x_2049:
        /* <DEDUP_REMOVED lines=26> */
.L_x_2051:
[----:B------:R-:W-:Y:S05]  /*10a70*/  BSYNC B0 ;  /* 0x0000000000007941 */ /* 0x000fea0003800000 */
.L_x_2050:
        /* <DEDUP_REMOVED lines=27> */
.L_x_2052:
        /* <DEDUP_REMOVED lines=28> */
.L_x_2054:
[----:B------:R-:W-:Y:S05]  /*10df0*/  BSYNC B0 ;  /* 0x0000000000007941 */ /* 0x000fea0003800000 */
.L_x_2053:
        /* <DEDUP_REMOVED lines=23> */
.L_x_2055:
        /* <DEDUP_REMOVED lines=23> */
.L_x_2057:
[----:B------:R-:W-:Y:S05]  /*110e0*/  BSYNC B0 ;  /* 0x0000000000007941 */ /* 0x000fea0003800000 */
.L_x_2056:
[----:B--2---:R-:W-:Y:S02]  /*110f0*/  ULDC UR5, c[0x0][0x10] ;  /* 0x0000040000057ab9 */ /* 0x004fe40000000800 */
[----:B------:R-:W-:Y:S02]  /*11100*/  UIADD3 UR9, UR9, UR5, URZ ;  /* 0x0000000509097290 */ /* 0x000fe4000fffe03f */
[----:B------:R-:W-:Y:S02]  /*11110*/  UIADD3 UR4, UR4, 0x1, URZ ;  /* 0x0000000104047890 */ /* 0x000fe4000fffe03f */
[----:B------:R-:W-:-:S06]  /*11120*/  UISETP.GE.AND UP0, UPT, UR9, UR8, UPT ;  /* 0x000000080900728c */ /* 0x000fcc000bf06270 */
[----:B------:R-:W-:-:S13]  /*11130*/  PLOP3.LUT P0, PT, PT, PT, UP0, 0x40, 0x0 ;  /* 0x000000000000781c */ /* 0x000fda0003f0e808 */
[----:B------:R-:W-:Y:S01]  /*11140*/  @!P0 CALL.REL.NOINC `(.L_x_1911) ;  /* 0x0000001000008944 */ /* 0x000fe20003c00000 */
[----:B------:R-:W-:Y:S05]  /*11150*/  BRA `(.L_x_2058) ;  /* 0xfffefa8000007947 */ /* 0x000fea000383ffff */
.L_x_1911:
        /* <DEDUP_REMOVED lines=18> */
.L_x_2060:
[----:B------:R-:W-:Y:S05]  /*11280*/  BSYNC B0 ;  /* 0x0000000000007941 */ /* 0x000fea0003800000 */
.L_x_2059:
        /* <DEDUP_REMOVED lines=11> */
.L_x_2062:
[----:B------:R-:W2:Y:S01]  /*11340*/  LDG.E.STRONG.GPU R5, [R2.64] ;  /* 0x0000001202057981 */ /* 0x000ea2000c1ef900 */
[----:B------:R-:W-:Y:S01]  /*11350*/  YIELD ;  /* 0x0000000000007946 */ /* 0x000fe20003800000 */
[----:B--2---:R-:W-:Y:S01]  /*11360*/  ISETP.NE.AND P0, PT, R5, R0, PT ;  /* 0x000000000500720c */ /* 0x004fe20003f05270 */
[----:B------:R-:W-:-:S12]  /*11370*/  CCTL.IVALL ;  /* 0x00000000ff00798f */ /* 0x000fd80002000000 */
[----:B------:R-:W-:Y:S05]  /*11380*/  @P0 BRA `(.L_x_2062) ;  /* 0xffffffb000000947 */ /* 0x000fea000383ffff */
.L_x_2061:
        /* <DEDUP_REMOVED lines=25> */
.L_x_2063:
        /* <DEDUP_REMOVED lines=26> */
.L_x_2064:
        /* <DEDUP_REMOVED lines=12> */
.L_x_5200:


//--------------------- .text._Z35group_norm_nhwc_bwd_one_pass_kernelI11Fp32IOFp32WLi64ELi60ELi480EEv26Group_norm_nhwc_bwd_params --------------------------
	.section	.text._Z35group_norm_nhwc_bwd_one_pass_kernelI11Fp32IOFp32WLi64ELi60ELi480EEv26Group_norm_nhwc_bwd_params,"ax",@progbits
	.sectioninfo	@"SHI_REGISTERS=64"
	.align	128
        .global         _Z35group_norm_nhwc_bwd_one_pass_kernelI11Fp32IOFp32WLi64ELi60ELi480EEv26Group_norm_nhwc_bwd_params
        .type           _Z35group_norm_nhwc_bwd_one_pass_kernelI11Fp32IOFp32WLi64ELi60ELi480EEv26Group_norm_nhwc_bwd_params,@function
        .size           _Z35group_norm_nhwc_bwd_one_pass_kernelI11Fp32IOFp32WLi64ELi60ELi480EEv26Group_norm_nhwc_bwd_params,(.L_x_5201 - _Z35group_norm_nhwc_bwd_one_pass_kernelI11Fp32IOFp32WLi64ELi60ELi480EEv26Group_norm_nhwc_bwd_params)
        .other          _Z35group_norm_nhwc_bwd_one_pass_kernelI11Fp32IOFp32WLi64ELi60ELi480EEv26Group_norm_nhwc_bwd_params,@"STO_CUDA_ENTRY STV_DEFAULT"
_Z35group_norm_nhwc_bwd_one_pass_kernelI11Fp32IOFp32WLi64ELi60ELi480EEv26Group_norm_nhwc_bwd_params:
.text._Z35group_norm_nhwc_bwd_one_pass_kernelI11Fp32IOFp32WLi64ELi60ELi480EEv26Group_norm_nhwc_bwd_params:
[----:B------:R-:W-:Y:S02]  /*0000*/  MOV R1, c[0x0][0x28] ;  /* 0x00000a0000017a02 */ /* 0x000fe40000000f00 */
[----:B------:R-:W0:Y:S01]  /*0010*/  S2UR UR5, SR_CTAID.Y ;  /* 0x00000000000579c3 */ /* 0x000e220000002600 */
[----:B------:R-:W-:Y:S01]  /*0020*/  ULDC UR6, c[0x0][0x1f0] ;  /* 0x00007c0000067ab9 */ /* 0x000fe20000000800 */
[----:B------:R-:W1:Y:S01]  /*0030*/  S2R R52, SR_TID.X ;  /* 0x0000000000347919 */ /* 0x000e620000002100 */
[----:B------:R-:W-:Y:S02]  /*0040*/  ULDC UR4, c[0x0][0x1c0] ;  /* 0x0000700000047ab9 */ /* 0x000fe40000000800 */
[----:B------:R-:W-:Y:S01]  /*0050*/  UIMAD UR6, UR6, UR4, URZ ;  /* 0x00000004060672a4 */ /* 0x000fe2000f8e023f */
[----:B------:R-:W2:Y:S01]  /*0060*/  S2R R46, SR_CTAID.X ;  /* 0x00000000002e7919 */ /* 0x000ea20000002500 */
[----:B------:R-:W-:Y:S01]  /*0070*/  ULDC.64 UR12, c[0x0][0x118] ;  /* 0x00004600000c7ab9 */ /* 0x000fe20000000a00 */
[----:B0-----:R-:W-:-:S04]  /*0080*/  MOV R45, UR5 ;  /* 0x00000005002d7c02 */ /* 0x001fc80008000f00 */
[----:B------:R-:W-:-:S13]  /*0090*/  ISETP.GE.AND P0, PT, R45, UR6, PT ;  /* 0x000000062d007c0c */ /* 0x000fda000bf06270 */
[----:B------:R-:W-:Y:S05]  /*00a0*/  @P0 BRA `(.L_x_2065) ;  /* 0x00003c4000000947 */ /* 0x000fea0003800000 */
[C---:B-12---:R-:W-:Y:S01]  /*00b0*/  IMAD.WIDE.U32 R2, R52.reuse, -0x77777777, RZ ;  /* 0x8888888934027825 */ /* 0x046fe200078e00ff */
[----:B------:R-:W-:Y:S01]  /*00c0*/  UMOV UR7, 0x3 ;  /* 0x0000000300077882 */ /* 0x000fe20000000000 */
[----:B------:R0:W1:Y:S01]  /*00d0*/  R2UR UR14, R45 ;  /* 0x000000002d0e73c2 */ /* 0x00006200000e0000 */
[----:B------:R-:W-:Y:S01]  /*00e0*/  ULDC.64 UR10, c[0x0][0x1d8] ;  /* 0x00007600000a7ab9 */ /* 0x000fe20000000a00 */
[----:B------:R-:W2:Y:S01]  /*00f0*/  S2R R44, SR_LANEID ;  /* 0x00000000002c7919 */ /* 0x000ea20000000000 */
[----:B------:R-:W-:Y:S01]  /*0100*/  UIMAD.WIDE.U32 UR4, UR7, UR10, URZ ;  /* 0x0000000a070472a5 */ /* 0x000fe2000f8e003f */
[----:B------:R-:W-:Y:S01]  /*0110*/  SHF.R.U32.HI R51, RZ, 0x4, R3 ;  /* 0x00000004ff337819 */ /* 0x000fe20000011603 */
[----:B------:R-:W-:Y:S01]  /*0120*/  UIMAD UR7, UR7, UR11, URZ ;  /* 0x0000000b070772a4 */ /* 0x000fe2000f8e023f */
[--C-:B------:R-:W-:Y:S01]  /*0130*/  SHF.R.S32.HI R3, RZ, 0x1f, R52.reuse ;  /* 0x0000001fff037819 */ /* 0x100fe20000011434 */
[----:B------:R-:W-:Y:S01]  /*0140*/  ULEA.HI UR10, UP0, UR11, UR10, URZ, 0x1 ;  /* 0x0000000a0b0a7291 */ /* 0x000fe2000f81083f */
[----:B------:R-:W-:Y:S01]  /*0150*/  ISETP.GE.U32.AND P2, PT, R52, 0x1e0, PT ;  /* 0x000001e03400780c */ /* 0x000fe20003f46070 */
[----:B------:R-:W-:Y:S01]  /*0160*/  UIADD3 UR7, UR5, UR7, URZ ;  /* 0x0000000705077290 */ /* 0x000fe2000fffe03f */
[----:B------:R-:W-:Y:S01]  /*0170*/  IMAD R53, R51, -0x1e, R52 ;  /* 0xffffffe233357824 */ /* 0x000fe200078e0234 */
[----:B------:R-:W-:Y:S01]  /*0180*/  UIADD3.X UR8, URZ, UR11, URZ, UP0, !UPT ;  /* 0x0000000b3f087290 */ /* 0x000fe200087fe43f */
[----:B------:R-:W-:Y:S01]  /*0190*/  IMAD R51, R46, c[0x0][0x1fc], R51 ;  /* 0x00007f002e337a24 */ /* 0x000fe200078e0233 */
[----:B------:R-:W-:Y:S01]  /*01a0*/  ULEA.HI UR9, UP0, UR7, UR4, URZ, 0x1 ;  /* 0x0000000407097291 */ /* 0x000fe2000f81083f */
[----:B------:R-:W-:Y:S01]  /*01b0*/  LEA.HI R3, R3, R52, RZ, 0x5 ;  /* 0x0000003403037211 */ /* 0x000fe200078f28ff */
[----:B------:R-:W-:Y:S01]  /*01c0*/  USHF.R.S64 UR10, UR10, 0x1, UR8 ;  /* 0x000000010a0a7899 */ /* 0x000fe20008001008 */
[----:B------:R-:W-:Y:S01]  /*01d0*/  HFMA2.MMA R47, -RZ, RZ, 0, 0 ;  /* 0x00000000ff2f7435 */ /* 0x000fe200000001ff */
[C---:B------:R-:W-:Y:S01]  /*01e0*/  IADD3 R50, R51.reuse, 0x10, RZ ;  /* 0x0000001033327810 */ /* 0x040fe20007ffe0ff */
[----:B------:R-:W-:Y:S01]  /*01f0*/  UIADD3.X UR7, URZ, UR7, URZ, UP0, !UPT ;  /* 0x000000073f077290 */ /* 0x000fe200087fe43f */
[C---:B------:R-:W-:Y:S01]  /*0200*/  ISETP.LT.U32.AND P1, PT, R51.reuse, c[0x0][0x1e0], PT ;  /* 0x0000780033007a0c */ /* 0x040fe20003f21070 */
[----:B------:R-:W-:Y:S01]  /*0210*/  USHF.R.S32.HI UR8, URZ, 0x1, UR8 ;  /* 0x000000013f087899 */ /* 0x000fe20008011408 */
[----:B------:R-:W-:Y:S01]  /*0220*/  SHF.R.S32.HI R43, RZ, 0x1f, R51 ;  /* 0x0000001fff2b7819 */ /* 0x000fe20000011433 */
[----:B------:R-:W-:Y:S01]  /*0230*/  USHF.R.S64 UR9, UR9, 0x1, UR7 ;  /* 0x0000000109097899 */ /* 0x000fe20008001007 */
[----:B------:R-:W-:Y:S01]  /*0240*/  ISETP.LT.U32.AND P0, PT, R50, c[0x0][0x1e0], PT ;  /* 0x0000780032007a0c */ /* 0x000fe20003f01070 */
[----:B------:R-:W-:Y:S01]  /*0250*/  USHF.R.S32.HI UR7, URZ, 0x1, UR7 ;  /* 0x000000013f077899 */ /* 0x000fe20008011407 */
[----:B------:R-:W-:Y:S01]  /*0260*/  SHF.R.S32.HI R42, RZ, 0x1f, R50 ;  /* 0x0000001fff2a7819 */ /* 0x000fe20000011432 */
[----:B------:R-:W-:Y:S01]  /*0270*/  USHF.L.U64.HI UR8, UR10, 0x2, UR8 ;  /* 0x000000020a087899 */ /* 0x000fe20008010208 */
[----:B------:R-:W-:Y:S01]  /*0280*/  IADD3 R49, R51, 0x20, RZ ;  /* 0x0000002033317810 */ /* 0x000fe20007ffe0ff */
[----:B------:R-:W-:Y:S01]  /*0290*/  USHF.L.U64.HI UR7, UR9, 0x2, UR7 ;  /* 0x0000000209077899 */ /* 0x000fe20008010207 */
[----:B------:R-:W-:Y:S01]  /*02a0*/  ISETP.LT.AND.EX P1, PT, R43, c[0x0][0x1e4], !P2, P1 ;  /* 0x000079002b007a0c */ /* 0x000fe20005721310 */
[----:B------:R-:W-:Y:S01]  /*02b0*/  ULDC.U8 UR16, c[0x0][0x1f4] ;  /* 0x00007d0000107ab9 */ /* 0x000fe20000000000 */
[----:B------:R-:W-:-:S02]  /*02c0*/  ISETP.LT.AND.EX P2, PT, R42, c[0x0][0x1e4], !P2, P0 ;  /* 0x000079002a007a0c */ /* 0x000fc40005741300 */
[----:B------:R-:W-:Y:S02]  /*02d0*/  SHF.R.S32.HI R38, RZ, 0x5, R3 ;  /* 0x00000005ff267819 */ /* 0x000fe40000011403 */
[----:B------:R-:W-:Y:S02]  /*02e0*/  SHF.L.U32 R53, R53, 0x1, RZ ;  /* 0x0000000135357819 */ /* 0x000fe400000006ff */
[----:B------:R-:W-:Y:S02]  /*02f0*/  IADD3 R48, R51, 0x30, RZ ;  /* 0x0000003033307810 */ /* 0x000fe40007ffe0ff */
[----:B012---:R-:W-:Y:S02]  /*0300*/  SHF.R.S32.HI R41, RZ, 0x1f, R49 ;  /* 0x0000001fff297819 */ /* 0x007fe40000011431 */
.L_x_2100:
[----:B0-----:R-:W-:Y:S01]  /*0310*/  IABS R5, c[0x0][0x1f0] ;  /* 0x00007c0000057a13 */ /* 0x001fe20000000000 */
[----:B------:R-:W-:Y:S01]  /*0320*/  ULDC UR4, c[0x0][0x1f0] ;  /* 0x00007c0000047ab9 */ /* 0x000fe20000000800 */
[----:B------:R-:W-:Y:S01]  /*0330*/  IABS R6, UR14 ;  /* 0x0000000e00067c13 */ /* 0x000fe20008000000 */
[----:B------:R-:W-:Y:S01]  /*0340*/  ULOP3.LUT UR4, UR14, UR4, URZ, 0x3c, !UPT ;  /* 0x000000040e047292 */ /* 0x000fe2000f8e3c3f */
[----:B------:R-:W0:Y:S01]  /*0350*/  I2F.RP R0, R5 ;  /* 0x0000000500007306 */ /* 0x000e220000209400 */
[----:B------:R-:W-:Y:S01]  /*0360*/  UMOV UR11, 0x8 ;  /* 0x00000008000b7882 */ /* 0x000fe20000000000 */
[----:B------:R-:W-:-:S02]  /*0370*/  ISETP.LE.AND P3, PT, RZ, UR14, PT ;  /* 0x0000000eff007c0c */ /* 0x000fc4000bf63270 */
[----:B------:R-:W-:Y:S02]  /*0380*/  SHF.R.S32.HI R40, RZ, 0x1f, R48 ;  /* 0x0000001fff287819 */ /* 0x000fe40000011430 */
[----:B------:R-:W-:Y:S01]  /*0390*/  ISETP.LE.AND P4, PT, RZ, UR4, PT ;  /* 0x00000004ff007c0c */ /* 0x000fe2000bf83270 */
[----:B------:R-:W-:Y:S02]  /*03a0*/  ULDC.64 UR4, c[0x0][0x198] ;  /* 0x0000660000047ab9 */ /* 0x000fe40000000a00 */
[----:B------:R-:W-:-:S06]  /*03b0*/  UIMAD.WIDE UR4, UR14, UR11, UR4 ;  /* 0x0000000b0e0472a5 */ /* 0x000fcc000f8e0204 */
[----:B------:R-:W-:Y:S01]  /*03c0*/  MOV R16, UR4 ;  /* 0x0000000400107c02 */ /* 0x000fe20008000f00 */
[----:B0-----:R-:W0:Y:S01]  /*03d0*/  MUFU.RCP R0, R0 ;  /* 0x0000000000007308 */ /* 0x001e220000001000 */
[----:B------:R-:W-:-:S06]  /*03e0*/  MOV R17, UR5 ;  /* 0x0000000500117c02 */ /* 0x000fcc0008000f00 */
[----:B------:R-:W2:Y:S01]  /*03f0*/  LDG.E.64 R16, [R16.64] ;  /* 0x0000000c10107981 */ /* 0x000ea2000c1e1b00 */
[----:B0-----:R-:W-:-:S04]  /*0400*/  IADD3 R2, R0, 0xffffffe, RZ ;  /* 0x0ffffffe00027810 */ /* 0x001fc80007ffe0ff */
[----:B------:R0:W1:Y:S02]  /*0410*/  F2I.FTZ.U32.TRUNC.NTZ R3, R2 ;  /* 0x0000000200037305 */ /* 0x000064000021f000 */
[----:B0-----:R-:W-:Y:S02]  /*0420*/  MOV R2, RZ ;  /* 0x000000ff00027202 */ /* 0x001fe40000000f00 */
[----:B-1----:R-:W-:-:S05]  /*0430*/  IADD3 R4, RZ, -R3, RZ ;  /* 0x80000003ff047210 */ /* 0x002fca0007ffe0ff */
[----:B------:R-:W-:-:S04]  /*0440*/  IMAD R7, R4, R5, RZ ;  /* 0x0000000504077224 */ /* 0x000fc800078e02ff */
[----:B------:R-:W-:-:S06]  /*0450*/  IMAD.HI.U32 R3, R3, R7, R2 ;  /* 0x0000000703037227 */ /* 0x000fcc00078e0002 */
[----:B------:R-:W-:-:S04]  /*0460*/  IMAD.HI.U32 R4, R3, R6, RZ ;  /* 0x0000000603047227 */ /* 0x000fc800078e00ff */
[----:B------:R-:W-:Y:S01]  /*0470*/  IMAD.WIDE.U32 R2, R52, -0x77777777, RZ ;  /* 0x8888888934027825 */ /* 0x000fe200078e00ff */
[----:B------:R-:W-:-:S04]  /*0480*/  IADD3 R0, -R4, RZ, RZ ;  /* 0x000000ff04007210 */ /* 0x000fc80007ffe1ff */
[----:B------:R-:W-:Y:S01]  /*0490*/  SHF.R.U32.HI R3, RZ, 0x4, R3 ;  /* 0x00000004ff037819 */ /* 0x000fe20000011603 */
[----:B------:R-:W-:-:S04]  /*04a0*/  IMAD R0, R5, R0, R6 ;  /* 0x0000000005007224 */ /* 0x000fc800078e0206 */
[----:B------:R-:W-:Y:S01]  /*04b0*/  IMAD R2, R46, c[0x0][0x1fc], R3 ;  /* 0x00007f002e027a24 */ /* 0x000fe200078e0203 */
[----:B------:R-:W-:Y:S02]  /*04c0*/  ISETP.GT.U32.AND P5, PT, R5, R0, PT ;  /* 0x000000000500720c */ /* 0x000fe40003fa4070 */
[----:B------:R-:W-:Y:S02]  /*04d0*/  LOP3.LUT R3, RZ, c[0x0][0x1f0], RZ, 0x33, !PT ;  /* 0x00007c00ff037a12 */ /* 0x000fe400078e33ff */
[----:B------:R-:W-:-:S09]  /*04e0*/  IADD3 R2, R2, 0x20, RZ ;  /* 0x0000002002027810 */ /* 0x000fd20007ffe0ff */
[-C--:B------:R-:W-:Y:S02]  /*04f0*/  @!P5 IADD3 R0, R0, -R5.reuse, RZ ;  /* 0x800000050000d210 */ /* 0x080fe40007ffe0ff */
[----:B------:R-:W-:Y:S02]  /*0500*/  @!P5 IADD3 R4, R4, 0x1, RZ ;  /* 0x000000010404d810 */ /* 0x000fe40007ffe0ff */
[CC--:B------:R-:W-:Y:S02]  /*0510*/  ISETP.GE.U32.AND P0, PT, R0.reuse, R5.reuse, PT ;  /* 0x000000050000720c */ /* 0x0c0fe40003f06070 */
[----:B------:R-:W-:Y:S02]  /*0520*/  ISETP.GT.U32.AND P6, PT, R5, R0, PT ;  /* 0x000000000500720c */ /* 0x000fe40003fc4070 */
[----:B------:R-:W-:Y:S02]  /*0530*/  IADD3 R5, R0, -R5, RZ ;  /* 0x8000000500057210 */ /* 0x000fe40007ffe0ff */
[----:B------:R-:W-:-:S02]  /*0540*/  ISETP.NE.AND P5, PT, RZ, c[0x0][0x1f0], PT ;  /* 0x00007c00ff007a0c */ /* 0x000fc40003fa5270 */
[----:B------:R-:W-:Y:S02]  /*0550*/  SEL R0, R5, R0, !P6 ;  /* 0x0000000005007207 */ /* 0x000fe40007000000 */
[----:B------:R-:W-:Y:S02]  /*0560*/  SHF.R.S32.HI R5, RZ, 0x1f, R53 ;  /* 0x0000001fff057819 */ /* 0x000fe40000011435 */
[----:B------:R-:W-:Y:S02]  /*0570*/  @!P3 IADD3 R0, -R0, RZ, RZ ;  /* 0x000000ff0000b210 */ /* 0x000fe40007ffe1ff */
[----:B------:R-:W-:Y:S02]  /*0580*/  @P0 IADD3 R4, R4, 0x1, RZ ;  /* 0x0000000104040810 */ /* 0x000fe40007ffe0ff */
[----:B------:R-:W-:Y:S02]  /*0590*/  SEL R55, R3, R0, !P5 ;  /* 0x0000000003377207 */ /* 0x000fe40006800000 */
[----:B------:R-:W-:-:S02]  /*05a0*/  @!P4 IADD3 R4, -R4, RZ, RZ ;  /* 0x000000ff0404c210 */ /* 0x000fc40007ffe1ff */
[----:B------:R-:W-:Y:S01]  /*05b0*/  ISETP.GE.U32.AND P0, PT, R2, c[0x0][0x1e0], PT ;  /* 0x0000780002007a0c */ /* 0x000fe20003f06070 */
[----:B------:R-:W-:Y:S01]  /*05c0*/  IMAD R0, R55, 0x3c, RZ ;  /* 0x0000003c37007824 */ /* 0x000fe200078e02ff */
[----:B------:R-:W-:Y:S02]  /*05d0*/  SHF.R.S32.HI R2, RZ, 0x1f, R2 ;  /* 0x0000001fff027819 */ /* 0x000fe40000011402 */
[----:B------:R-:W-:Y:S02]  /*05e0*/  SEL R3, R3, R4, !P5 ;  /* 0x0000000403037207 */ /* 0x000fe40006800000 */
[----:B------:R-:W-:Y:S02]  /*05f0*/  ISETP.GE.AND.EX P0, PT, R2, c[0x0][0x1e4], PT, P0 ;  /* 0x0000790002007a0c */ /* 0x000fe40003f06300 */
[----:B------:R-:W-:Y:S02]  /*0600*/  IADD3 R56, P3, R53, R0, RZ ;  /* 0x0000000035387210 */ /* 0x000fe40007f7e0ff */
[----:B------:R-:W-:-:S02]  /*0610*/  SHF.R.S32.HI R2, RZ, 0x1f, R3 ;  /* 0x0000001fff027819 */ /* 0x000fc40000011403 */
[----:B------:R-:W-:Y:S02]  /*0620*/  LEA.HI.X.SX32 R57, R0, R5, 0x1, P3 ;  /* 0x0000000500397211 */ /* 0x000fe400018f0eff */
[----:B------:R-:W-:Y:S01]  /*0630*/  ISETP.LT.U32.AND P0, PT, R52, 0x1e0, !P0 ;  /* 0x000001e03400780c */ /* 0x000fe20004701070 */
[----:B------:R-:W-:Y:S01]  /*0640*/  IMAD R2, R2, c[0x0][0x1e8], RZ ;  /* 0x00007a0002027a24 */ /* 0x000fe200078e02ff */
[----:B------:R-:W-:Y:S01]  /*0650*/  ISETP.GE.U32.AND P3, PT, R48, c[0x0][0x1e0], PT ;  /* 0x0000780030007a0c */ /* 0x000fe20003f66070 */
[----:B------:R-:W-:-:S04]  /*0660*/  IMAD.WIDE.U32 R56, R3, c[0x0][0x1e8], R56 ;  /* 0x00007a0003387a25 */ /* 0x000fc800078e0038 */
[----:B------:R-:W-:Y:S01]  /*0670*/  IMAD R59, R3, c[0x0][0x1ec], R2 ;  /* 0x00007b00033b7a24 */ /* 0x000fe200078e0202 */
[----:B------:R-:W-:Y:S01]  /*0680*/  ISETP.GE.AND.EX P3, PT, R40, c[0x0][0x1e4], PT, P3 ;  /* 0x0000790028007a0c */ /* 0x000fe20003f66330 */
[----:B------:R-:W-:Y:S01]  /*0690*/  @P1 IMAD R2, R43, c[0x0][0x1d8], RZ ;  /* 0x000076002b021a24 */ /* 0x000fe200078e02ff */
[-C--:B------:R-:W-:Y:S01]  /*06a0*/  @P1 MOV R58, R56.reuse ;  /* 0x00000038003a1202 */ /* 0x080fe20000000f00 */
[----:B------:R-:W-:Y:S01]  /*06b0*/  @P2 IMAD R3, R42, c[0x0][0x1d8], RZ ;  /* 0x000076002a032a24 */ /* 0x000fe200078e02ff */
[----:B------:R-:W-:Y:S02]  /*06c0*/  IADD3 R59, R57, R59, RZ ;  /* 0x0000003b393b7210 */ /* 0x000fe40007ffe0ff */
[----:B------:R-:W-:Y:S01]  /*06d0*/  ISETP.GT.U32.OR P3, PT, R52, 0x1df, P3 ;  /* 0x000001df3400780c */ /* 0x000fe20001f64470 */
[C---:B------:R-:W-:Y:S01]  /*06e0*/  @P1 IMAD R9, R51.reuse, c[0x0][0x1dc], R2 ;  /* 0x0000770033091a24 */ /* 0x040fe200078e0202 */
[----:B------:R-:W-:Y:S01]  /*06f0*/  @P0 MOV R2, R56 ;  /* 0x0000003800020202 */ /* 0x000fe20000000f00 */
[----:B------:R-:W-:Y:S01]  /*0700*/  @P2 IMAD R11, R50, c[0x0][0x1dc], R3 ;  /* 0x00007700320b2a24 */ /* 0x000fe200078e0203 */
[----:B------:R-:W-:Y:S01]  /*0710*/  @P0 MOV R3, R59 ;  /* 0x0000003b00030202 */ /* 0x000fe20000000f00 */
[----:B------:R-:W-:-:S04]  /*0720*/  @P1 IMAD.WIDE.U32 R6, R51, c[0x0][0x1d8], R58 ;  /* 0x0000760033061a25 */ /* 0x000fc800078e003a */
[----:B------:R-:W-:Y:S01]  /*0730*/  @P0 IMAD R4, R41, c[0x0][0x1d8], RZ ;  /* 0x0000760029040a24 */ /* 0x000fe200078e02ff */
[----:B------:R-:W-:Y:S01]  /*0740*/  @P1 IADD3 R9, R7, R9, RZ ;  /* 0x0000000907091210 */ /* 0x000fe20007ffe0ff */
[----:B------:R-:W-:Y:S01]  /*0750*/  @P0 IMAD.WIDE.U32 R2, R49, c[0x0][0x1d8], R2 ;  /* 0x0000760031020a25 */ /* 0x000fe200078e0002 */
[----:B------:R-:W-:-:S03]  /*0760*/  @P2 MOV R5, R59 ;  /* 0x0000003b00052202 */ /* 0x000fc60000000f00 */
[----:B------:R-:W-:Y:S01]  /*0770*/  @P0 IMAD R13, R49, c[0x0][0x1dc], R4 ;  /* 0x00007700310d0a24 */ /* 0x000fe200078e0204 */
[-C--:B------:R-:W-:Y:S02]  /*0780*/  @P2 MOV R4, R56.reuse ;  /* 0x0000003800042202 */ /* 0x080fe40000000f00 */
[C---:B------:R-:W-:Y:S02]  /*0790*/  @P1 SHF.L.U32 R8, R6.reuse, 0x2, RZ ;  /* 0x0000000206081819 */ /* 0x040fe400000006ff */
[----:B------:R-:W-:Y:S02]  /*07a0*/  @P1 SHF.L.U64.HI R9, R6, 0x2, R9 ;  /* 0x0000000206091819 */ /* 0x000fe40000010209 */
[----:B------:R-:W-:Y:S01]  /*07b0*/  @P0 IADD3 R13, R3, R13, RZ ;  /* 0x0000000d030d0210 */ /* 0x000fe20007ffe0ff */
[----:B------:R-:W-:Y:S01]  /*07c0*/  @!P3 IMAD R3, R40, c[0x0][0x1d8], RZ ;  /* 0x000076002803ba24 */ /* 0x000fe200078e02ff */
[----:B------:R-:W-:Y:S02]  /*07d0*/  @!P3 MOV R6, R56 ;  /* 0x000000380006b202 */ /* 0x000fe40000000f00 */
[----:B------:R-:W-:Y:S01]  /*07e0*/  @!P3 MOV R7, R59 ;  /* 0x0000003b0007b202 */ /* 0x000fe20000000f00 */
[----:B------:R-:W-:Y:S01]  /*07f0*/  @P2 IMAD.WIDE.U32 R4, R50, c[0x0][0x1d8], R4 ;  /* 0x0000760032042a25 */ /* 0x000fe200078e0004 */
[----:B------:R-:W-:-:S02]  /*0800*/  @P0 SHF.L.U32 R12, R2, 0x2, RZ ;  /* 0x00000002020c0819 */ /* 0x000fc400000006ff */
[----:B------:R-:W-:Y:S01]  /*0810*/  @P0 SHF.L.U64.HI R13, R2, 0x2, R13 ;  /* 0x00000002020d0819 */ /* 0x000fe2000001020d */
[C---:B------:R-:W-:Y:S02]  /*0820*/  @!P3 IMAD R3, R48.reuse, c[0x0][0x1dc], R3 ;  /* 0x000077003003ba24 */ /* 0x040fe400078e0203 */
[----:B------:R-:W-:Y:S01]  /*0830*/  @!P3 IMAD.WIDE.U32 R6, R48, c[0x0][0x1d8], R6 ;  /* 0x000076003006ba25 */ /* 0x000fe200078e0006 */
[----:B------:R-:W-:Y:S02]  /*0840*/  @P1 IADD3 R2, P4, R8, c[0x0][0x180], RZ ;  /* 0x0000600008021a10 */ /* 0x000fe40007f9e0ff */
[----:B------:R-:W-:Y:S02]  /*0850*/  @P2 IADD3 R5, R5, R11, RZ ;  /* 0x0000000b05052210 */ /* 0x000fe40007ffe0ff */
[----:B------:R-:W-:Y:S02]  /*0860*/  @P2 SHF.L.U32 R26, R4, 0x2, RZ ;  /* 0x00000002041a2819 */ /* 0x000fe400000006ff */
[----:B------:R-:W-:-:S02]  /*0870*/  @P1 IADD3 R8, P5, R8, c[0x0][0x178], RZ ;  /* 0x00005e0008081a10 */ /* 0x000fc40007fbe0ff */
[----:B------:R-:W-:Y:S02]  /*0880*/  @!P3 IADD3 R25, R7, R3, RZ ;  /* 0x000000030719b210 */ /* 0x000fe40007ffe0ff */
[C---:B------:R-:W-:Y:S02]  /*0890*/  @P1 IADD3.X R3, R9.reuse, c[0x0][0x184], RZ, P4, !PT ;  /* 0x0000610009031a10 */ /* 0x040fe400027fe4ff */
[----:B------:R-:W-:Y:S02]  /*08a0*/  @P2 SHF.L.U64.HI R14, R4, 0x2, R5 ;  /* 0x00000002040e2819 */ /* 0x000fe40000010205 */
[----:B------:R-:W-:Y:S02]  /*08b0*/  @P1 IADD3.X R9, R9, c[0x0][0x17c], RZ, P5, !PT ;  /* 0x00005f0009091a10 */ /* 0x000fe40002ffe4ff */
[C---:B------:R-:W-:Y:S02]  /*08c0*/  @P2 IADD3 R10, P4, R26.reuse, c[0x0][0x180], RZ ;  /* 0x000060001a0a2a10 */ /* 0x040fe40007f9e0ff */
[----:B------:R-:W-:Y:S01]  /*08d0*/  @P2 IADD3 R26, P5, R26, c[0x0][0x178], RZ ;  /* 0x00005e001a1a2a10 */ /* 0x000fe20007fbe0ff */
[----:B------:R-:W-:Y:S01]  /*08e0*/  CS2R R22, SRZ ;  /* 0x0000000000167805 */ /* 0x000fe2000001ff00 */
[----:B------:R-:W-:-:S02]  /*08f0*/  @!P3 SHF.L.U32 R24, R6, 0x2, RZ ;  /* 0x000000020618b819 */ /* 0x000fc400000006ff */
[----:B------:R-:W-:Y:S02]  /*0900*/  @P0 IADD3 R28, P6, R12, c[0x0][0x180], RZ ;  /* 0x000060000c1c0a10 */ /* 0x000fe40007fde0ff */
[C---:B------:R-:W-:Y:S02]  /*0910*/  @P2 IADD3.X R11, R14.reuse, c[0x0][0x184], RZ, P4, !PT ;  /* 0x000061000e0b2a10 */ /* 0x040fe400027fe4ff */
[----:B------:R-:W-:Y:S02]  /*0920*/  @P2 IADD3.X R27, R14, c[0x0][0x17c], RZ, P5, !PT ;  /* 0x00005f000e1b2a10 */ /* 0x000fe40002ffe4ff */
[----:B------:R-:W-:Y:S01]  /*0930*/  @!P3 SHF.L.U64.HI R25, R6, 0x2, R25 ;  /* 0x000000020619b819 */ /* 0x000fe20000010219 */
[----:B------:R0:W5:Y:S01]  /*0940*/  @P2 LDG.E.64 R22, [R10.64] ;  /* 0x0000000c0a162981 */ /* 0x000162000c1e1b00 */
[----:B------:R-:W-:Y:S02]  /*0950*/  @P0 IADD3.X R29, R13, c[0x0][0x184], RZ, P6, !PT ;  /* 0x000061000d1d0a10 */ /* 0x000fe400037fe4ff */
[----:B------:R-:W-:-:S02]  /*0960*/  @!P3 IADD3 R14, P5, R24, c[0x0][0x180], RZ ;  /* 0x00006000180eba10 */ /* 0x000fc40007fbe0ff */
[----:B------:R-:W-:Y:S01]  /*0970*/  @!P3 IADD3 R24, P6, R24, c[0x0][0x178], RZ ;  /* 0x00005e001818ba10 */ /* 0x000fe20007fde0ff */
[----:B------:R-:W-:Y:S01]  /*0980*/  CS2R R6, SRZ ;  /* 0x0000000000067805 */ /* 0x000fe2000001ff00 */
[C---:B------:R-:W-:Y:S02]  /*0990*/  @!P3 IADD3.X R15, R25.reuse, c[0x0][0x184], RZ, P5, !PT ;  /* 0x00006100190fba10 */ /* 0x040fe40002ffe4ff */
[----:B------:R-:W-:Y:S01]  /*09a0*/  @!P3 IADD3.X R25, R25, c[0x0][0x17c], RZ, P6, !PT ;  /* 0x00005f001919ba10 */ /* 0x000fe200037fe4ff */
[----:B0-----:R-:W-:Y:S02]  /*09b0*/  CS2R R10, SRZ ;  /* 0x00000000000a7805 */ /* 0x001fe4000001ff00 */
[----:B------:R0:W5:Y:S04]  /*09c0*/  @P2 LDG.E.64 R6, [R26.64] ;  /* 0x0000000c1a062981 */ /* 0x000168000c1e1b00 */
[----:B------:R0:W5:Y:S01]  /*09d0*/  @!P3 LDG.E.64 R10, [R24.64] ;  /* 0x0000000c180ab981 */ /* 0x000162000c1e1b00 */
[----:B------:R-:W-:Y:S01]  /*09e0*/  CS2R R4, SRZ ;  /* 0x0000000000047805 */ /* 0x000fe2000001ff00 */
[----:B------:R-:W-:Y:S01]  /*09f0*/  @P0 IADD3 R12, P4, R12, c[0x0][0x178], RZ ;  /* 0x00005e000c0c0a10 */ /* 0x000fe20007f9e0ff */
[----:B------:R-:W-:-:S04]  /*0a00*/  CS2R R20, SRZ ;  /* 0x0000000000147805 */ /* 0x000fc8000001ff00 */
[----:B------:R1:W5:Y:S01]  /*0a10*/  @P1 LDG.E.64 R4, [R8.64] ;  /* 0x0000000c08041981 */ /* 0x000362000c1e1b00 */
[----:B------:R-:W-:-:S03]  /*0a20*/  @P0 IADD3.X R13, R13, c[0x0][0x17c], RZ, P4, !PT ;  /* 0x00005f000d0d0a10 */ /* 0x000fc600027fe4ff */
[----:B------:R0:W5:Y:S01]  /*0a30*/  @P0 LDG.E.64 R20, [R28.64] ;  /* 0x0000000c1c140981 */ /* 0x000162000c1e1b00 */
[----:B-1----:R-:W-:-:S06]  /*0a40*/  CS2R R8, SRZ ;  /* 0x0000000000087805 */ /* 0x002fcc000001ff00 */
[----:B------:R1:W5:Y:S01]  /*0a50*/  @P0 LDG.E.64 R8, [R12.64] ;  /* 0x0000000c0c080981 */ /* 0x000362000c1e1b00 */
[----:B------:R-:W-:Y:S01]  /*0a60*/  CS2R R18, SRZ ;  /* 0x0000000000127805 */ /* 0x000fe2000001ff00 */
[----:B------:R-:W-:-:S05]  /*0a70*/  UMOV UR11, 0x3f800000 ;  /* 0x3f800000000b7882 */ /* 0x000fca0000000000 */
[----:B------:R3:W5:Y:S01]  /*0a80*/  @P1 LDG.E.64 R18, [R2.64] ;  /* 0x0000000c02121981 */ /* 0x000762000c1e1b00 */
[----:B--2---:R-:W-:-:S05]  /*0a90*/  FFMA.FTZ R17, -R16, R16, R17 ;  /* 0x0000001010117223 */ /* 0x004fca0000010111 */
[----:B------:R-:W-:-:S13]  /*0aa0*/  FSETP.GTU.FTZ.AND P0, PT, R17, RZ, PT ;  /* 0x000000ff1100720b */ /* 0x000fda0003f1c000 */
[----:B------:R-:W-:Y:S01]  /*0ab0*/  VOTEU.ANY UP0, P0 ;  /* 0x00000000003f7886 */ /* 0x000fe20000000100 */
[----:B------:R-:W-:-:S13]  /*0ac0*/  PLOP3.LUT P0, PT, PT, PT, UP0, 0x80, 0x0 ;  /* 0x000000000000781c */ /* 0x000fda0003f0f008 */
[----:B------:R-:W-:-:S06]  /*0ad0*/  @P0 FADD.FTZ R17, R17, c[0x0][0x1a0] ;  /* 0x0000680011110621 */ /* 0x000fcc0000010000 */
[----:B------:R-:W2:Y:S02]  /*0ae0*/  @P0 MUFU.RSQ R17, R17 ;  /* 0x0000001100110308 */ /* 0x000ea40000001400 */
[----:B--2---:R-:W2:Y:S01]  /*0af0*/  @P0 R2UR UR4, R17 ;  /* 0x00000000110403c2 */ /* 0x004ea200000e0000 */
[----:B------:R-:W-:Y:S02]  /*0b00*/  ISETP.GT.U32.AND P0, PT, R52, 0x1df, PT ;  /* 0x000001df3400780c */ /* 0x000fe40003f04070 */
[----:B---3--:R-:W-:Y:S02]  /*0b10*/  MOV R3, RZ ;  /* 0x000000ff00037202 */ /* 0x008fe40000000f00 */
[----:B------:R-:W-:Y:S01]  /*0b20*/  MOV R2, RZ ;  /* 0x000000ff00027202 */ /* 0x000fe20000000f00 */
[----:B------:R-:W-:Y:S01]  /*0b30*/  BSSY B0, `(.L_x_2066) ;  /* 0x000000f000007945 */ /* 0x000fe20003800000 */
[----:B-1----:R-:W-:-:S04]  /*0b40*/  CS2R R12, SRZ ;  /* 0x00000000000c7805 */ /* 0x002fc8000001ff00 */
[----:B------:R1:W5:Y:S02]  /*0b50*/  @!P3 LDG.E.64 R2, [R14.64] ;  /* 0x0000000c0e02b981 */ /* 0x000364000c1e1b00 */
[----:B-1----:R-:W-:Y:S01]  /*0b60*/  CS2R R14, SRZ ;  /* 0x00000000000e7805 */ /* 0x002fe2000001ff00 */
[----:B--2---:R-:W-:Y:S01]  /*0b70*/  @UP0 UMOV UR11, UR4 ;  /* 0x00000004000b0c82 */ /* 0x004fe20008000000 */
        /* <DEDUP_REMOVED lines=10> */
.L_x_2067:
[----:B0-----:R-:W-:Y:S05]  /*0c20*/  BSYNC B0 ;  /* 0x0000000000007941 */ /* 0x001fea0003800000 */
.L_x_2066:
[----:B------:R-:W-:Y:S01]  /*0c30*/  ISETP.NE.AND P3, PT, RZ, UR16, PT ;  /* 0x00000010ff007c0c */ /* 0x000fe2000bf65270 */
[C---:B-----5:R-:W-:Y:S01]  /*0c40*/  FADD.FTZ R39, -R16.reuse, R18 ;  /* 0x0000001210277221 */ /* 0x060fe20000010100 */
[----:B------:R-:W-:Y:S01]  /*0c50*/  MOV R24, R4 ;  /* 0x0000000400187202 */ /* 0x000fe20000000f00 */
[C---:B------:R-:W-:Y:S02]  /*0c60*/  FADD.FTZ R19, -R16.reuse, R19 ;  /* 0x0000001310137221 */ /* 0x040fe40000010100 */
[C---:B------:R-:W-:Y:S01]  /*0c70*/  FADD.FTZ R37, -R16.reuse, R22 ;  /* 0x0000001610257221 */ /* 0x040fe20000010100 */
[----:B------:R-:W-:Y:S01]  /*0c80*/  MOV R22, R6 ;  /* 0x0000000600167202 */ /* 0x000fe20000000f00 */
[----:B------:R-:W-:Y:S01]  /*0c90*/  FADD.FTZ R18, -R16, R23 ;  /* 0x0000001710127221 */ /* 0x000fe20000010100 */
[----:B------:R-:W-:Y:S01]  /*0ca0*/  MOV R23, R5 ;  /* 0x0000000500177202 */ /* 0x000fe20000000f00 */
[----:B------:R-:W-:-:S02]  /*0cb0*/  FMUL.FTZ R39, R39, UR11 ;  /* 0x0000000b27277c20 */ /* 0x000fc40008410000 */
[----:B------:R-:W-:Y:S02]  /*0cc0*/  FMUL.FTZ R36, R19, UR11 ;  /* 0x0000000b13247c20 */ /* 0x000fe40008410000 */
        /* <DEDUP_REMOVED lines=19> */
.L_x_2068:
[----:B------:R-:W-:Y:S01]  /*0e00*/  FMUL.FTZ R26, R24, R12 ;  /* 0x0000000c181a7220 */ /* 0x000fe20000410000 */
[----:B------:R-:W-:Y:S01]  /*0e10*/  MOV R17, R7 ;  /* 0x0000000700117202 */ /* 0x000fe20000000f00 */
[----:B------:R-:W-:Y:S02]  /*0e20*/  FMUL.FTZ R37, R37, UR11 ;  /* 0x0000000b25257c20 */ /* 0x000fe40008410000 */
[----:B------:R-:W-:Y:S02]  /*0e30*/  FFMA.FTZ R0, R39, R26, RZ ;  /* 0x0000001a27007223 */ /* 0x000fe400000100ff */
[----:B------:R-:W-:Y:S02]  /*0e40*/  FMUL.FTZ R19, R23, R13 ;  /* 0x0000000d17137220 */ /* 0x000fe40000410000 */
[----:B------:R-:W-:-:S02]  /*0e50*/  FADD.FTZ R26, RZ, R26 ;  /* 0x0000001aff1a7221 */ /* 0x000fc40000010000 */
        /* <DEDUP_REMOVED lines=20> */
.L_x_2069:
[----:B------:R-:W-:Y:S02]  /*0fa0*/  FFMA.FTZ R25, R36, R19, R0 ;  /* 0x0000001324197223 */ /* 0x000fe40000010000 */
[----:B------:R-:W-:Y:S02]  /*0fb0*/  FMUL.FTZ R0, R22, R12 ;  /* 0x0000000c16007220 */ /* 0x000fe40000410000 */
[----:B------:R-:W-:Y:S02]  /*0fc0*/  FADD.FTZ R19, R19, R26 ;  /* 0x0000001a13137221 */ /* 0x000fe40000010000 */
[----:B------:R-:W-:Y:S02]  /*0fd0*/  FFMA.FTZ R25, R37, R0, R25 ;  /* 0x0000000025197223 */ /* 0x000fe40000010019 */
[----:B------:R-:W-:-:S02]  /*0fe0*/  FADD.FTZ R26, R19, R0 ;  /* 0x00000000131a7221 */ /* 0x000fc40000010000 */
[C---:B------:R-:W-:Y:S01]  /*0ff0*/  FADD.FTZ R19, -R16.reuse, R20 ;  /* 0x0000001410137221 */ /* 0x040fe20000010100 */
[----:B------:R-:W-:Y:S01]  /*1000*/  MOV R20, R9 ;  /* 0x0000000900147202 */ /* 0x000fe20000000f00 */
[----:B------:R-:W-:Y:S01]  /*1010*/  FADD.FTZ R0, -R16, R21 ;  /* 0x0000001510007221 */ /* 0x000fe20000010100 */
[----:B------:R-:W-:Y:S01]  /*1020*/  MOV R21, R8 ;  /* 0x0000000800157202 */ /* 0x000fe20000000f00 */
[----:B------:R-:W-:Y:S02]  /*1030*/  FMUL.FTZ R19, R19, UR11 ;  /* 0x0000000b13137c20 */ /* 0x000fe40008410000 */
[----:B------:R-:W-:Y:S02]  /*1040*/  FMUL.FTZ R27, R17, R13 ;  /* 0x0000000d111b7220 */ /* 0x000fe40000410000 */
        /* <DEDUP_REMOVED lines=18> */
[----:B------:R-:W-:-:S04]  /*1170*/  FMUL.FTZ R20, R9, R32 ;  /* 0x0000002009147220 */ /* 0x000fc80000410000 */
[----:B------:R-:W-:Y:S02]  /*1180*/  FMUL.FTZ R20, R20, R35 ;  /* 0x0000002314147220 */ /* 0x000fe40000410000 */
.L_x_2070:
[----:B------:R-:W-:Y:S01]  /*1190*/  FFMA.FTZ R25, R18, R27, R25 ;  /* 0x0000001b12197223 */ /* 0x000fe20000010019 */
[----:B------:R-:W-:Y:S01]  /*11a0*/  MOV R29, R10 ;  /* 0x0000000a001d7202 */ /* 0x000fe20000000f00 */
[----:B------:R-:W-:Y:S02]  /*11b0*/  FMUL.FTZ R28, R21, R12 ;  /* 0x0000000c151c7220 */ /* 0x000fe40000410000 */
[----:B------:R-:W-:Y:S02]  /*11c0*/  FADD.FTZ R27, R27, R26 ;  /* 0x0000001a1b1b7221 */ /* 0x000fe40000010000 */
[C---:B------:R-:W-:Y:S02]  /*11d0*/  FADD.FTZ R2, -R16.reuse, R2 ;  /* 0x0000000210027221 */ /* 0x040fe40000010100 */
[----:B------:R-:W-:Y:S01]  /*11e0*/  FADD.FTZ R3, -R16, R3 ;  /* 0x0000000310037221 */ /* 0x000fe20000010100 */
[----:B------:R-:W-:Y:S01]  /*11f0*/  MOV R16, R11 ;  /* 0x0000000b00107202 */ /* 0x000fe20000000f00 */
[----:B------:R-:W-:-:S02]  /*1200*/  FADD.FTZ R26, R27, R28 ;  /* 0x0000001c1b1a7221 */ /* 0x000fc40000010000 */
[----:B------:R-:W-:Y:S02]  /*1210*/  FFMA.FTZ R25, R19, R28, R25 ;  /* 0x0000001c13197223 */ /* 0x000fe40000010019 */
[----:B------:R-:W-:Y:S02]  /*1220*/  FMUL.FTZ R2, R2, UR11 ;  /* 0x0000000b02027c20 */ /* 0x000fe40008410000 */
[----:B------:R-:W-:Y:S02]  /*1230*/  FMUL.FTZ R27, R20, R13 ;  /* 0x0000000d141b7220 */ /* 0x000fe40000410000 */
        /* <DEDUP_REMOVED lines=12> */
[----:B0-----:R-:W-:-:S04]  /*1300*/  FADD.FTZ R61, -R34, 1 ;  /* 0x3f800000223d7421 */ /* 0x001fc80000010100 */
[----:B------:R-:W-:Y:S02]  /*1310*/  FFMA.FTZ R61, R16, R61, 1 ;  /* 0x3f800000103d7423 */ /* 0x000fe4000001003d */
[----:B------:R-:W-:Y:S02]  /*1320*/  FMUL.FTZ R16, R11, R34 ;  /* 0x000000220b107220 */ /* 0x000fe40000410000 */
[----:B-1----:R-:W-:Y:S02]  /*1330*/  FADD.FTZ R35, -R31, 1 ;  /* 0x3f8000001f237421 */ /* 0x002fe40000010100 */
[----:B------:R-:W-:Y:S02]  /*1340*/  FMUL.FTZ R31, R10, R31 ;  /* 0x0000001f0a1f7220 */ /* 0x000fe40000410000 */
[----:B------:R-:W-:Y:S02]  /*1350*/  FFMA.FTZ R28, R28, R35, 1 ;  /* 0x3f8000001c1c7423 */ /* 0x000fe40000010023 */
[----:B------:R-:W-:-:S02]  /*1360*/  FMUL.FTZ R16, R16, R61 ;  /* 0x0000003d10107220 */ /* 0x000fc40000410000 */
[----:B------:R-:W-:Y:S02]  /*1370*/  FMUL.FTZ R29, R31, R28 ;  /* 0x0000001c1f1d7220 */ /* 0x000fe40000410000 */
.L_x_2071:
[----:B------:R-:W-:Y:S01]  /*1380*/  FFMA.FTZ R28, R0, R27, R25 ;  /* 0x0000001b001c7223 */ /* 0x000fe20000010019 */
[----:B------:R-:W-:Y:S01]  /*1390*/  ISETP.GT.AND P0, PT, R44, 0x1e, PT ;  /* 0x0000001e2c00780c */ /* 0x000fe20003f04270 */
[----:B------:R-:W-:Y:S01]  /*13a0*/  FMUL.FTZ R25, R29, R12 ;  /* 0x0000000c1d197220 */ /* 0x000fe20000410000 */
[----:B------:R-:W-:Y:S01]  /*13b0*/  ISETP.NE.AND P4, PT, R52, RZ, PT ;  /* 0x000000ff3400720c */ /* 0x000fe20003f85270 */
[----:B------:R-:W-:Y:S01]  /*13c0*/  FADD.FTZ R26, R27, R26 ;  /* 0x0000001a1b1a7221 */ /* 0x000fe20000010000 */
[----:B------:R-:W-:Y:S01]  /*13d0*/  ULDC UR5, c[0x0][0xc] ;  /* 0x0000030000057ab9 */ /* 0x000fe20000000800 */
[----:B------:R-:W-:Y:S01]  /*13e0*/  FMUL.FTZ R30, R16, R13 ;  /* 0x0000000d101e7220 */ /* 0x000fe20000410000 */
[----:B------:R-:W-:Y:S01]  /*13f0*/  BSSY B0, `(.L_x_2072) ;  /* 0x000005a000007945 */ /* 0x000fe20003800000 */
[----:B------:R-:W-:Y:S01]  /*1400*/  FFMA.FTZ R28, R2, R25, R28 ;  /* 0x00000019021c7223 */ /* 0x000fe2000001001c */
[----:B------:R-:W-:Y:S01]  /*1410*/  ISETP.GT.U32.AND P5, PT, R52, 0x1d, PT ;  /* 0x0000001d3400780c */ /* 0x000fe20003fa4070 */
[----:B------:R-:W-:Y:S01]  /*1420*/  FADD.FTZ R25, R26, R25 ;  /* 0x000000191a197221 */ /* 0x000fe20000010000 */
[----:B------:R-:W-:Y:S01]  /*1430*/  SHF.L.U32 R54, R52, 0x4, RZ ;  /* 0x0000000434367819 */ /* 0x000fe200000006ff */
[----:B------:R-:W-:-:S02]  /*1440*/  FFMA.FTZ R28, R3, R30, R28 ;  /* 0x0000001e031c7223 */ /* 0x000fc4000001001c */
[----:B------:R-:W-:Y:S02]  /*1450*/  FADD.FTZ R30, R30, R25 ;  /* 0x000000191e1e7221 */ /* 0x000fe40000010000 */
[----:B------:R-:W-:Y:S01]  /*1460*/  FADD.FTZ R31, RZ, R24 ;  /* 0x00000018ff1f7221 */ /* 0x000fe20000010000 */
[----:B------:R-:W0:Y:S01]  /*1470*/  SHFL.DOWN PT, R25, R28, 0x1, 0x1f ;  /* 0x08201f001c197f89 */ /* 0x000e2200000e0000 */
[----:B------:R-:W-:Y:S02]  /*1480*/  FFMA.FTZ R26, R39, R24, RZ ;  /* 0x00000018271a7223 */ /* 0x000fe400000100ff */
[----:B------:R-:W-:Y:S01]  /*1490*/  FADD.FTZ R24, RZ, R23 ;  /* 0x00000017ff187221 */ /* 0x000fe20000010000 */
[----:B------:R-:W1:Y:S01]  /*14a0*/  SHFL.DOWN PT, R27, R30, 0x1, 0x1f ;  /* 0x08201f001e1b7f89 */ /* 0x000e6200000e0000 */
[----:B------:R-:W-:Y:S02]  /*14b0*/  FFMA.FTZ R23, R36, R23, RZ ;  /* 0x0000001724177223 */ /* 0x000fe400000100ff */
[----:B------:R-:W-:-:S02]  /*14c0*/  FADD.FTZ R32, R31, R22 ;  /* 0x000000161f207221 */ /* 0x000fc40000010000 */
[----:B------:R-:W-:Y:S02]  /*14d0*/  FFMA.FTZ R26, R37, R22, R26 ;  /* 0x00000016251a7223 */ /* 0x000fe4000001001a */
[----:B------:R-:W-:Y:S02]  /*14e0*/  FADD.FTZ R31, R24, R17 ;  /* 0x00000011181f7221 */ /* 0x000fe40000010000 */
[----:B------:R-:W-:Y:S02]  /*14f0*/  FFMA.FTZ R23, R18, R17, R23 ;  /* 0x0000001112177223 */ /* 0x000fe40000010017 */
[----:B------:R-:W-:Y:S02]  /*1500*/  FFMA.FTZ R26, R19, R21, R26 ;  /* 0x00000015131a7223 */ /* 0x000fe4000001001a */
[----:B------:R-:W-:Y:S02]  /*1510*/  FADD.FTZ R32, R32, R21 ;  /* 0x0000001520207221 */ /* 0x000fe40000010000 */
[----:B------:R-:W-:-:S02]  /*1520*/  FADD.FTZ R31, R31, R20 ;  /* 0x000000141f1f7221 */ /* 0x000fc40000010000 */
[----:B------:R-:W-:Y:S02]  /*1530*/  FFMA.FTZ R23, R0, R20, R23 ;  /* 0x0000001400177223 */ /* 0x000fe40000010017 */
[----:B------:R-:W-:Y:S02]  /*1540*/  FFMA.FTZ R24, R2, R29, R26 ;  /* 0x0000001d02187223 */ /* 0x000fe4000001001a */
[----:B0-----:R-:W-:Y:S02]  /*1550*/  @!P0 FADD.FTZ R28, R28, R25 ;  /* 0x000000191c1c8221 */ /* 0x001fe40000010000 */
[----:B------:R-:W-:Y:S02]  /*1560*/  FADD.FTZ R26, R32, R29 ;  /* 0x0000001d201a7221 */ /* 0x000fe40000010000 */
[----:B-1----:R-:W-:Y:S01]  /*1570*/  @!P0 FADD.FTZ R30, R30, R27 ;  /* 0x0000001b1e1e8221 */ /* 0x002fe20000010000 */
        /* <DEDUP_REMOVED lines=19> */
[----:B------:R-:W-:Y:S02]  /*16b0*/  FFMA.FTZ R25, R3, R16, R23 ;  /* 0x0000001003197223 */ /* 0x000fe40000010017 */
[----:B-1----:R-:W-:Y:S01]  /*16c0*/  @!P0 FADD.FTZ R30, R30, R27 ;  /* 0x0000001b1e1e8221 */ /* 0x002fe20000010000 */
[----:B------:R-:W-:Y:S01]  /*16d0*/  ISETP.NE.AND P0, PT, R44, RZ, PT ;  /* 0x000000ff2c00720c */ /* 0x000fe20003f05270 */
[----:B------:R-:W-:Y:S01]  /*16e0*/  FADD.FTZ R27, R31, R16 ;  /* 0x000000101f1b7221 */ /* 0x000fe20000010000 */
[----:B------:R-:W-:Y:S02]  /*16f0*/  MOV R16, R28 ;  /* 0x0000001c00107202 */ /* 0x000fe40000000f00 */
[----:B------:R-:W-:Y:S02]  /*1700*/  MOV R17, R30 ;  /* 0x0000001e00117202 */ /* 0x000fe40000000f00 */
[----:B------:R0:W-:Y:S07]  /*1710*/  STS.128 [R52.X16+0xa0], R24 ;  /* 0x0000a01834007388 */ /* 0x0001ee000000cc00 */
        /* <DEDUP_REMOVED lines=39> */
.L_x_2073:
[----:B------:R-:W-:Y:S05]  /*1990*/  BSYNC B0 ;  /* 0x0000000000007941 */ /* 0x000fea0003800000 */
.L_x_2072:
[----:B------:R-:W-:Y:S06]  /*19a0*/  BAR.SYNC.DEFER_BLOCKING 0x0 ;  /* 0x0000000000007b1d */ /* 0x000fec0000010000 */
[----:B------:R-:W-:Y:S01]  /*19b0*/  BSSY B0, `(.L_x_2074) ;  /* 0x000004d000007945 */ /* 0x000fe20003800000 */
[----:B------:R-:W-:Y:S05]  /*19c0*/  @P5 BRA `(.L_x_2075) ;  /* 0x000004b000005947 */ /* 0x000fea0003800000 */
[----:B------:R-:W1:Y:S04]  /*19d0*/  LDS.128 R28, [R54+0x280] ;  /* 0x00028000361c7984 */ /* 0x000e680000000c00 */
[----:B------:R-:W2:Y:S04]  /*19e0*/  LDS.128 R32, [R54+0x460] ;  /* 0x0004600036207984 */ /* 0x000ea80000000c00 */
[----:B------:R-:W3:Y:S01]  /*19f0*/  LDS.128 R20, [R54+0x640] ;  /* 0x0006400036147984 */ /* 0x000ee20000000c00 */
[----:B-1----:R-:W-:-:S02]  /*1a00*/  FADD.FTZ R61, R24, R28 ;  /* 0x0000001c183d7221 */ /* 0x002fc40000010000 */
[----:B0-----:R-:W-:Y:S02]  /*1a10*/  FADD.FTZ R24, R25, R29 ;  /* 0x0000001d19187221 */ /* 0x001fe40000010000 */
[----:B------:R-:W-:Y:S02]  /*1a20*/  FADD.FTZ R25, R26, R30 ;  /* 0x0000001e1a197221 */ /* 0x000fe40000010000 */
[----:B------:R-:W-:Y:S02]  /*1a30*/  FADD.FTZ R26, R27, R31 ;  /* 0x0000001f1b1a7221 */ /* 0x000fe40000010000 */
[----:B--2---:R-:W-:Y:S02]  /*1a40*/  FADD.FTZ R61, R61, R32 ;  /* 0x000000203d3d7221 */ /* 0x004fe40000010000 */
[----:B------:R-:W-:Y:S02]  /*1a50*/  FADD.FTZ R29, R25, R34 ;  /* 0x00000022191d7221 */ /* 0x000fe40000010000 */
[----:B------:R-:W-:-:S02]  /*1a60*/  FADD.FTZ R32, R24, R33 ;  /* 0x0000002118207221 */ /* 0x000fc40000010000 */
[----:B------:R-:W-:Y:S02]  /*1a70*/  FADD.FTZ R34, R26, R35 ;  /* 0x000000231a227221 */ /* 0x000fe40000010000 */
[----:B------:R-:W0:Y:S01]  /*1a80*/  LDS.128 R24, [R54+0x820] ;  /* 0x0008200036187984 */ /* 0x000e220000000c00 */
[----:B---3--:R-:W-:Y:S02]  /*1a90*/  FADD.FTZ R35, R29, R22 ;  /* 0x000000161d237221 */ /* 0x008fe40000010000 */
[----:B------:R-:W-:Y:S01]  /*1aa0*/  FADD.FTZ R33, R61, R20 ;  /* 0x000000143d217221 */ /* 0x000fe20000010000 */
        /* <DEDUP_REMOVED lines=47> */
[----:B------:R-:W2:Y:S01]  /*1da0*/  LDS.128 R32, [R54+0x1cc0] ;  /* 0x001cc00036207984 */ /* 0x000ea20000000c00 */
[----:B------:R-:W-:-:S02]  /*1db0*/  FADD.FTZ R60, R60, R23 ;  /* 0x000000173c3c7221 */ /* 0x000fc40000010000 */
[----:B0-----:R-:W-:Y:S02]  /*1dc0*/  FADD.FTZ R61, R61, R24 ;  /* 0x000000183d3d7221 */ /* 0x001fe40000010000 */
[----:B------:R-:W-:Y:S02]  /*1dd0*/  FADD.FTZ R20, R20, R25 ;  /* 0x0000001914147221 */ /* 0x000fe40000010000 */
[----:B------:R-:W-:Y:S02]  /*1de0*/  FADD.FTZ R21, R21, R26 ;  /* 0x0000001a15157221 */ /* 0x000fe40000010000 */
[----:B------:R-:W-:Y:S02]  /*1df0*/  FADD.FTZ R60, R60, R27 ;  /* 0x0000001b3c3c7221 */ /* 0x000fe40000010000 */
[----:B-1----:R-:W-:Y:S02]  /*1e00*/  FADD.FTZ R61, R61, R28 ;  /* 0x0000001c3d3d7221 */ /* 0x002fe40000010000 */
[----:B------:R-:W-:-:S02]  /*1e10*/  FADD.FTZ R20, R20, R29 ;  /* 0x0000001d14147221 */ /* 0x000fc40000010000 */
[----:B------:R-:W-:Y:S02]  /*1e20*/  FADD.FTZ R21, R21, R30 ;  /* 0x0000001e15157221 */ /* 0x000fe40000010000 */
[----:B------:R-:W-:Y:S02]  /*1e30*/  FADD.FTZ R60, R60, R31 ;  /* 0x0000001f3c3c7221 */ /* 0x000fe40000010000 */
[----:B--2---:R-:W-:Y:S02]  /*1e40*/  FADD.FTZ R24, R61, R32 ;  /* 0x000000203d187221 */ /* 0x004fe40000010000 */
[----:B------:R-:W-:Y:S02]  /*1e50*/  FADD.FTZ R25, R20, R33 ;  /* 0x0000002114197221 */ /* 0x000fe40000010000 */
[----:B------:R-:W-:Y:S02]  /*1e60*/  FADD.FTZ R26, R21, R34 ;  /* 0x00000022151a7221 */ /* 0x000fe40000010000 */
[----:B------:R-:W-:-:S02]  /*1e70*/  FADD.FTZ R27, R60, R35 ;  /* 0x000000233c1b7221 */ /* 0x000fc40000010000 */
.L_x_2075:
[----:B------:R-:W-:Y:S05]  /*1e80*/  BSYNC B0 ;  /* 0x0000000000007941 */ /* 0x000fea0003800000 */
.L_x_2074:
[----:B------:R-:W-:Y:S01]  /*1e90*/  BSSY B0, `(.L_x_2076) ;  /* 0x0000013000007945 */ /* 0x000fe20003800000 */
[----:B------:R-:W-:Y:S01]  /*1ea0*/  HFMA2.MMA R32, -RZ, RZ, 0, 2.384185791015625e-07 ;  /* 0x00000004ff207435 */ /* 0x000fe200000001ff */
[----:B------:R-:W-:Y:S05]  /*1eb0*/  @P5 BRA `(.L_x_2077) ;  /* 0x0000010000005947 */ /* 0x000fea0003800000 */
[----:B------:R-:W-:Y:S01]  /*1ec0*/  IMAD R21, R55, 0x1e, R52 ;  /* 0x0000001e37157824 */ /* 0x000fe200078e0234 */
[----:B------:R-:W-:-:S02]  /*1ed0*/  MOV R31, UR10 ;  /* 0x0000000a001f7c02 */ /* 0x000fc40008000f00 */
[----:B------:R-:W-:Y:S01]  /*1ee0*/  MOV R23, c[0x0][0x1d8] ;  /* 0x0000760000177a02 */ /* 0x000fe20000000f00 */
[----:B------:R-:W-:Y:S01]  /*1ef0*/  IMAD.WIDE R20, R21, R32, c[0x0][0x1b8] ;  /* 0x00006e0015147625 */ /* 0x000fe200078e0220 */
[----:B------:R-:W-:Y:S02]  /*1f00*/  MOV R33, UR9 ;  /* 0x0000000900217c02 */ /* 0x000fe40008000f00 */
[----:B------:R-:W-:Y:S02]  /*1f10*/  MOV R29, c[0x0][0x1dc] ;  /* 0x00007700001d7a02 */ /* 0x000fe40000000f00 */
[-C--:B------:R-:W-:Y:S01]  /*1f20*/  LEA R30, P0, R31, R20.reuse, 0x2 ;  /* 0x000000141f1e7211 */ /* 0x080fe200078010ff */
[----:B------:R1:W-:Y:S01]  /*1f30*/  RED.E.ADD.F32.FTZ.RN.STRONG.GPU [R20.64], R24 ;  /* 0x000000181400798e */ /* 0x0003e2000c10e78c */
[-C--:B------:R-:W-:Y:S02]  /*1f40*/  LEA R28, P5, R23, R20.reuse, 0x2 ;  /* 0x00000014171c7211 */ /* 0x080fe400078a10ff */
[----:B------:R-:W-:-:S02]  /*1f50*/  LEA R22, P6, R33, R20, 0x2 ;  /* 0x0000001421167211 */ /* 0x000fc400078c10ff */
[----:B------:R-:W-:Y:S02]  /*1f60*/  IADD3.X R31, R21, UR8, RZ, P0, !PT ;  /* 0x00000008151f7c10 */ /* 0x000fe400087fe4ff */
[----:B------:R-:W-:Y:S02]  /*1f70*/  LEA.HI.X R29, R23, R21, R29, 0x2, P5 ;  /* 0x00000015171d7211 */ /* 0x000fe400028f141d */
[----:B------:R-:W-:Y:S01]  /*1f80*/  IADD3.X R23, R21, UR7, RZ, P6, !PT ;  /* 0x0000000715177c10 */ /* 0x000fe2000b7fe4ff */
[----:B------:R1:W-:Y:S04]  /*1f90*/  RED.E.ADD.F32.FTZ.RN.STRONG.GPU [R30.64], R25 ;  /* 0x000000191e00798e */ /* 0x0003e8000c10e78c */
[----:B------:R1:W-:Y:S04]  /*1fa0*/  RED.E.ADD.F32.FTZ.RN.STRONG.GPU [R28.64], R26 ;  /* 0x0000001a1c00798e */ /* 0x0003e8000c10e78c */
[----:B------:R1:W-:Y:S02]  /*1fb0*/  RED.E.ADD.F32.FTZ.RN.STRONG.GPU [R22.64], R27 ;  /* 0x0000001b1600798e */ /* 0x0003e4000c10e78c */
.L_x_2077:
[----:B------:R-:W-:Y:S05]  /*1fc0*/  BSYNC B0 ;  /* 0x0000000000007941 */ /* 0x000fea0003800000 */
.L_x_2076:
[----:B------:R-:W-:-:S06]  /*1fd0*/  UISETP.GE.U32.AND UP0, UPT, UR5, 0x2, UPT ;  /* 0x000000020500788c */ /* 0x000fcc000bf06070 */
[----:B------:R-:W-:-:S13]  /*1fe0*/  PLOP3.LUT P0, PT, PT, PT, UP0, 0x80, 0x0 ;  /* 0x000000000000781c */ /* 0x000fda0003f0f008 */
        /* <DEDUP_REMOVED lines=9> */
[----:B------:R-:W1:Y:S01]  /*2080*/  S2UR UR4, SR_CTAID.Y ;  /* 0x00000000000479c3 */ /* 0x000e620000002600 */
[----:B------:R-:W2:Y:S01]  /*2090*/  S2R R44, SR_LANEID ;  /* 0x00000000002c7919 */ /* 0x000ea20000000000 */
[----:B-1----:R-:W-:-:S05]  /*20a0*/  MOV R45, UR4 ;  /* 0x00000004002d7c02 */ /* 0x002fca0008000f00 */
[----:B------:R-:W-:-:S04]  /*20b0*/  IMAD R23, R46, c[0x0][0x10], R45 ;  /* 0x000004002e177a24 */ /* 0x000fc800078e022d */
[----:B------:R-:W-:-:S05]  /*20c0*/  IMAD.WIDE.U32 R22, R23, 0x8, R28 ;  /* 0x0000000817167825 */ /* 0x000fca00078e001c */
[----:B------:R1:W-:Y:S01]  /*20d0*/  STG.E.64 [R22.64], R16 ;  /* 0x0000001016007986 */ /* 0x0003e2000c101b0c */
[----:B------:R-:W-:Y:S06]  /*20e0*/  MEMBAR.ALL.GPU ;  /* 0x0000000000007992 */ /* 0x000fec000000a000 */
[----:B--2---:R-:W-:Y:S01]  /*20f0*/  VOTEU.ANY UR4, UPT, PT ;  /* 0x0000000000047886 */ /* 0x004fe200038e0100 */
[----:B------:R-:W-:Y:S01]  /*2100*/  LOP3.LUT P0, RZ, R47, 0x2, RZ, 0xc0, !PT ;  /* 0x000000022fff7812 */ /* 0x000fe2000780c0ff */
[----:B------:R-:W-:Y:S01]  /*2110*/  UFLO.U32 UR15, UR4 ;  /* 0x00000004000f72bd */ /* 0x000fe200080e0000 */
[----:B-1----:R-:W-:Y:S01]  /*2120*/  MOV R22, 0x1 ;  /* 0x0000000100167802 */ /* 0x002fe20000000f00 */
[----:B------:R-:W-:Y:S01]  /*2130*/  UPOPC UR4, UR4 ;  /* 0x00000004000472bf */ /* 0x000fe20008000000 */
[----:B0-----:R-:W-:Y:S01]  /*2140*/  SEL R25, RZ, c[0x0][0xc], P0 ;  /* 0x00000300ff197a07 */ /* 0x001fe20000000000 */
[----:B------:R-:W-:-:S00]  /*2150*/  ERRBAR ;  /* 0x00000000000079ab */ /* 0x000fc00000000000 */
[----:B------:R-:W-:Y:S02]  /*2160*/  SEL R22, R22, 0xffffffff, !P0 ;  /* 0xffffffff16167807 */ /* 0x000fe40004000000 */
[----:B------:R-:W-:-:S02]  /*2170*/  ISETP.EQ.U32.AND P5, PT, R44, UR15, PT ;  /* 0x0000000f2c007c0c */ /* 0x000fc4000bfa2070 */
[----:B------:R-:W-:Y:S01]  /*2180*/  ISETP.NE.AND P0, PT, R25, -0x1, PT ;  /* 0xffffffff1900780c */ /* 0x000fe20003f05270 */
[----:B------:R-:W-:-:S10]  /*2190*/  IMAD R23, R22, UR4, RZ ;  /* 0x0000000416177c24 */ /* 0x000fd4000f8e02ff */
[----:B------:R0:W-:Y:S02]  /*21a0*/  @P5 RED.E.ADD.S32.STRONG.GPU [R20.64], R23 ;  /* 0x000000171400598e */ /* 0x0001e4000c10e38c */
[----:B------:R-:W-:Y:S05]  /*21b0*/  @!P0 BRA `(.L_x_2079) ;  /* 0x0000005000008947 */ /* 0x000fea0003800000 */
.L_x_2080:
[----:B------:R-:W2:Y:S01]  /*21c0*/  LDG.E.STRONG.GPU R22, [R20.64] ;  /* 0x0000000c14167981 */ /* 0x000ea2000c1ef900 */
[----:B------:R-:W-:Y:S01]  /*21d0*/  YIELD ;  /* 0x0000000000007946 */ /* 0x000fe20003800000 */
[----:B--2---:R-:W-:Y:S01]  /*21e0*/  ISETP.NE.AND P0, PT, R22, R25, PT ;  /* 0x000000191600720c */ /* 0x004fe20003f05270 */
[----:B------:R-:W-:-:S12]  /*21f0*/  CCTL.IVALL ;  /* 0x00000000ff00798f */ /* 0x000fd80002000000 */
[----:B------:R-:W-:Y:S05]  /*2200*/  @P0 BRA `(.L_x_2080) ;  /* 0xffffffb000000947 */ /* 0x000fea000383ffff */
.L_x_2079:
        /* <DEDUP_REMOVED lines=8> */
[----:B------:R-:W-:Y:S05]  /*2290*/  @!P0 BRA `(.L_x_2081) ;  /* 0x00000de000008947 */ /* 0x000fea0003800000 */
[----:B------:R-:W-:Y:S01]  /*22a0*/  ULOP3.LUT UR4, UR5, 0x3, URZ, 0xc0, !UPT ;  /* 0x0000000305047892 */ /* 0x000fe2000f8ec03f */
[----:B------:R-:W-:Y:S02]  /*22b0*/  MOV R26, RZ ;  /* 0x000000ff001a7202 */ /* 0x000fe40000000f00 */
[----:B------:R-:W-:Y:S02]  /*22c0*/  ULDC UR5, c[0x0][0xc] ;  /* 0x0000030000057ab9 */ /* 0x000fe40000000800 */
[----:B------:R-:W-:-:S06]  /*22d0*/  UIADD3 UR4, -UR4, UR5, URZ ;  /* 0x0000000504047290 */ /* 0x000fcc000fffe13f */
[----:B------:R-:W-:-:S13]  /*22e0*/  ISETP.LT.AND P0, PT, RZ, UR4, PT ;  /* 0x00000004ff007c0c */ /* 0x000fda000bf01270 */
[----:B------:R-:W-:Y:S05]  /*22f0*/  @!P0 BRA `(.L_x_2082) ;  /* 0x00000b9000008947 */ /* 0x000fea0003800000 */
[----:B------:R-:W-:Y:S01]  /*2300*/  UISETP.GT.AND UP0, UPT, UR4, 0xc, UPT ;  /* 0x0000000c0400788c */ /* 0x000fe2000bf04270 */
[----:B------:R-:W-:-:S05]  /*2310*/  PLOP3.LUT P0, PT, PT, PT, PT, 0x80, 0x0 ;  /* 0x000000000000781c */ /* 0x000fca0003f0f070 */
[----:B------:R-:W-:-:S13]  /*2320*/  PLOP3.LUT P5, PT, PT, PT, UP0, 0x80, 0x0 ;  /* 0x000000000000781c */ /* 0x000fda0003faf008 */
[----:B------:R-:W-:Y:S05]  /*2330*/  @!P5 BRA `(.L_x_2083) ;  /* 0x000007500000d947 */ /* 0x000fea0003800000 */
[----:B------:R-:W-:Y:S02]  /*2340*/  PLOP3.LUT P0, PT, PT, PT, PT, 0x8, 0x0 ;  /* 0x000000000000781c */ /* 0x000fe40003f0e170 */
.L_x_2084:
        /* <DEDUP_REMOVED lines=107> */
[----:B------:R-:W-:Y:S01]  /*2a00*/  UIADD3 UR4, UR4, -0x10, URZ ;  /* 0xfffffff004047890 */ /* 0x000fe2000fffe03f */
[----:B------:R-:W-:-:S03]  /*2a10*/  IADD3 R26, R26, 0x10, RZ ;  /* 0x000000101a1a7810 */ /* 0x000fc60007ffe0ff */
[----:B------:R-:W-:Y:S01]  /*2a20*/  UISETP.GT.AND UP0, UPT, UR4, 0xc, UPT ;  /* 0x0000000c0400788c */ /* 0x000fe2000bf04270 */
[----:B--2---:R-:W-:Y:S02]  /*2a30*/  @!P5 FADD.FTZ R16, R16, R20 ;  /* 0x000000141010d221 */ /* 0x004fe40000010000 */
[----:B------:R-:W-:-:S03]  /*2a40*/  @!P5 FADD.FTZ R17, R17, R21 ;  /* 0x000000151111d221 */ /* 0x000fc60000010000 */
[----:B------:R-:W-:Y:S01]  /*2a50*/  PLOP3.LUT P5, PT, PT, PT, UP0, 0x80, 0x0 ;  /* 0x000000000000781c */ /* 0x000fe20003faf008 */
[----:B---3--:R-:W-:Y:S02]  /*2a60*/  @!P6 FADD.FTZ R16, R16, R22 ;  /* 0x000000161010e221 */ /* 0x008fe40000010000 */
[----:B------:R-:W-:-:S10]  /*2a70*/  @!P6 FADD.FTZ R17, R17, R23 ;  /* 0x000000171111e221 */ /* 0x000fd40000010000 */
[----:B------:R-:W-:Y:S05]  /*2a80*/  @P5 BRA `(.L_x_2084) ;  /* 0xfffff8c000005947 */ /* 0x000fea000383ffff */
.L_x_2083:
[----:B------:R-:W-:-:S06]  /*2a90*/  UISETP.GT.AND UP0, UPT, UR4, 0x4, UPT ;  /* 0x000000040400788c */ /* 0x000fcc000bf04270 */
[----:B------:R-:W-:-:S13]  /*2aa0*/  PLOP3.LUT P5, PT, PT, PT, UP0, 0x80, 0x0 ;  /* 0x000000000000781c */ /* 0x000fda0003faf008 */
        /* <DEDUP_REMOVED lines=11> */
[----:B------:R-:W-:Y:S02]  /*2b60*/  IADD3 R25, R26, 0x3, RZ ;  /* 0x000000031a197810 */ /* 0x000fe40007ffe0ff */
        /* <DEDUP_REMOVED lines=38> */
[----:B------:R-:W-:Y:S01]  /*2dd0*/  UIADD3 UR4, UR4, -0x4, URZ ;  /* 0xfffffffc04047890 */ /* 0x000fe2000fffe03f */
[----:B------:R-:W-:-:S03]  /*2de0*/  IADD3 R26, R26, 0x4, RZ ;  /* 0x000000041a1a7810 */ /* 0x000fc60007ffe0ff */
[----:B------:R-:W-:Y:S01]  /*2df0*/  UIADD3 UR4, UR4, -0x4, URZ ;  /* 0xfffffffc04047890 */ /* 0x000fe2000fffe03f */
[----:B--2---:R-:W-:Y:S02]  /*2e00*/  @!P0 FADD.FTZ R16, R16, R20 ;  /* 0x0000001410108221 */ /* 0x004fe40000010000 */
[----:B------:R-:W-:Y:S02]  /*2e10*/  @!P0 FADD.FTZ R17, R17, R21 ;  /* 0x0000001511118221 */ /* 0x000fe40000010000 */
[----:B---3--:R-:W-:Y:S02]  /*2e20*/  @!P6 FADD.FTZ R16, R16, R22 ;  /* 0x000000161010e221 */ /* 0x008fe40000010000 */
[----:B------:R-:W-:Y:S01]  /*2e30*/  @!P6 FADD.FTZ R17, R17, R23 ;  /* 0x000000171111e221 */ /* 0x000fe20000010000 */
[----:B------:R-:W-:Y:S01]  /*2e40*/  PLOP3.LUT P0, PT, PT, PT, PT, 0x8, 0x0 ;  /* 0x000000000000781c */ /* 0x000fe20003f0e170 */
[----:B----4-:R-:W-:Y:S02]  /*2e50*/  @!P5 FADD.FTZ R16, R16, R24 ;  /* 0x000000181010d221 */ /* 0x010fe40000010000 */
[----:B------:R-:W-:-:S02]  /*2e60*/  @!P5 FADD.FTZ R17, R17, R25 ;  /* 0x000000191111d221 */ /* 0x000fc40000010000 */
.L_x_2085:
[----:B------:R-:W-:-:S13]  /*2e70*/  ISETP.NE.OR P0, PT, RZ, UR4, P0 ;  /* 0x00000004ff007c0c */ /* 0x000fda0008705670 */
[----:B------:R-:W-:Y:S05]  /*2e80*/  @!P0 BRA `(.L_x_2081) ;  /* 0x000001f000008947 */ /* 0x000fea0003800000 */
.L_x_2082:
[----:B------:R-:W-:-:S13]  /*2e90*/  ISETP.EQ.OR P6, PT, R26, R46, P4 ;  /* 0x0000002e1a00720c */ /* 0x000fda00027c2670 */
[----:B------:R-:W-:-:S04]  /*2ea0*/  @!P6 IMAD R21, R26, c[0x0][0x10], R45 ;  /* 0x000004001a15ea24 */ /* 0x000fc800078e022d */
[----:B------:R-:W-:-:S06]  /*2eb0*/  @!P6 IMAD.WIDE.U32 R20, R21, 0x8, R28 ;  /* 0x000000081514e825 */ /* 0x000fcc00078e001c */
[----:B------:R-:W2:Y:S01]  /*2ec0*/  @!P6 LDG.E.64 R20, [R20.64] ;  /* 0x0000000c1414e981 */ /* 0x000ea2000c1e1b00 */
[C---:B------:R-:W-:Y:S02]  /*2ed0*/  IADD3 R23, R26.reuse, 0x1, RZ ;  /* 0x000000011a177810 */ /* 0x040fe40007ffe0ff */
[C---:B------:R-:W-:Y:S02]  /*2ee0*/  IADD3 R25, R26.reuse, 0x2, RZ ;  /* 0x000000021a197810 */ /* 0x040fe40007ffe0ff */
        /* <DEDUP_REMOVED lines=15> */
[----:B------:R-:W-:Y:S01]  /*2fe0*/  UIADD3 UR4, UR4, -0x4, URZ ;  /* 0xfffffffc04047890 */ /* 0x000fe2000fffe03f */
[----:B------:R-:W-:Y:S01]  /*2ff0*/  IADD3 R26, R26, 0x4, RZ ;  /* 0x000000041a1a7810 */ /* 0x000fe20007ffe0ff */
[----:B--2---:R-:W-:Y:S02]  /*3000*/  @!P0 FADD.FTZ R16, R16, R20 ;  /* 0x0000001410108221 */ /* 0x004fe40000010000 */
[----:B------:R-:W-:Y:S02]  /*3010*/  @!P0 FADD.FTZ R17, R17, R21 ;  /* 0x0000001511118221 */ /* 0x000fe40000010000 */
[----:B------:R-:W-:Y:S01]  /*3020*/  ISETP.NE.AND P0, PT, RZ, UR4, PT ;  /* 0x00000004ff007c0c */ /* 0x000fe2000bf05270 */
[----:B---3--:R-:W-:Y:S02]  /*3030*/  @!P5 FADD.FTZ R16, R16, R22 ;  /* 0x000000161010d221 */ /* 0x008fe40000010000 */
[----:B------:R-:W-:-:S02]  /*3040*/  @!P5 FADD.FTZ R17, R17, R23 ;  /* 0x000000171111d221 */ /* 0x000fc40000010000 */
[----:B----4-:R-:W-:Y:S02]  /*3050*/  @!P6 FADD.FTZ R16, R16, R24 ;  /* 0x000000181010e221 */ /* 0x010fe40000010000 */
[----:B------:R-:W-:-:S06]  /*3060*/  @!P6 FADD.FTZ R17, R17, R25 ;  /* 0x000000191111e221 */ /* 0x000fcc0000010000 */
[----:B------:R-:W-:Y:S05]  /*3070*/  @P0 BRA `(.L_x_2082) ;  /* 0xfffffe1000000947 */ /* 0x000fea000383ffff */
.L_x_2081:
[----:B------:R-:W-:-:S04]  /*3080*/  MOV R22, c[0x0][0xc] ;  /* 0x0000030000167a02 */ /* 0x000fc80000000f00 */
[----:B------:R-:W-:-:S13]  /*3090*/  LOP3.LUT P0, R22, R22, 0x3, RZ, 0xc0, !PT ;  /* 0x0000000316167812 */ /* 0x000fda000780c0ff */
        /* <DEDUP_REMOVED lines=10> */
.L_x_2087:
[----:B------:R-:W-:Y:S05]  /*3140*/  BSYNC B0 ;  /* 0x0000000000007941 */ /* 0x000fea0003800000 */
.L_x_2086:
        /* <DEDUP_REMOVED lines=16> */
.L_x_2078:
[----:B------:R-:W-:Y:S01]  /*3250*/  @!P4 STS.64 [0x90], R16 ;  /* 0x00009010ff00c388 */ /* 0x000fe20000000a00 */
[----:B01----:R-:W-:-:S03]  /*3260*/  IMAD.WIDE.U32 R22, R52, -0x77777777, RZ ;  /* 0x8888888934167825 */ /* 0x003fc600078e00ff */
[----:B------:R-:W-:Y:S01]  /*3270*/  BAR.SYNC.DEFER_BLOCKING 0x0 ;  /* 0x0000000000007b1d */ /* 0x000fe20000010000 */
[----:B------:R-:W-:Y:S02]  /*3280*/  ISETP.GE.U32.AND P4, PT, R48, c[0x0][0x1e0], PT ;  /* 0x0000780030007a0c */ /* 0x000fe40003f86070 */
[----:B------:R-:W-:Y:S02]  /*3290*/  SHF.R.U32.HI R23, RZ, 0x4, R23 ;  /* 0x00000004ff177819 */ /* 0x000fe40000011617 */
[----:B------:R-:W-:-:S03]  /*32a0*/  ISETP.GE.AND.EX P5, PT, R40, c[0x0][0x1e4], PT, P4 ;  /* 0x0000790028007a0c */ /* 0x000fc60003fa6340 */
[----:B------:R-:W-:-:S05]  /*32b0*/  IMAD R23, R46, c[0x0][0x1fc], R23 ;  /* 0x00007f002e177a24 */ /* 0x000fca00078e0217 */
[----:B------:R-:W-:-:S04]  /*32c0*/  IADD3 R23, R23, 0x20, RZ ;  /* 0x0000002017177810 */ /* 0x000fc80007ffe0ff */
[----:B------:R-:W-:Y:S02]  /*32d0*/  ISETP.GE.U32.AND P0, PT, R23, c[0x0][0x1e0], PT ;  /* 0x0000780017007a0c */ /* 0x000fe40003f06070 */
[----:B------:R-:W-:-:S04]  /*32e0*/  SHF.R.S32.HI R23, RZ, 0x1f, R23 ;  /* 0x0000001fff177819 */ /* 0x000fc80000011417 */
[----:B------:R-:W-:Y:S01]  /*32f0*/  ISETP.GE.AND.EX P4, PT, R23, c[0x0][0x1e4], PT, P0 ;  /* 0x0000790017007a0c */ /* 0x000fe20003f86300 */
[----:B------:R-:W0:Y:S01]  /*3300*/  LDS.64 R20, [0x90] ;  /* 0x00009000ff147984 */ /* 0x000e220000000a00 */
[C---:B------:R-:W-:Y:S02]  /*3310*/  ISETP.GT.U32.OR P0, PT, R52.reuse, 0x1df, P5 ;  /* 0x000001df3400780c */ /* 0x040fe40002f04470 */
[----:B------:R-:W-:Y:S01]  /*3320*/  ISETP.LT.U32.AND P4, PT, R52, 0x1e0, !P4 ;  /* 0x000001e03400780c */ /* 0x000fe20006781070 */
[----:B0-----:R-:W-:Y:S02]  /*3330*/  FMUL.FTZ R22, R20, c[0x0][0x20c] ;  /* 0x0000830014167a20 */ /* 0x001fe40000410000 */
[----:B------:R-:W-:Y:S01]  /*3340*/  FMUL.FTZ R23, R21, c[0x0][0x20c] ;  /* 0x0000830015177a20 */ /* 0x000fe20000410000 */
        /* <DEDUP_REMOVED lines=19> */
.L_x_2088:
[----:B------:R-:W-:Y:S01]  /*3480*/  BSSY B0, `(.L_x_2089) ;  /* 0x0000011000007945 */ /* 0x000fe20003800000 */
[----:B------:R-:W-:Y:S05]  /*3490*/  @!P1 BRA `(.L_x_2090) ;  /* 0x000000f000009947 */ /* 0x000fea0003800000 */
[----:B------:R-:W-:Y:S01]  /*34a0*/  MOV R16, R56 ;  /* 0x0000003800107202 */ /* 0x000fe20000000f00 */
[----:B------:R-:W-:Y:S01]  /*34b0*/  IMAD R20, R43, c[0x0][0x1d8], RZ ;  /* 0x000076002b147a24 */ /* 0x000fe200078e02ff */
[----:B------:R-:W-:Y:S01]  /*34c0*/  MOV R17, R59 ;  /* 0x0000003b00117202 */ /* 0x000fe20000000f00 */
[----:B------:R-:W-:Y:S02]  /*34d0*/  FFMA.FTZ R39, R39, R22, R23 ;  /* 0x0000001627277223 */ /* 0x000fe40000010017 */
[C---:B------:R-:W-:Y:S02]  /*34e0*/  IMAD R21, R51.reuse, c[0x0][0x1dc], R20 ;  /* 0x0000770033157a24 */ /* 0x040fe400078e0214 */
[----:B------:R-:W-:-:S04]  /*34f0*/  IMAD.WIDE.U32 R16, R51, c[0x0][0x1d8], R16 ;  /* 0x0000760033107a25 */ /* 0x000fc800078e0010 */
[----:B------:R-:W-:Y:S01]  /*3500*/  FFMA.FTZ R36, R36, R22, R23 ;  /* 0x0000001624247223 */ /* 0x000fe20000010017 */
[----:B------:R-:W-:Y:S01]  /*3510*/  IADD3 R21, R17, R21, RZ ;  /* 0x0000001511157210 */ /* 0x000fe20007ffe0ff */
[----:B------:R-:W-:Y:S01]  /*3520*/  FFMA.FTZ R4, R12, R4, -R39 ;  /* 0x000000040c047223 */ /* 0x000fe20000010827 */
[----:B------:R-:W-:Y:S01]  /*3530*/  LEA R20, P5, R16, c[0x0][0x160], 0x2 ;  /* 0x0000580010147a11 */ /* 0x000fe200078a10ff */
[----:B------:R-:W-:Y:S02]  /*3540*/  FFMA.FTZ R5, R13, R5, -R36 ;  /* 0x000000050d057223 */ /* 0x000fe40000010824 */
[----:B------:R-:W-:Y:S01]  /*3550*/  FMUL.FTZ R4, R4, UR11 ;  /* 0x0000000b04047c20 */ /* 0x000fe20008410000 */
[----:B------:R-:W-:Y:S01]  /*3560*/  LEA.HI.X R21, R16, c[0x0][0x164], R21, 0x2, P5 ;  /* 0x0000590010157a11 */ /* 0x000fe200028f1415 */
[----:B------:R-:W-:-:S05]  /*3570*/  FMUL.FTZ R5, R5, UR11 ;  /* 0x0000000b05057c20 */ /* 0x000fca0008410000 */
[----:B------:R0:W-:Y:S03]  /*3580*/  STG.E.64 [R20.64], R4 ;  /* 0x0000000414007986 */ /* 0x0001e6000c101b0c */
.L_x_2090:
[----:B------:R-:W-:Y:S05]  /*3590*/  BSYNC B0 ;  /* 0x0000000000007941 */ /* 0x000fea0003800000 */
.L_x_2089:
        /* <DEDUP_REMOVED lines=19> */
.L_x_2091:
[----:B------:R-:W-:Y:S01]  /*36d0*/  BSSY B0, `(.L_x_2092) ;  /* 0x0000011000007945 */ /* 0x000fe20003800000 */
[----:B------:R-:W-:Y:S05]  /*36e0*/  @!P2 BRA `(.L_x_2093) ;  /* 0x000000f00000a947 */ /* 0x000fea0003800000 */
[----:B0-----:R-:W-:Y:S01]  /*36f0*/  MOV R4, R56 ;  /* 0x0000003800047202 */ /* 0x001fe20000000f00 */
        /* <DEDUP_REMOVED lines=14> */
.L_x_2093:
[----:B------:R-:W-:Y:S05]  /*37e0*/  BSYNC B0 ;  /* 0x0000000000007941 */ /* 0x000fea0003800000 */
.L_x_2092:
        /* <DEDUP_REMOVED lines=19> */
.L_x_2094:
        /* <DEDUP_REMOVED lines=11> */
[C---:B------:R-:W-:Y:S01]  /*39d0*/  LEA R6, P4, R4.reuse, c[0x0][0x160], 0x2 ;  /* 0x0000580004067a11 */ /* 0x040fe200078810ff */
[----:B------:R-:W-:Y:S02]  /*39e0*/  FFMA.FTZ R9, R13, R9, -R0 ;  /* 0x000000090d097223 */ /* 0x000fe40000010800 */
[----:B------:R-:W-:Y:S01]  /*39f0*/  FMUL.FTZ R8, R19, UR11 ;  /* 0x0000000b13087c20 */ /* 0x000fe20008410000 */
[----:B------:R-:W-:Y:S01]  /*3a00*/  LEA.HI.X R7, R4, c[0x0][0x164], R7, 0x2, P4 ;  /* 0x0000590004077a11 */ /* 0x000fe200020f1407 */
[----:B------:R-:W-:-:S05]  /*3a10*/  FMUL.FTZ R9, R9, UR11 ;  /* 0x0000000b09097c20 */ /* 0x000fca0008410000 */
[----:B------:R0:W-:Y:S03]  /*3a20*/  STG.E.64 [R6.64], R8 ;  /* 0x0000000806007986 */ /* 0x0001e6000c101b0c */
.L_x_2096:
[----:B------:R-:W-:Y:S05]  /*3a30*/  BSYNC B0 ;  /* 0x0000000000007941 */ /* 0x000fea0003800000 */
.L_x_2095:
        /* <DEDUP_REMOVED lines=19> */
.L_x_2097:
[----:B------:R-:W-:Y:S01]  /*3b70*/  BSSY B0, `(.L_x_2098) ;  /* 0x0000010000007945 */ /* 0x000fe20003800000 */
[----:B------:R-:W-:Y:S05]  /*3b80*/  @P0 BRA `(.L_x_2099) ;  /* 0x000000e000000947 */ /* 0x000fea0003800000 */
[----:B------:R-:W-:Y:S01]  /*3b90*/  MOV R57, R59 ;  /* 0x0000003b00397202 */ /* 0x000fe20000000f00 */
[----:B0-----:R-:W-:Y:S02]  /*3ba0*/  IMAD R7, R40, c[0x0][0x1d8], RZ ;  /* 0x0000760028077a24 */ /* 0x001fe400078e02ff */
[----:B------:R-:W-:Y:S02]  /*3bb0*/  FFMA.FTZ R5, R2, R22, R23 ;  /* 0x0000001602057223 */ /* 0x000fe40000010017 */
[----:B------:R-:W-:-:S04]  /*3bc0*/  IMAD.WIDE.U32 R56, R48, c[0x0][0x1d8], R56 ;  /* 0x0000760030387a25 */ /* 0x000fc800078e0038 */
[----:B------:R-:W-:Y:S01]  /*3bd0*/  IMAD R7, R48, c[0x0][0x1dc], R7 ;  /* 0x0000770030077a24 */ /* 0x000fe200078e0207 */
[----:B------:R-:W-:Y:S01]  /*3be0*/  LEA R2, P0, R56, c[0x0][0x160], 0x2 ;  /* 0x0000580038027a11 */ /* 0x000fe200078010ff */
[----:B------:R-:W-:Y:S02]  /*3bf0*/  FFMA.FTZ R22, R3, R22, R23 ;  /* 0x0000001603167223 */ /* 0x000fe40000010017 */
[----:B------:R-:W-:Y:S01]  /*3c00*/  FFMA.FTZ R5, R12, R10, -R5 ;  /* 0x0000000a0c057223 */ /* 0x000fe20000010805 */
[----:B------:R-:W-:Y:S01]  /*3c10*/  IADD3 R7, R57, R7, RZ ;  /* 0x0000000739077210 */ /* 0x000fe20007ffe0ff */
[----:B------:R-:W-:Y:S02]  /*3c20*/  FFMA.FTZ R22, R13, R11, -R22 ;  /* 0x0000000b0d167223 */ /* 0x000fe40000010816 */
[----:B------:R-:W-:Y:S01]  /*3c30*/  FMUL.FTZ R4, R5, UR11 ;  /* 0x0000000b05047c20 */ /* 0x000fe20008410000 */
[----:B------:R-:W-:Y:S01]  /*3c40*/  LEA.HI.X R3, R56, c[0x0][0x164], R7, 0x2, P0 ;  /* 0x0000590038037a11 */ /* 0x000fe200000f1407 */
[----:B------:R-:W-:-:S05]  /*3c50*/  FMUL.FTZ R5, R22, UR11 ;  /* 0x0000000b16057c20 */ /* 0x000fca0008410000 */
[----:B------:R0:W-:Y:S02]  /*3c60*/  STG.E.64 [R2.64], R4 ;  /* 0x0000000402007986 */ /* 0x0001e4000c101b0c */
.L_x_2099:
[----:B------:R-:W-:Y:S05]  /*3c70*/  BSYNC B0 ;  /* 0x0000000000007941 */ /* 0x000fea0003800000 */
.L_x_2098:
[----:B------:R-:W-:Y:S01]  /*3c80*/  ULDC UR4, c[0x0][0x10] ;  /* 0x0000040000047ab9 */ /* 0x000fe20000000800 */
[----:B------:R-:W-:Y:S01]  /*3c90*/  IADD3 R47, R47, 0x1, RZ ;  /* 0x000000012f2f7810 */ /* 0x000fe20007ffe0ff */
[----:B------:R-:W-:-:S04]  /*3ca0*/  UIADD3 UR14, UR14, UR4, URZ ;  /* 0x000000040e0e7290 */ /* 0x000fc8000fffe03f */
[----:B------:R-:W-:-:S06]  /*3cb0*/  UISETP.GE.AND UP0, UPT, UR14, UR6, UPT ;  /* 0x000000060e00728c */ /* 0x000fcc000bf06270 */
[----:B------:R-:W-:-:S13]  /*3cc0*/  PLOP3.LUT P0, PT, PT, PT, UP0, 0x80, 0x0 ;  /* 0x000000000000781c */ /* 0x000fda0003f0f008 */
[----:B------:R-:W-:Y:S01]  /*3cd0*/  @P0 CALL.REL.NOINC `(.L_x_2065) ;  /* 0x0000001000000944 */ /* 0x000fe20003c00000 */
[----:B------:R-:W-:Y:S05]  /*3ce0*/  BRA `(.L_x_2100) ;  /* 0xffffc62000007947 */ /* 0x000fea000383ffff */
.L_x_2065:
[----:B-12---:R-:W-:Y:S01]  /*3cf0*/  ISETP.NE.AND P2, PT, R52, RZ, PT ;  /* 0x000000ff3400720c */ /* 0x006fe20003f45270 */
[----:B------:R-:W-:Y:S01]  /*3d00*/  HFMA2.MMA R25, -RZ, RZ, 0, 2.384185791015625e-07 ;  /* 0x00000004ff197435 */ /* 0x000fe200000001ff */
[----:B------:R-:W-:Y:S01]  /*3d10*/  MOV R0, c[0x0][0x10] ;  /* 0x0000040000007a02 */ /* 0x000fe20000000f00 */
[----:B------:R-:W-:Y:S01]  /*3d20*/  BSSY B0, `(.L_x_2101) ;  /* 0x0000013000007945 */ /* 0x000fe20003800000 */
[----:B0-----:R-:W-:Y:S02]  /*3d30*/  MOV R4, c[0x0][0xc] ;  /* 0x0000030000047a02 */ /* 0x001fe40000000f00 */
        /* <DEDUP_REMOVED lines=17> */
.L_x_2102:
[----:B------:R-:W-:Y:S05]  /*3e50*/  BSYNC B0 ;  /* 0x0000000000007941 */ /* 0x000fea0003800000 */
.L_x_2101:
[----:B------:R-:W-:Y:S05]  /*3e60*/  @P0 EXIT ;  /* 0x000000000000094d */ /* 0x000fea0003800000 */
[----:B------:R-:W-:Y:S05]  /*3e70*/  @P2 BRA `(.L_x_2103) ;  /* 0x0000008000002947 */ /* 0x000fea0003800000 */
[----:B------:R-:W-:-:S05]  /*3e80*/  IMAD R0, R4, c[0x0][0x10], RZ ;  /* 0x0000040004007a24 */ /* 0x000fca00078e02ff */
[----:B------:R-:W-:-:S13]  /*3e90*/  ISETP.NE.AND P0, PT, R0, -0x1, PT ;  /* 0xffffffff0000780c */ /* 0x000fda0003f05270 */
[----:B------:R-:W-:Y:S05]  /*3ea0*/  @!P0 BRA `(.L_x_2103) ;  /* 0x0000005000008947 */ /* 0x000fea0003800000 */
.L_x_2104:
[----:B0-----:R-:W2:Y:S01]  /*3eb0*/  LDG.E.STRONG.GPU R5, [R2.64] ;  /* 0x0000000c02057981 */ /* 0x001ea2000c1ef900 */
[----:B------:R-:W-:Y:S01]  /*3ec0*/  YIELD ;  /* 0x0000000000007946 */ /* 0x000fe20003800000 */
[----:B--2---:R-:W-:Y:S01]  /*3ed0*/  ISETP.NE.AND P0, PT, R5, R0, PT ;  /* 0x000000000500720c */ /* 0x004fe20003f05270 */
[----:B------:R-:W-:-:S12]  /*3ee0*/  CCTL.IVALL ;  /* 0x00000000ff00798f */ /* 0x000fd80002000000 */
[----:B------:R-:W-:Y:S05]  /*3ef0*/  @P0 BRA `(.L_x_2104) ;  /* 0xffffffb000000947 */ /* 0x000fea000383ffff */
.L_x_2103:
[----:B------:R-:W-:Y:S02]  /*3f00*/  WARPSYNC 0xffffffff ;  /* 0xffffffff00007948 */ /* 0x000fe40003800000 */
[----:B------:R-:W-:Y:S01]  /*3f10*/  MOV R19, c[0x0][0x1dc] ;  /* 0x0000770000137a02 */ /* 0x000fe20000000f00 */
[----:B------:R-:W-:Y:S03]  /*3f20*/  BAR.SYNC.DEFER_BLOCKING 0x0 ;  /* 0x0000000000007b1d */ /* 0x000fe60000010000 */
[----:B------:R-:W-:-:S04]  /*3f30*/  LEA.HI R0, P0, R19, c[0x0][0x1d8], RZ, 0x1 ;  /* 0x0000760013007a11 */ /* 0x000fc800078108ff */
[----:B0-----:R-:W-:-:S04]  /*3f40*/  IADD3.X R3, RZ, c[0x0][0x1dc], RZ, P0, !PT ;  /* 0x00007700ff037a10 */ /* 0x001fc800007fe4ff */
        /* <DEDUP_REMOVED lines=20> */
.L_x_2105:
        /* <DEDUP_REMOVED lines=23> */
.L_x_2106:
        /* <DEDUP_REMOVED lines=16> */
.L_x_5201:


//--------------------- .text._Z35group_norm_nhwc_bwd_one_pass_kernelI11Fp32IOFp32WLi128ELi60ELi480EEv26Group_norm_nhwc_bwd_params --------------------------
	.section	.text._Z35group_norm_nhwc_bwd_one_pass_kernelI11Fp32IOFp32WLi128ELi60ELi480EEv26Group_norm_nhwc_bwd_params,"ax",@progbits
	.sectioninfo	@"SHI_REGISTERS=98"
	.align	128
        .global         _Z35group_norm_nhwc_bwd_one_pass_kernelI11Fp32IOFp32WLi128ELi60ELi480EEv26Group_norm_nhwc_bwd_params
        .type           _Z35group_norm_nhwc_bwd_one_pass_kernelI11Fp32IOFp32WLi128ELi60ELi480EEv26Group_norm_nhwc_bwd_params,@function
        .size           _Z35group_norm_nhwc_bwd_one_pass_kernelI11Fp32IOFp32WLi128ELi60ELi480EEv26Group_norm_nhwc_bwd_params,(.L_x_5202 - _Z35group_norm_nhwc_bwd_one_pass_kernelI11Fp32IOFp32WLi128ELi60ELi480EEv26Group_norm_nhwc_bwd_params)
        .other          _Z35group_norm_nhwc_bwd_one_pass_kernelI11Fp32IOFp32WLi128ELi60ELi480EEv26Group_norm_nhwc_bwd_params,@"STO_CUDA_ENTRY STV_DEFAULT"
_Z35group_norm_nhwc_bwd_one_pass_kernelI11Fp32IOFp32WLi128ELi60ELi480EEv26Group_norm_nhwc_bwd_params:
.text._Z35group_norm_nhwc_bwd_one_pass_kernelI11Fp32IOFp32WLi128ELi60ELi480EEv26Group_norm_nhwc_bwd_params:
[----:B------:R-:W-:Y:S02]  /*0000*/  MOV R1, c[0x0][0x28] ;  /* 0x00000a0000017a02 */ /* 0x000fe40000000f00 */
[----:B------:R-:W0:Y:S01]  /*0010*/  S2R R81, SR_CTAID.Y ;  /* 0x0000000000517919 */ /* 0x000e220000002600 */
[----:B------:R-:W-:Y:S02]  /*0020*/  ULDC UR4, c[0x0][0x1f0] ;  /* 0x00007c0000047ab9 */ /* 0x000fe40000000800 */
[----:B------:R-:W-:Y:S01]  /*0030*/  ULDC UR5, c[0x0][0x1c0] ;  /* 0x0000700000057ab9 */ /* 0x000fe20000000800 */
[----:B------:R-:W1:Y:S01]  /*0040*/  S2R R84, SR_TID.X ;  /* 0x0000000000547919 */ /* 0x000e620000002100 */
[----:B------:R-:W-:Y:S02]  /*0050*/  UIMAD UR4, UR4, UR5, URZ ;  /* 0x00000005040472a4 */ /* 0x000fe4000f8e023f */
[----:B------:R-:W-:-:S04]  /*0060*/  ULDC.64 UR6, c[0x0][0x118] ;  /* 0x0000460000067ab9 */ /* 0x000fc80000000a00 */
[----:B0-----:R-:W-:-:S13]  /*0070*/  ISETP.GE.AND P0, PT, R81, UR4, PT ;  /* 0x0000000451007c0c */ /* 0x001fda000bf06270 */
[----:B------:R-:W-:Y:S05]  /*0080*/  @P0 BRA `(.L_x_2107) ;  /* 0x000052b000000947 */ /* 0x000fea0003800000 */
[----:B-1----:R-:W0:Y:S01]  /*0090*/  S2R R70, SR_CTAID.X ;  /* 0x0000000000467919 */ /* 0x002e220000002500 */
[----:B------:R-:W-:Y:S01]  /*00a0*/  HFMA2.MMA R4, -RZ, RZ, 0, 1.78813934326171875e-07 ;  /* 0x00000003ff047435 */ /* 0x000fe200000001ff */
[----:B------:R-:W-:Y:S01]  /*00b0*/  IMAD.WIDE.U32 R2, R84, -0x77777777, RZ ;  /* 0x8888888954027825 */ /* 0x000fe200078e00ff */
[----:B------:R-:W-:Y:S01]  /*00c0*/  MOV R57, c[0x0][0x1dc] ;  /* 0x0000770000397a02 */ /* 0x000fe20000000f00 */
[----:B------:R-:W1:Y:S01]  /*00d0*/  S2R R69, SR_LANEID ;  /* 0x0000000000457919 */ /* 0x000e620000000000 */
[----:B------:R-:W-:Y:S01]  /*00e0*/  HFMA2.MMA R72, -RZ, RZ, 0, 0 ;  /* 0x00000000ff487435 */ /* 0x000fe200000001ff */
[----:B------:R-:W-:Y:S01]  /*00f0*/  ULDC.U8 UR9, c[0x0][0x1f4] ;  /* 0x00007d0000097ab9 */ /* 0x000fe20000000000 */
[----:B------:R-:W-:-:S04]  /*0100*/  LEA.HI R57, P0, R57, c[0x0][0x1d8], RZ, 0x1 ;  /* 0x0000760039397a11 */ /* 0x000fc800078108ff */
[C---:B------:R-:W-:Y:S01]  /*0110*/  IMAD R7, R4.reuse, c[0x0][0x1dc], RZ ;  /* 0x0000770004077a24 */ /* 0x040fe200078e02ff */
[----:B------:R-:W-:Y:S01]  /*0120*/  IADD3.X R0, RZ, c[0x0][0x1dc], RZ, P0, !PT ;  /* 0x00007700ff007a10 */ /* 0x000fe200007fe4ff */
[----:B------:R-:W-:-:S03]  /*0130*/  IMAD.WIDE.U32 R4, R4, c[0x0][0x1d8], RZ ;  /* 0x0000760004047a25 */ /* 0x000fc600078e00ff */
[----:B------:R-:W-:Y:S02]  /*0140*/  SHF.R.S64 R57, R57, 0x1, R0 ;  /* 0x0000000139397819 */ /* 0x000fe40000001000 */
[----:B------:R-:W-:Y:S02]  /*0150*/  IADD3 R5, R5, R7, RZ ;  /* 0x0000000705057210 */ /* 0x000fe40007ffe0ff */
[----:B------:R-:W-:Y:S02]  /*0160*/  SHF.R.U32.HI R7, RZ, 0x4, R3 ;  /* 0x00000004ff077819 */ /* 0x000fe40000011603 */
[--C-:B------:R-:W-:Y:S02]  /*0170*/  SHF.R.S32.HI R3, RZ, 0x1f, R84.reuse ;  /* 0x0000001fff037819 */ /* 0x100fe40000011454 */
[----:B------:R-:W-:Y:S01]  /*0180*/  LEA.HI R58, P2, R5, R4, RZ, 0x1 ;  /* 0x00000004053a7211 */ /* 0x000fe200078508ff */
[----:B0-----:R-:W-:Y:S01]  /*0190*/  IMAD R80, R70, c[0x0][0x1fc], R7 ;  /* 0x00007f0046507a24 */ /* 0x001fe200078e0207 */
[----:B------:R-:W-:Y:S01]  /*01a0*/  LEA.HI R3, R3, R84, RZ, 0x5 ;  /* 0x0000005403037211 */ /* 0x000fe200078f28ff */
[----:B------:R-:W-:Y:S01]  /*01b0*/  IMAD R85, R7, -0x1e, R84 ;  /* 0xffffffe207557824 */ /* 0x000fe200078e0254 */
[----:B------:R-:W-:-:S02]  /*01c0*/  SHF.R.S32.HI R0, RZ, 0x1, R0 ;  /* 0x00000001ff007819 */ /* 0x000fc40000011400 */
[----:B------:R-:W-:Y:S02]  /*01d0*/  SHF.R.S32.HI R56, RZ, 0x5, R3 ;  /* 0x00000005ff387819 */ /* 0x000fe40000011403 */
[----:B------:R-:W-:Y:S02]  /*01e0*/  IADD3.X R3, RZ, R5, RZ, P2, !PT ;  /* 0x00000005ff037210 */ /* 0x000fe400017fe4ff */
[----:B------:R-:W-:Y:S02]  /*01f0*/  ISETP.GE.U32.AND P1, PT, R80, c[0x0][0x1e0], PT ;  /* 0x0000780050007a0c */ /* 0x000fe40003f26070 */
[----:B------:R-:W-:Y:S02]  /*0200*/  SHF.R.S32.HI R68, RZ, 0x1f, R80 ;  /* 0x0000001fff447819 */ /* 0x000fe40000011450 */
[----:B------:R-:W-:Y:S02]  /*0210*/  SHF.R.S64 R58, R58, 0x1, R3 ;  /* 0x000000013a3a7819 */ /* 0x000fe40000001003 */
[----:B------:R-:W-:-:S02]  /*0220*/  ISETP.GE.AND.EX P1, PT, R68, c[0x0][0x1e4], PT, P1 ;  /* 0x0000790044007a0c */ /* 0x000fc40003f26310 */
[----:B------:R-:W-:Y:S02]  /*0230*/  SHF.R.S32.HI R3, RZ, 0x1, R3 ;  /* 0x00000001ff037819 */ /* 0x000fe40000011403 */
[----:B------:R-:W-:Y:S02]  /*0240*/  SHF.L.U32 R85, R85, 0x1, RZ ;  /* 0x0000000155557819 */ /* 0x000fe400000006ff */
[C---:B------:R-:W-:Y:S02]  /*0250*/  IADD3 R79, R80.reuse, 0x10, RZ ;  /* 0x00000010504f7810 */ /* 0x040fe40007ffe0ff */
[C---:B------:R-:W-:Y:S02]  /*0260*/  IADD3 R78, R80.reuse, 0x20, RZ ;  /* 0x00000020504e7810 */ /* 0x040fe40007ffe0ff */
[C---:B------:R-:W-:Y:S02]  /*0270*/  IADD3 R77, R80.reuse, 0x30, RZ ;  /* 0x00000030504d7810 */ /* 0x040fe40007ffe0ff */
[----:B------:R-:W-:-:S02]  /*0280*/  IADD3 R76, R80, 0x40, RZ ;  /* 0x00000040504c7810 */ /* 0x000fc40007ffe0ff */
[----:B------:R-:W-:Y:S02]  /*0290*/  IADD3 R75, R80, 0x50, RZ ;  /* 0x00000050504b7810 */ /* 0x000fe40007ffe0ff */
[----:B------:R-:W-:Y:S02]  /*02a0*/  ISETP.LT.U32.AND P1, PT, R84, 0x1e0, !P1 ;  /* 0x000001e05400780c */ /* 0x000fe40004f21070 */
[C---:B------:R-:W-:Y:S02]  /*02b0*/  IADD3 R74, R80.reuse, 0x60, RZ ;  /* 0x00000060504a7810 */ /* 0x040fe40007ffe0ff */
[----:B------:R-:W-:Y:S02]  /*02c0*/  IADD3 R73, R80, 0x70, RZ ;  /* 0x0000007050497810 */ /* 0x000fe40007ffe0ff */
[----:B------:R-:W-:Y:S02]  /*02d0*/  SHF.L.U64.HI R59, R57, 0x2, R0 ;  /* 0x00000002393b7819 */ /* 0x000fe40000010200 */
[----:B-1----:R-:W-:-:S02]  /*02e0*/  SHF.L.U64.HI R60, R58, 0x2, R3 ;  /* 0x000000023a3c7819 */ /* 0x002fc40000010203 */
.L_x_2158:
[----:B------:R-:W-:Y:S01]  /*02f0*/  IABS R5, c[0x0][0x1f0] ;  /* 0x00007c0000057a13 */ /* 0x000fe20000000000 */
[----:B0-----:R-:W-:Y:S01]  /*0300*/  CS2R R16, SRZ ;  /* 0x0000000000107805 */ /* 0x001fe2000001ff00 */
[----:B------:R-:W-:-:S02]  /*0310*/  ISETP.GE.AND P5, PT, R81, RZ, PT ;  /* 0x000000ff5100720c */ /* 0x000fc40003fa6270 */
[----:B------:R-:W0:Y:S01]  /*0320*/  I2F.RP R0, R5 ;  /* 0x0000000500007306 */ /* 0x000e220000209400 */
[----:B------:R-:W-:Y:S02]  /*0330*/  SHF.R.S32.HI R67, RZ, 0x1f, R79 ;  /* 0x0000001fff437819 */ /* 0x000fe4000001144f */
[----:B------:R-:W-:-:S05]  /*0340*/  SHF.R.S32.HI R66, RZ, 0x1f, R78 ;  /* 0x0000001fff427819 */ /* 0x000fca000001144e */
        /* <DEDUP_REMOVED lines=8> */
[----:B------:R-:W-:-:S04]  /*03d0*/  LOP3.LUT R2, R81, c[0x0][0x1f0], RZ, 0x3c, !PT ;  /* 0x00007c0051027a12 */ /* 0x000fc800078e3cff */
[----:B------:R-:W-:Y:S01]  /*03e0*/  ISETP.GE.AND P0, PT, R2, RZ, PT ;  /* 0x000000ff0200720c */ /* 0x000fe20003f06270 */
[----:B------:R-:W-:-:S05]  /*03f0*/  IMAD.HI.U32 R3, R3, R4, RZ ;  /* 0x0000000403037227 */ /* 0x000fca00078e00ff */
[----:B------:R-:W-:-:S05]  /*0400*/  IADD3 R0, -R3, RZ, RZ ;  /* 0x000000ff03007210 */ /* 0x000fca0007ffe1ff */
[----:B------:R-:W-:-:S05]  /*0410*/  IMAD R0, R5, R0, R4 ;  /* 0x0000000005007224 */ /* 0x000fca00078e0204 */
[----:B------:R-:W-:-:S13]  /*0420*/  ISETP.GT.U32.AND P3, PT, R5, R0, PT ;  /* 0x000000000500720c */ /* 0x000fda0003f64070 */
[-C--:B------:R-:W-:Y:S02]  /*0430*/  @!P3 IADD3 R0, R0, -R5.reuse, RZ ;  /* 0x800000050000b210 */ /* 0x080fe40007ffe0ff */
[----:B------:R-:W-:Y:S02]  /*0440*/  @!P3 IADD3 R3, R3, 0x1, RZ ;  /* 0x000000010303b810 */ /* 0x000fe40007ffe0ff */
[CC--:B------:R-:W-:Y:S02]  /*0450*/  ISETP.GE.U32.AND P2, PT, R0.reuse, R5.reuse, PT ;  /* 0x000000050000720c */ /* 0x0c0fe40003f46070 */
[----:B------:R-:W-:Y:S02]  /*0460*/  ISETP.GT.U32.AND P4, PT, R5, R0, PT ;  /* 0x000000000500720c */ /* 0x000fe40003f84070 */
[----:B------:R-:W-:Y:S02]  /*0470*/  IADD3 R5, R0, -R5, RZ ;  /* 0x8000000500057210 */ /* 0x000fe40007ffe0ff */
[----:B------:R-:W-:-:S02]  /*0480*/  ISETP.NE.AND P3, PT, RZ, c[0x0][0x1f0], PT ;  /* 0x00007c00ff007a0c */ /* 0x000fc40003f65270 */
[----:B------:R-:W-:Y:S02]  /*0490*/  SEL R0, R5, R0, !P4 ;  /* 0x0000000005007207 */ /* 0x000fe40006000000 */
[----:B------:R-:W-:Y:S02]  /*04a0*/  LOP3.LUT R5, RZ, c[0x0][0x1f0], RZ, 0x33, !PT ;  /* 0x00007c00ff057a12 */ /* 0x000fe400078e33ff */
[----:B------:R-:W-:Y:S02]  /*04b0*/  @!P5 IADD3 R0, -R0, RZ, RZ ;  /* 0x000000ff0000d210 */ /* 0x000fe40007ffe1ff */
[----:B------:R-:W-:Y:S02]  /*04c0*/  @P2 IADD3 R3, R3, 0x1, RZ ;  /* 0x0000000103032810 */ /* 0x000fe40007ffe0ff */
[----:B------:R-:W-:Y:S02]  /*04d0*/  SEL R39, R5, R0, !P3 ;  /* 0x0000000005277207 */ /* 0x000fe40005800000 */
[----:B------:R-:W-:-:S02]  /*04e0*/  @!P0 IADD3 R3, -R3, RZ, RZ ;  /* 0x000000ff03038210 */ /* 0x000fc40007ffe1ff */
[----:B------:R-:W-:Y:S01]  /*04f0*/  ISETP.GE.U32.AND P2, PT, R79, c[0x0][0x1e0], PT ;  /* 0x000078004f007a0c */ /* 0x000fe20003f46070 */
[----:B------:R-:W-:Y:S01]  /*0500*/  IMAD R0, R39, 0x3c, RZ ;  /* 0x0000003c27007824 */ /* 0x000fe200078e02ff */
[----:B------:R-:W-:Y:S02]  /*0510*/  SEL R3, R5, R3, !P3 ;  /* 0x0000000305037207 */ /* 0x000fe40005800000 */
[----:B------:R-:W-:Y:S02]  /*0520*/  SHF.R.S32.HI R5, RZ, 0x1f, R85 ;  /* 0x0000001fff057819 */ /* 0x000fe40000011455 */
[----:B------:R-:W-:Y:S02]  /*0530*/  IADD3 R88, P0, R85, R0, RZ ;  /* 0x0000000055587210 */ /* 0x000fe40007f1e0ff */
[----:B------:R-:W-:Y:S02]  /*0540*/  SHF.R.S32.HI R2, RZ, 0x1f, R3 ;  /* 0x0000001fff027819 */ /* 0x000fe40000011403 */
[----:B------:R-:W-:-:S02]  /*0550*/  ISETP.GE.AND.EX P2, PT, R67, c[0x0][0x1e4], PT, P2 ;  /* 0x0000790043007a0c */ /* 0x000fc40003f46320 */
[----:B------:R-:W-:Y:S01]  /*0560*/  LEA.HI.X.SX32 R89, R0, R5, 0x1, P0 ;  /* 0x0000000500597211 */ /* 0x000fe200000f0eff */
[----:B------:R-:W-:Y:S01]  /*0570*/  IMAD R2, R2, c[0x0][0x1e8], RZ ;  /* 0x00007a0002027a24 */ /* 0x000fe200078e02ff */
[----:B------:R-:W-:Y:S02]  /*0580*/  ISETP.GT.U32.OR P2, PT, R84, 0x1df, P2 ;  /* 0x000001df5400780c */ /* 0x000fe40001744470 */
[----:B------:R-:W-:Y:S01]  /*0590*/  ISETP.GE.U32.AND P0, PT, R78, c[0x0][0x1e0], PT ;  /* 0x000078004e007a0c */ /* 0x000fe20003f06070 */
[C---:B------:R-:W-:Y:S02]  /*05a0*/  IMAD R91, R3.reuse, c[0x0][0x1ec], R2 ;  /* 0x00007b00035b7a24 */ /* 0x040fe400078e0202 */
[----:B------:R-:W-:Y:S01]  /*05b0*/  IMAD.WIDE.U32 R88, R3, c[0x0][0x1e8], R88 ;  /* 0x00007a0003587a25 */ /* 0x000fe200078e0058 */
[----:B------:R-:W-:-:S03]  /*05c0*/  ISETP.GE.AND.EX P0, PT, R66, c[0x0][0x1e4], PT, P0 ;  /* 0x0000790042007a0c */ /* 0x000fc60003f06300 */
[----:B------:R-:W-:Y:S01]  /*05d0*/  @P1 IMAD R3, R68, c[0x0][0x1d8], RZ ;  /* 0x0000760044031a24 */ /* 0x000fe200078e02ff */
[----:B------:R-:W-:Y:S02]  /*05e0*/  IADD3 R91, R89, R91, RZ ;  /* 0x0000005b595b7210 */ /* 0x000fe40007ffe0ff */
[----:B------:R-:W-:Y:S01]  /*05f0*/  ISETP.GT.U32.OR P0, PT, R84, 0x1df, P0 ;  /* 0x000001df5400780c */ /* 0x000fe20000704470 */
[----:B------:R-:W-:Y:S01]  /*0600*/  @!P2 IMAD R2, R67, c[0x0][0x1d8], RZ ;  /* 0x000076004302aa24 */ /* 0x000fe200078e02ff */
[-C--:B------:R-:W-:Y:S01]  /*0610*/  @!P2 MOV R4, R88.reuse ;  /* 0x000000580004a202 */ /* 0x080fe20000000f00 */
[----:B------:R-:W-:Y:S01]  /*0620*/  @P1 IMAD R13, R80, c[0x0][0x1dc], R3 ;  /* 0x00007700500d1a24 */ /* 0x000fe200078e0203 */
[----:B------:R-:W-:Y:S01]  /*0630*/  @!P2 MOV R5, R91 ;  /* 0x0000005b0005a202 */ /* 0x000fe20000000f00 */
[----:B------:R-:W-:Y:S01]  /*0640*/  @!P2 IMAD R7, R79, c[0x0][0x1dc], R2 ;  /* 0x000077004f07aa24 */ /* 0x000fe200078e0202 */
[----:B------:R-:W-:-:S03]  /*0650*/  @P1 MOV R90, R88 ;  /* 0x00000058005a1202 */ /* 0x000fc60000000f00 */
[----:B------:R-:W-:-:S04]  /*0660*/  @!P2 IMAD.WIDE.U32 R4, R79, c[0x0][0x1d8], R4 ;  /* 0x000076004f04aa25 */ /* 0x000fc800078e0004 */
[----:B------:R-:W-:Y:S01]  /*0670*/  @!P0 MOV R8, R88 ;  /* 0x0000005800088202 */ /* 0x000fe20000000f00 */
[----:B------:R-:W-:Y:S01]  /*0680*/  @P1 IMAD.WIDE.U32 R2, R80, c[0x0][0x1d8], R90 ;  /* 0x0000760050021a25 */ /* 0x000fe200078e005a */
[----:B------:R-:W-:Y:S02]  /*0690*/  @!P2 IADD3 R7, R5, R7, RZ ;  /* 0x000000070507a210 */ /* 0x000fe40007ffe0ff */
[----:B------:R-:W-:Y:S01]  /*06a0*/  @!P0 MOV R9, R91 ;  /* 0x0000005b00098202 */ /* 0x000fe20000000f00 */
[----:B------:R-:W-:Y:S01]  /*06b0*/  @!P0 IMAD R5, R66, c[0x0][0x1d8], RZ ;  /* 0x0000760042058a24 */ /* 0x000fe200078e02ff */
[C---:B------:R-:W-:Y:S02]  /*06c0*/  @!P2 SHF.L.U32 R6, R4.reuse, 0x2, RZ ;  /* 0x000000020406a819 */ /* 0x040fe400000006ff */
[----:B------:R-:W-:Y:S01]  /*06d0*/  @!P2 SHF.L.U64.HI R7, R4, 0x2, R7 ;  /* 0x000000020407a819 */ /* 0x000fe20000010207 */
[----:B------:R-:W-:Y:S01]  /*06e0*/  @!P0 IMAD R5, R78, c[0x0][0x1dc], R5 ;  /* 0x000077004e058a24 */ /* 0x000fe200078e0205 */
[----:B------:R-:W-:Y:S01]  /*06f0*/  @!P2 IADD3 R4, P3, R6, c[0x0][0x180], RZ ;  /* 0x000060000604aa10 */ /* 0x000fe20007f7e0ff */
[----:B------:R-:W-:Y:S01]  /*0700*/  @!P0 IMAD.WIDE.U32 R8, R78, c[0x0][0x1d8], R8 ;  /* 0x000076004e088a25 */ /* 0x000fe200078e0008 */
[----:B------:R-:W-:-:S02]  /*0710*/  @!P2 IADD3 R6, P4, R6, c[0x0][0x178], RZ ;  /* 0x00005e000606aa10 */ /* 0x000fc40007f9e0ff */
[----:B------:R-:W-:Y:S02]  /*0720*/  @P1 IADD3 R13, R3, R13, RZ ;  /* 0x0000000d030d1210 */ /* 0x000fe40007ffe0ff */
[----:B------:R-:W-:Y:S02]  /*0730*/  @!P0 IADD3 R9, R9, R5, RZ ;  /* 0x0000000509098210 */ /* 0x000fe40007ffe0ff */
[C---:B------:R-:W-:Y:S02]  /*0740*/  @!P2 IADD3.X R5, R7.reuse, c[0x0][0x184], RZ, P3, !PT ;  /* 0x000061000705aa10 */ /* 0x040fe40001ffe4ff */
[----:B------:R-:W-:Y:S02]  /*0750*/  @!P2 IADD3.X R7, R7, c[0x0][0x17c], RZ, P4, !PT ;  /* 0x00005f000707aa10 */ /* 0x000fe400027fe4ff */
[----:B------:R-:W-:Y:S02]  /*0760*/  ISETP.GE.U32.AND P4, PT, R77, c[0x0][0x1e0], PT ;  /* 0x000078004d007a0c */ /* 0x000fe40003f86070 */
[----:B------:R-:W-:Y:S01]  /*0770*/  SHF.R.S32.HI R65, RZ, 0x1f, R77 ;  /* 0x0000001fff417819 */ /* 0x000fe2000001144d */
[----:B------:R0:W5:Y:S01]  /*0780*/  @!P2 LDG.E.64 R16, [R6.64] ;  /* 0x000000060610a981 */ /* 0x000162000c1e1b00 */
[----:B------:R-:W-:-:S02]  /*0790*/  @P1 SHF.L.U32 R12, R2, 0x2, RZ ;  /* 0x00000002020c1819 */ /* 0x000fc400000006ff */
[----:B------:R-:W-:Y:S02]  /*07a0*/  @P1 SHF.L.U64.HI R13, R2, 0x2, R13 ;  /* 0x00000002020d1819 */ /* 0x000fe4000001020d */
[----:B------:R-:W-:Y:S02]  /*07b0*/  MOV R3, RZ ;  /* 0x000000ff00037202 */ /* 0x000fe40000000f00 */
[----:B------:R-:W-:Y:S02]  /*07c0*/  MOV R2, RZ ;  /* 0x000000ff00027202 */ /* 0x000fe40000000f00 */
[----:B------:R-:W-:Y:S02]  /*07d0*/  ISETP.GE.AND.EX P4, PT, R65, c[0x0][0x1e4], PT, P4 ;  /* 0x0000790041007a0c */ /* 0x000fe40003f86340 */
[----:B------:R-:W-:Y:S02]  /*07e0*/  @!P0 SHF.L.U32 R14, R8, 0x2, RZ ;  /* 0x00000002080e8819 */ /* 0x000fe400000006ff */
[----:B------:R-:W-:Y:S01]  /*07f0*/  ISETP.GT.U32.OR P4, PT, R84, 0x1df, P4 ;  /* 0x000001df5400780c */ /* 0x000fe20002784470 */
[----:B------:R1:W5:Y:S01]  /*0800*/  @!P2 LDG.E.64 R2, [R4.64] ;  /* 0x000000060402a981 */ /* 0x000362000c1e1b00 */
[----:B------:R-:W-:-:S02]  /*0810*/  @P1 IADD3 R10, P2, R12, c[0x0][0x180], RZ ;  /* 0x000060000c0a1a10 */ /* 0x000fc40007f5e0ff */
[----:B------:R-:W-:Y:S02]  /*0820*/  @P1 IADD3 R12, P3, R12, c[0x0][0x178], RZ ;  /* 0x00005e000c0c1a10 */ /* 0x000fe40007f7e0ff */
[C---:B------:R-:W-:Y:S02]  /*0830*/  @P1 IADD3.X R11, R13.reuse, c[0x0][0x184], RZ, P2, !PT ;  /* 0x000061000d0b1a10 */ /* 0x040fe400017fe4ff */
[----:B------:R-:W-:Y:S02]  /*0840*/  @!P0 IADD3 R24, P2, R14, c[0x0][0x180], RZ ;  /* 0x000060000e188a10 */ /* 0x000fe40007f5e0ff */
[----:B------:R-:W-:Y:S02]  /*0850*/  @!P0 SHF.L.U64.HI R8, R8, 0x2, R9 ;  /* 0x0000000208088819 */ /* 0x000fe40000010209 */
[----:B------:R-:W-:Y:S02]  /*0860*/  @!P0 IADD3 R14, P6, R14, c[0x0][0x178], RZ ;  /* 0x00005e000e0e8a10 */ /* 0x000fe40007fde0ff */
[----:B------:R-:W-:Y:S01]  /*0870*/  @P1 IADD3.X R13, R13, c[0x0][0x17c], RZ, P3, !PT ;  /* 0x00005f000d0d1a10 */ /* 0x000fe20001ffe4ff */
[----:B-1----:R-:W-:Y:S01]  /*0880*/  @!P4 IMAD R4, R65, c[0x0][0x1d8], RZ ;  /* 0x000076004104ca24 */ /* 0x002fe200078e02ff */
[----:B------:R-:W-:-:S02]  /*0890*/  ISETP.GE.U32.AND P5, PT, R76, c[0x0][0x1e0], PT ;  /* 0x000078004c007a0c */ /* 0x000fc40003fa6070 */
[----:B------:R-:W-:Y:S02]  /*08a0*/  ISETP.GE.U32.AND P3, PT, R75, c[0x0][0x1e0], PT ;  /* 0x000078004b007a0c */ /* 0x000fe40003f66070 */
[C---:B------:R-:W-:Y:S02]  /*08b0*/  @!P0 IADD3.X R25, R8.reuse, c[0x0][0x184], RZ, P2, !PT ;  /* 0x0000610008198a10 */ /* 0x040fe400017fe4ff */
[----:B------:R-:W-:Y:S02]  /*08c0*/  @!P0 IADD3.X R15, R8, c[0x0][0x17c], RZ, P6, !PT ;  /* 0x00005f00080f8a10 */ /* 0x000fe400037fe4ff */
[----:B------:R-:W-:Y:S02]  /*08d0*/  SHF.R.S32.HI R64, RZ, 0x1f, R76 ;  /* 0x0000001fff407819 */ /* 0x000fe4000001144c */
[----:B------:R-:W-:Y:S02]  /*08e0*/  SHF.R.S32.HI R63, RZ, 0x1f, R75 ;  /* 0x0000001fff3f7819 */ /* 0x000fe4000001144b */
[----:B------:R-:W-:-:S02]  /*08f0*/  ISETP.GE.U32.AND P2, PT, R74, c[0x0][0x1e0], PT ;  /* 0x000078004a007a0c */ /* 0x000fc40003f46070 */
[----:B------:R-:W-:Y:S02]  /*0900*/  ISETP.GE.U32.AND P6, PT, R73, c[0x0][0x1e0], PT ;  /* 0x0000780049007a0c */ /* 0x000fe40003fc6070 */
[----:B------:R-:W-:Y:S02]  /*0910*/  SHF.R.S32.HI R62, RZ, 0x1f, R74 ;  /* 0x0000001fff3e7819 */ /* 0x000fe4000001144a */
[----:B------:R-:W-:Y:S01]  /*0920*/  SHF.R.S32.HI R61, RZ, 0x1f, R73 ;  /* 0x0000001fff3d7819 */ /* 0x000fe20000011449 */
[----:B------:R-:W-:Y:S01]  /*0930*/  @!P4 IMAD R29, R77, c[0x0][0x1dc], R4 ;  /* 0x000077004d1dca24 */ /* 0x000fe200078e0204 */
[----:B------:R-:W-:Y:S02]  /*0940*/  ISETP.GE.AND.EX P5, PT, R64, c[0x0][0x1e4], PT, P5 ;  /* 0x0000790040007a0c */ /* 0x000fe40003fa6350 */
[----:B------:R-:W-:Y:S02]  /*0950*/  ISETP.GE.AND.EX P3, PT, R63, c[0x0][0x1e4], PT, P3 ;  /* 0x000079003f007a0c */ /* 0x000fe40003f66330 */
[----:B------:R-:W-:-:S02]  /*0960*/  ISETP.GE.AND.EX P2, PT, R62, c[0x0][0x1e4], PT, P2 ;  /* 0x000079003e007a0c */ /* 0x000fc40003f46320 */
[----:B------:R-:W-:Y:S02]  /*0970*/  ISETP.GE.AND.EX P6, PT, R61, c[0x0][0x1e4], PT, P6 ;  /* 0x000079003d007a0c */ /* 0x000fe40003fc6360 */
[----:B------:R-:W-:Y:S02]  /*0980*/  @!P4 MOV R4, R88 ;  /* 0x000000580004c202 */ /* 0x000fe40000000f00 */
[----:B------:R-:W-:Y:S02]  /*0990*/  @!P4 MOV R5, R91 ;  /* 0x0000005b0005c202 */ /* 0x000fe40000000f00 */
[C---:B------:R-:W-:Y:S02]  /*09a0*/  ISETP.GT.U32.OR P5, PT, R84.reuse, 0x1df, P5 ;  /* 0x000001df5400780c */ /* 0x040fe40002fa4470 */
[C---:B------:R-:W-:Y:S02]  /*09b0*/  ISETP.GT.U32.OR P3, PT, R84.reuse, 0x1df, P3 ;  /* 0x000001df5400780c */ /* 0x040fe40001f64470 */
[----:B------:R-:W-:-:S02]  /*09c0*/  ISETP.GT.U32.OR P2, PT, R84, 0x1df, P2 ;  /* 0x000001df5400780c */ /* 0x000fc40001744470 */
[----:B------:R-:W-:Y:S01]  /*09d0*/  ISETP.GT.U32.OR P6, PT, R84, 0x1df, P6 ;  /* 0x000001df5400780c */ /* 0x000fe200037c4470 */
[----:B------:R-:W-:-:S05]  /*09e0*/  @!P4 IMAD.WIDE.U32 R4, R77, c[0x0][0x1d8], R4 ;  /* 0x000076004d04ca25 */ /* 0x000fca00078e0004 */
[----:B------:R-:W-:Y:S01]  /*09f0*/  @!P4 IADD3 R29, R5, R29, RZ ;  /* 0x0000001d051dc210 */ /* 0x000fe20007ffe0ff */
[----:B------:R-:W-:Y:S01]  /*0a00*/  @!P5 IMAD R5, R64, c[0x0][0x1d8], RZ ;  /* 0x000076004005da24 */ /* 0x000fe200078e02ff */
[C---:B------:R-:W-:Y:S02]  /*0a10*/  @!P4 SHF.L.U32 R28, R4.reuse, 0x2, RZ ;  /* 0x00000002041cc819 */ /* 0x040fe400000006ff */
[----:B------:R-:W-:Y:S01]  /*0a20*/  @!P4 SHF.L.U64.HI R29, R4, 0x2, R29 ;  /* 0x00000002041dc819 */ /* 0x000fe2000001021d */
[----:B------:R-:W-:Y:S02]  /*0a30*/  @!P3 IMAD R4, R63, c[0x0][0x1d8], RZ ;  /* 0x000076003f04ba24 */ /* 0x000fe400078e02ff */
[----:B0-----:R-:W-:Y:S02]  /*0a40*/  @!P2 IMAD R7, R62, c[0x0][0x1d8], RZ ;  /* 0x000076003e07aa24 */ /* 0x001fe400078e02ff */
[----:B------:R-:W-:Y:S02]  /*0a50*/  @!P6 IMAD R6, R61, c[0x0][0x1d8], RZ ;  /* 0x000076003d06ea24 */ /* 0x000fe400078e02ff */
[----:B------:R-:W-:Y:S01]  /*0a60*/  @!P5 IMAD R31, R76, c[0x0][0x1dc], R5 ;  /* 0x000077004c1fda24 */ /* 0x000fe200078e0205 */
[-C--:B------:R-:W-:Y:S01]  /*0a70*/  @!P5 MOV R5, R91.reuse ;  /* 0x0000005b0005d202 */ /* 0x080fe20000000f00 */
[----:B------:R-:W-:Y:S01]  /*0a80*/  @!P3 IMAD R35, R75, c[0x0][0x1dc], R4 ;  /* 0x000077004b23ba24 */ /* 0x000fe200078e0204 */
[-C--:B------:R-:W-:Y:S01]  /*0a90*/  @!P5 MOV R4, R88.reuse ;  /* 0x000000580004d202 */ /* 0x080fe20000000f00 */
[----:B------:R-:W-:Y:S01]  /*0aa0*/  @!P2 IMAD R45, R74, c[0x0][0x1dc], R7 ;  /* 0x000077004a2daa24 */ /* 0x000fe200078e0207 */
[----:B------:R-:W-:Y:S01]  /*0ab0*/  @!P3 MOV R7, R91 ;  /* 0x0000005b0007b202 */ /* 0x000fe20000000f00 */
[----:B------:R-:W-:Y:S01]  /*0ac0*/  @!P6 IMAD R21, R73, c[0x0][0x1dc], R6 ;  /* 0x000077004915ea24 */ /* 0x000fe200078e0206 */
[----:B------:R-:W-:-:S02]  /*0ad0*/  @!P3 MOV R6, R88 ;  /* 0x000000580006b202 */ /* 0x000fc40000000f00 */
[----:B------:R-:W-:Y:S02]  /*0ae0*/  @!P6 MOV R18, R88 ;  /* 0x000000580012e202 */ /* 0x000fe40000000f00 */
[----:B------:R-:W-:Y:S01]  /*0af0*/  @!P6 MOV R19, R91 ;  /* 0x0000005b0013e202 */ /* 0x000fe20000000f00 */
[----:B------:R-:W-:-:S04]  /*0b00*/  @!P5 IMAD.WIDE.U32 R4, R76, c[0x0][0x1d8], R4 ;  /* 0x000076004c04da25 */ /* 0x000fc800078e0004 */
[----:B------:R-:W-:-:S04]  /*0b10*/  @!P3 IMAD.WIDE.U32 R6, R75, c[0x0][0x1d8], R6 ;  /* 0x000076004b06ba25 */ /* 0x000fc800078e0006 */
[----:B------:R-:W-:Y:S01]  /*0b20*/  @!P6 IMAD.WIDE.U32 R18, R73, c[0x0][0x1d8], R18 ;  /* 0x000076004912ea25 */ /* 0x000fe200078e0012 */
[----:B------:R-:W-:Y:S02]  /*0b30*/  @!P5 IADD3 R31, R5, R31, RZ ;  /* 0x0000001f051fd210 */ /* 0x000fe40007ffe0ff */
[----:B------:R-:W-:Y:S02]  /*0b40*/  MOV R40, 0x8 ;  /* 0x0000000800287802 */ /* 0x000fe40000000f00 */
[----:B------:R-:W-:Y:S02]  /*0b50*/  @!P3 IADD3 R35, R7, R35, RZ ;  /* 0x000000230723b210 */ /* 0x000fe40007ffe0ff */
[----:B------:R-:W-:Y:S01]  /*0b60*/  @!P6 IADD3 R5, R19, R21, RZ ;  /* 0x000000151305e210 */ /* 0x000fe20007ffe0ff */
[----:B------:R-:W-:Y:S01]  /*0b70*/  IMAD.WIDE R40, R81, R40, c[0x0][0x198] ;  /* 0x0000660051287625 */ /* 0x000fe200078e0228 */
[C---:B------:R-:W-:Y:S02]  /*0b80*/  @!P3 SHF.L.U32 R34, R6.reuse, 0x2, RZ ;  /* 0x000000020622b819 */ /* 0x040fe400000006ff */
[----:B------:R-:W-:-:S02]  /*0b90*/  @!P3 SHF.L.U64.HI R35, R6, 0x2, R35 ;  /* 0x000000020623b819 */ /* 0x000fc40000010223 */
[C---:B------:R-:W-:Y:S01]  /*0ba0*/  @!P6 SHF.L.U32 R48, R18.reuse, 0x2, RZ ;  /* 0x000000021230e819 */ /* 0x040fe200000006ff */
[----:B------:R-:W-:Y:S01]  /*0bb0*/  CS2R R6, SRZ ;  /* 0x0000000000067805 */ /* 0x000fe2000001ff00 */
[----:B------:R-:W-:Y:S01]  /*0bc0*/  @!P6 SHF.L.U64.HI R38, R18, 0x2, R5 ;  /* 0x000000021226e819 */ /* 0x000fe20000010205 */
[----:B------:R-:W2:Y:S01]  /*0bd0*/  LDG.E.64 R40, [R40.64] ;  /* 0x0000000628287981 */ /* 0x000ea2000c1e1b00 */
[----:B------:R-:W-:Y:S01]  /*0be0*/  @!P2 MOV R8, R88 ;  /* 0x000000580008a202 */ /* 0x000fe20000000f00 */
[----:B------:R-:W-:Y:S01]  /*0bf0*/  CS2R R18, SRZ ;  /* 0x0000000000127805 */ /* 0x000fe2000001ff00 */
[----:B------:R-:W-:Y:S01]  /*0c00*/  @!P2 MOV R9, R91 ;  /* 0x0000005b0009a202 */ /* 0x000fe20000000f00 */
[----:B------:R0:W5:Y:S04]  /*0c10*/  @!P0 LDG.E.64 R6, [R24.64] ;  /* 0x0000000618068981 */ /* 0x000168000c1e1b00 */
[----:B------:R-:W-:Y:S01]  /*0c20*/  @!P2 IMAD.WIDE.U32 R8, R74, c[0x0][0x1d8], R8 ;  /* 0x000076004a08aa25 */ /* 0x000fe200078e0008 */
[----:B------:R1:W5:Y:S01]  /*0c30*/  @!P0 LDG.E.64 R18, [R14.64] ;  /* 0x000000060e128981 */ /* 0x000362000c1e1b00 */
[----:B------:R-:W-:-:S03]  /*0c40*/  @!P4 IADD3 R26, P0, R28, c[0x0][0x180], RZ ;  /* 0x000060001c1aca10 */ /* 0x000fc60007f1e0ff */
[----:B------:R-:W-:Y:S02]  /*0c50*/  @!P2 IADD3 R45, R9, R45, RZ ;  /* 0x0000002d092da210 */ /* 0x000fe40007ffe0ff */
[C---:B------:R-:W-:Y:S02]  /*0c60*/  @!P4 IADD3.X R27, R29.reuse, c[0x0][0x184], RZ, P0, !PT ;  /* 0x000061001d1bca10 */ /* 0x040fe400007fe4ff */
[----:B------:R-:W-:Y:S01]  /*0c70*/  @!P4 IADD3 R28, P0, R28, c[0x0][0x178], RZ ;  /* 0x00005e001c1cca10 */ /* 0x000fe20007f1e0ff */
[----:B------:R-:W-:Y:S01]  /*0c80*/  CS2R R22, SRZ ;  /* 0x0000000000167805 */ /* 0x000fe2000001ff00 */
[C---:B------:R-:W-:Y:S02]  /*0c90*/  @!P2 SHF.L.U32 R44, R8.reuse, 0x2, RZ ;  /* 0x00000002082ca819 */ /* 0x040fe400000006ff */
[----:B------:R-:W-:Y:S02]  /*0ca0*/  @!P2 SHF.L.U64.HI R45, R8, 0x2, R45 ;  /* 0x00000002082da819 */ /* 0x000fe4000001022d */
[----:B------:R-:W-:Y:S01]  /*0cb0*/  CS2R R8, SRZ ;  /* 0x0000000000087805 */ /* 0x000fe2000001ff00 */
[----:B------:R-:W-:-:S02]  /*0cc0*/  @!P4 IADD3.X R29, R29, c[0x0][0x17c], RZ, P0, !PT ;  /* 0x00005f001d1dca10 */ /* 0x000fc400007fe4ff */
[C---:B------:R-:W-:Y:S02]  /*0cd0*/  @!P5 SHF.L.U32 R30, R4.reuse, 0x2, RZ ;  /* 0x00000002041ed819 */ /* 0x040fe400000006ff */
[----:B------:R-:W-:Y:S01]  /*0ce0*/  @!P5 SHF.L.U64.HI R31, R4, 0x2, R31 ;  /* 0x00000002041fd819 */ /* 0x000fe2000001021f */
[----:B------:R3:W5:Y:S01]  /*0cf0*/  @!P4 LDG.E.64 R8, [R26.64] ;  /* 0x000000061a08c981 */ /* 0x000762000c1e1b00 */
[C---:B-1----:R-:W-:Y:S01]  /*0d00*/  @!P5 IADD3 R14, P0, R30.reuse, c[0x0][0x180], RZ ;  /* 0x000060001e0eda10 */ /* 0x042fe20007f1e0ff */
[----:B------:R-:W-:Y:S02]  /*0d10*/  CS2R R4, SRZ ;  /* 0x0000000000047805 */ /* 0x000fe4000001ff00 */
[----:B------:R1:W5:Y:S01]  /*0d20*/  @!P4 LDG.E.64 R22, [R28.64] ;  /* 0x000000061c16c981 */ /* 0x000362000c1e1b00 */
[----:B------:R-:W-:Y:S01]  /*0d30*/  @!P5 IADD3 R30, P4, R30, c[0x0][0x178], RZ ;  /* 0x00005e001e1eda10 */ /* 0x000fe20007f9e0ff */
[----:B------:R-:W-:Y:S01]  /*0d40*/  CS2R R20, SRZ ;  /* 0x0000000000147805 */ /* 0x000fe2000001ff00 */
[C---:B------:R-:W-:Y:S01]  /*0d50*/  @!P5 IADD3.X R15, R31.reuse, c[0x0][0x184], RZ, P0, !PT ;  /* 0x000061001f0fda10 */ /* 0x040fe200007fe4ff */
[----:B------:R4:W5:Y:S01]  /*0d60*/  @P1 LDG.E.64 R4, [R10.64] ;  /* 0x000000060a041981 */ /* 0x000962000c1e1b00 */
[----:B------:R-:W-:-:S02]  /*0d70*/  @!P5 IADD3.X R31, R31, c[0x0][0x17c], RZ, P4, !PT ;  /* 0x00005f001f1fda10 */ /* 0x000fc400027fe4ff */
[C---:B------:R-:W-:Y:S01]  /*0d80*/  @!P3 IADD3 R32, P0, R34.reuse, c[0x0][0x180], RZ ;  /* 0x000060002220ba10 */ /* 0x040fe20007f1e0ff */
[----:B------:R1:W5:Y:S01]  /*0d90*/  @P1 LDG.E.64 R20, [R12.64] ;  /* 0x000000060c141981 */ /* 0x000362000c1e1b00 */
[----:B------:R-:W-:Y:S01]  /*0da0*/  @!P3 IADD3 R34, P4, R34, c[0x0][0x178], RZ ;  /* 0x00005e002222ba10 */ /* 0x000fe20007f9e0ff */
[----:B0-----:R-:W-:Y:S01]  /*0db0*/  CS2R R24, SRZ ;  /* 0x0000000000187805 */ /* 0x001fe2000001ff00 */
[----:B---3--:R-:W-:Y:S01]  /*0dc0*/  CS2R R26, SRZ ;  /* 0x00000000001a7805 */ /* 0x008fe2000001ff00 */
[C---:B------:R-:W-:Y:S01]  /*0dd0*/  @!P3 IADD3.X R33, R35.reuse, c[0x0][0x184], RZ, P0, !PT ;  /* 0x000061002321ba10 */ /* 0x040fe200007fe4ff */
[----:B----4-:R-:W-:Y:S01]  /*0de0*/  CS2R R10, SRZ ;  /* 0x00000000000a7805 */ /* 0x010fe2000001ff00 */
[----:B------:R-:W-:Y:S02]  /*0df0*/  @!P3 IADD3.X R35, R35, c[0x0][0x17c], RZ, P4, !PT ;  /* 0x00005f002323ba10 */ /* 0x000fe400027fe4ff */
[----:B------:R0:W5:Y:S01]  /*0e00*/  @!P5 LDG.E.64 R24, [R30.64] ;  /* 0x000000061e18d981 */ /* 0x000162000c1e1b00 */
[----:B-1----:R-:W-:-:S03]  /*0e10*/  CS2R R12, SRZ ;  /* 0x00000000000c7805 */ /* 0x002fc6000001ff00 */
[----:B------:R1:W5:Y:S01]  /*0e20*/  @!P5 LDG.E.64 R10, [R14.64] ;  /* 0x000000060e0ad981 */ /* 0x000362000c1e1b00 */
[----:B------:R-:W-:-:S03]  /*0e30*/  @!P2 IADD3 R42, P5, R44, c[0x0][0x180], RZ ;  /* 0x000060002c2aaa10 */ /* 0x000fc60007fbe0ff */
[----:B------:R3:W5:Y:S01]  /*0e40*/  @!P3 LDG.E.64 R12, [R32.64] ;  /* 0x00000006200cb981 */ /* 0x000762000c1e1b00 */
[----:B------:R-:W-:-:S03]  /*0e50*/  @!P2 IADD3 R44, P0, R44, c[0x0][0x178], RZ ;  /* 0x00005e002c2caa10 */ /* 0x000fc60007f1e0ff */
[----:B------:R4:W5:Y:S01]  /*0e60*/  @!P3 LDG.E.64 R26, [R34.64] ;  /* 0x00000006221ab981 */ /* 0x000962000c1e1b00 */
[C---:B------:R-:W-:Y:S02]  /*0e70*/  @!P6 IADD3 R46, P3, R48.reuse, c[0x0][0x180], RZ ;  /* 0x00006000302eea10 */ /* 0x040fe40007f7e0ff */
[----:B------:R-:W-:Y:S01]  /*0e80*/  @!P6 IADD3 R48, P4, R48, c[0x0][0x178], RZ ;  /* 0x00005e003030ea10 */ /* 0x000fe20007f9e0ff */
[----:B-1----:R-:W-:Y:S01]  /*0e90*/  CS2R R14, SRZ ;  /* 0x00000000000e7805 */ /* 0x002fe2000001ff00 */
[C---:B------:R-:W-:Y:S01]  /*0ea0*/  @!P2 IADD3.X R43, R45.reuse, c[0x0][0x184], RZ, P5, !PT ;  /* 0x000061002d2baa10 */ /* 0x040fe20002ffe4ff */
[----:B------:R-:W-:Y:S01]  /*0eb0*/  CS2R R28, SRZ ;  /* 0x00000000001c7805 */ /* 0x000fe2000001ff00 */
[----:B------:R-:W-:Y:S01]  /*0ec0*/  CS2R R36, SRZ ;  /* 0x0000000000247805 */ /* 0x000fe2000001ff00 */
[----:B0-----:R-:W-:Y:S01]  /*0ed0*/  CS2R R30, SRZ ;  /* 0x00000000001e7805 */ /* 0x001fe2000001ff00 */
[----:B------:R-:W-:Y:S01]  /*0ee0*/  @!P2 IADD3.X R45, R45, c[0x0][0x17c], RZ, P0, !PT ;  /* 0x00005f002d2daa10 */ /* 0x000fe200007fe4ff */
[----:B------:R0:W5:Y:S01]  /*0ef0*/  @!P2 LDG.E.64 R14, [R42.64] ;  /* 0x000000062a0ea981 */ /* 0x000162000c1e1b00 */
[----:B------:R-:W-:-:S02]  /*0f00*/  @!P6 IADD3.X R47, R38, c[0x0][0x184], RZ, P3, !PT ;  /* 0x00006100262fea10 */ /* 0x000fc40001ffe4ff */
[----:B------:R-:W-:Y:S01]  /*0f10*/  @!P6 IADD3.X R49, R38, c[0x0][0x17c], RZ, P4, !PT ;  /* 0x00005f002631ea10 */ /* 0x000fe200027fe4ff */
[----:B------:R0:W5:Y:S04]  /*0f20*/  @!P2 LDG.E.64 R28, [R44.64] ;  /* 0x000000062c1ca981 */ /* 0x000168000c1e1b00 */
[----:B------:R0:W5:Y:S04]  /*0f30*/  @!P6 LDG.E.64 R36, [R46.64] ;  /* 0x000000062e24e981 */ /* 0x000168000c1e1b00 */
[----:B------:R0:W5:Y:S01]  /*0f40*/  @!P6 LDG.E.64 R30, [R48.64] ;  /* 0x00000006301ee981 */ /* 0x000162000c1e1b00 */
[----:B------:R-:W-:Y:S01]  /*0f50*/  MOV R71, 0x3f800000 ;  /* 0x3f80000000477802 */ /* 0x000fe20000000f00 */
[----:B------:R-:W-:Y:S01]  /*0f60*/  BSSY B0, `(.L_x_2108) ;  /* 0x0000012000007945 */ /* 0x000fe20003800000 */
[----:B---3--:R-:W-:Y:S01]  /*0f70*/  CS2R R32, SRZ ;  /* 0x0000000000207805 */ /* 0x008fe2000001ff00 */
[----:B----4-:R-:W-:Y:S01]  /*0f80*/  CS2R R34, SRZ ;  /* 0x0000000000227805 */ /* 0x010fe2000001ff00 */
[----:B--2---:R-:W-:-:S05]  /*0f90*/  FFMA.FTZ R41, -R40, R40, R41 ;  /* 0x0000002828297223 */ /* 0x004fca0000010129 */
[----:B------:R-:W-:-:S13]  /*0fa0*/  FSETP.GTU.FTZ.AND P0, PT, R41, RZ, PT ;  /* 0x000000ff2900720b */ /* 0x000fda0003f1c000 */
        /* <DEDUP_REMOVED lines=13> */
.L_x_2109:
[----:B0-----:R-:W-:Y:S05]  /*1080*/  BSYNC B0 ;  /* 0x0000000000007941 */ /* 0x001fea0003800000 */
.L_x_2108:
[----:B------:R-:W-:Y:S01]  /*1090*/  ISETP.NE.AND P5, PT, RZ, UR9, PT ;  /* 0x00000009ff007c0c */ /* 0x000fe2000bfa5270 */
[C---:B-----5:R-:W-:Y:S01]  /*10a0*/  FADD.FTZ R0, -R40.reuse, R4 ;  /* 0x0000000428007221 */ /* 0x060fe20000010100 */
[----:B------:R-:W-:Y:S01]  /*10b0*/  MOV R43, R20 ;  /* 0x00000014002b7202 */ /* 0x000fe20000000f00 */
[C---:B------:R-:W-:Y:S01]  /*10c0*/  FADD.FTZ R4, -R40.reuse, R5 ;  /* 0x0000000528047221 */ /* 0x040fe20000010100 */
[----:B------:R-:W-:Y:S01]  /*10d0*/  MOV R42, R21 ;  /* 0x00000015002a7202 */ /* 0x000fe20000000f00 */
[C---:B------:R-:W-:Y:S01]  /*10e0*/  FADD.FTZ R48, -R40.reuse, R2 ;  /* 0x0000000228307221 */ /* 0x040fe20000010100 */
[----:B------:R-:W-:Y:S01]  /*10f0*/  MOV R41, R16 ;  /* 0x0000001000297202 */ /* 0x000fe20000000f00 */
[----:B------:R-:W-:-:S02]  /*1100*/  FADD.FTZ R50, -R40, R3 ;  /* 0x0000000328327221 */ /* 0x000fc40000010100 */
[-C--:B-1----:R-:W-:Y:S02]  /*1110*/  FMUL.FTZ R0, R0, R71.reuse ;  /* 0x0000004700007220 */ /* 0x082fe40000410000 */
        /* <DEDUP_REMOVED lines=14> */
[----:B-1----:R-:W-:Y:S02]  /*1200*/  FADD.FTZ R46, -R43, 1 ;  /* 0x3f8000002b2e7421 */ /* 0x002fe40000010100 */
[----:B------:R-:W-:Y:S02]  /*1210*/  FMUL.FTZ R43, R20, R43 ;  /* 0x0000002b142b7220 */ /* 0x000fe40000410000 */
[----:B------:R-:W-:Y:S02]  /*1220*/  FFMA.FTZ R46, R3, R46, 1 ;  /* 0x3f800000032e7423 */ /* 0x000fe4000001002e */
[----:B------:R-:W-:Y:S02]  /*1230*/  FMUL.FTZ R3, R21, R44 ;  /* 0x0000002c15037220 */ /* 0x000fe40000410000 */
[----:B------:R-:W-:-:S02]  /*1240*/  FMUL.FTZ R43, R43, R46 ;  /* 0x0000002e2b2b7220 */ /* 0x000fc40000410000 */
[----:B------:R-:W-:Y:S02]  /*1250*/  FMUL.FTZ R42, R3, R4 ;  /* 0x00000004032a7220 */ /* 0x000fe40000410000 */
.L_x_2110:
[----:B------:R-:W-:Y:S01]  /*1260*/  FMUL.FTZ R5, R43, R32 ;  /* 0x000000202b057220 */ /* 0x000fe20000410000 */
[----:B------:R-:W-:Y:S01]  /*1270*/  MOV R44, R17 ;  /* 0x00000011002c7202 */ /* 0x000fe20000000f00 */
[----:B------:R-:W-:Y:S02]  /*1280*/  FMUL.FTZ R3, R48, R71 ;  /* 0x0000004730037220 */ /* 0x000fe40000410000 */
[----:B------:R-:W-:Y:S02]  /*1290*/  FFMA.FTZ R45, R0, R5, RZ ;  /* 0x00000005002d7223 */ /* 0x000fe400000100ff */
[----:B------:R-:W-:Y:S02]  /*12a0*/  FMUL.FTZ R38, R42, R33 ;  /* 0x000000212a267220 */ /* 0x000fe40000410000 */
[----:B------:R-:W-:Y:S02]  /*12b0*/  FADD.FTZ R5, RZ, R5 ;  /* 0x00000005ff057221 */ /* 0x000fe40000010000 */
        /* <DEDUP_REMOVED lines=20> */
.L_x_2111:
[----:B------:R-:W-:Y:S02]  /*1400*/  FMUL.FTZ R46, R41, R32 ;  /* 0x00000020292e7220 */ /* 0x000fe40000410000 */
[----:B------:R-:W-:Y:S02]  /*1410*/  FADD.FTZ R5, R38, R5 ;  /* 0x0000000526057221 */ /* 0x000fe40000010000 */
[----:B------:R-:W-:Y:S02]  /*1420*/  FFMA.FTZ R45, R2, R38, R45 ;  /* 0x00000026022d7223 */ /* 0x000fe4000001002d */
[C---:B------:R-:W-:Y:S02]  /*1430*/  FADD.FTZ R6, -R40.reuse, R6 ;  /* 0x0000000628067221 */ /* 0x040fe40000010100 */
[----:B------:R-:W-:Y:S02]  /*1440*/  FADD.FTZ R48, -R40, R7 ;  /* 0x0000000728307221 */ /* 0x000fe40000010100 */
[----:B------:R-:W-:-:S02]  /*1450*/  FADD.FTZ R38, R5, R46 ;  /* 0x0000002e05267221 */ /* 0x000fc40000010000 */
[----:B------:R-:W-:Y:S01]  /*1460*/  FFMA.FTZ R47, R3, R46, R45 ;  /* 0x0000002e032f7223 */ /* 0x000fe2000001002d */
[----:B------:R-:W-:Y:S01]  /*1470*/  MOV R45, R18 ;  /* 0x00000012002d7202 */ /* 0x000fe20000000f00 */
[----:B------:R-:W-:Y:S01]  /*1480*/  FMUL.FTZ R5, R6, R71 ;  /* 0x0000004706057220 */ /* 0x000fe20000410000 */
[----:B------:R-:W-:Y:S01]  /*1490*/  MOV R46, R19 ;  /* 0x00000013002e7202 */ /* 0x000fe20000000f00 */
        /* <DEDUP_REMOVED lines=21> */
.L_x_2112:
[----:B------:R-:W-:Y:S02]  /*15f0*/  FFMA.FTZ R47, R4, R7, R47 ;  /* 0x00000007042f7223 */ /* 0x000fe4000001002f */
[----:B------:R-:W-:Y:S02]  /*1600*/  FMUL.FTZ R48, R45, R32 ;  /* 0x000000202d307220 */ /* 0x000fe40000410000 */
[----:B------:R-:W-:Y:S02]  /*1610*/  FADD.FTZ R7, R7, R38 ;  /* 0x0000002607077221 */ /* 0x000fe40000010000 */
        /* <DEDUP_REMOVED lines=26> */
[----:B------:R-:W-:-:S04]  /*17c0*/  FMUL.FTZ R48, R23, R54 ;  /* 0x0000003617307220 */ /* 0x000fc80000410000 */
[----:B------:R-:W-:Y:S02]  /*17d0*/  FMUL.FTZ R48, R48, R55 ;  /* 0x0000003730307220 */ /* 0x000fe40000410000 */
.L_x_2113:
        /* <DEDUP_REMOVED lines=25> */
[----:B-1----:R-:W-:-:S04]  /*1970*/  FADD.FTZ R49, -R82, 1 ;  /* 0x3f80000052317421 */ /* 0x002fc80000010100 */
[----:B------:R-:W-:Y:S02]  /*1980*/  FFMA.FTZ R83, R50, R49, 1 ;  /* 0x3f80000032537423 */ /* 0x000fe40000010031 */
[----:B------:R-:W-:Y:S02]  /*1990*/  FMUL.FTZ R49, R24, R53 ;  /* 0x0000003518317220 */ /* 0x000fe40000410000 */
[----:B------:R-:W-:Y:S02]  /*19a0*/  FMUL.FTZ R50, R25, R82 ;  /* 0x0000005219327220 */ /* 0x000fe40000410000 */
[----:B------:R-:W-:Y:S02]  /*19b0*/  FMUL.FTZ R49, R49, R86 ;  /* 0x0000005631317220 */ /* 0x000fe40000410000 */
[----:B------:R-:W-:Y:S02]  /*19c0*/  FMUL.FTZ R50, R50, R83 ;  /* 0x0000005332327220 */ /* 0x000fe40000410000 */
.L_x_2114:
[----:B------:R-:W-:Y:S02]  /*19d0*/  FFMA.FTZ R51, R8, R11, R51 ;  /* 0x0000000b08337223 */ /* 0x000fe40000010033 */
[----:B------:R-:W-:-:S02]  /*19e0*/  FMUL.FTZ R52, R49, R32 ;  /* 0x0000002031347220 */ /* 0x000fc40000410000 */
[----:B------:R-:W-:Y:S02]  /*19f0*/  FADD.FTZ R53, R11, R38 ;  /* 0x000000260b357221 */ /* 0x000fe40000010000 */
[----:B------:R-:W-:Y:S02]  /*1a00*/  FFMA.FTZ R11, R9, R52, R51 ;  /* 0x00000034090b7223 */ /* 0x000fe40000010033 */
[----:B------:R-:W-:Y:S02]  /*1a10*/  FMUL.FTZ R38, R50, R33 ;  /* 0x0000002132267220 */ /* 0x000fe40000410000 */
[----:B------:R-:W-:Y:S01]  /*1a20*/  FADD.FTZ R51, R53, R52 ;  /* 0x0000003435337221 */ /* 0x000fe20000010000 */
[----:B------:R-:W-:Y:S01]  /*1a30*/  MOV R52, R27 ;  /* 0x0000001b00347202 */ /* 0x000fe20000000f00 */
[----:B------:R-:W-:Y:S02]  /*1a40*/  FFMA.FTZ R55, R10, R38, R11 ;  /* 0x000000260a377223 */ /* 0x000fe4000001000b */
[----:B------:R-:W-:Y:S01]  /*1a50*/  FADD.FTZ R83, R38, R51 ;  /* 0x0000003326537221 */ /* 0x000fe20000010000 */
[----:B------:R-:W-:Y:S01]  /*1a60*/  MOV R51, R26 ;  /* 0x0000001a00337202 */ /* 0x000fe20000000f00 */
        /* <DEDUP_REMOVED lines=23> */
.L_x_2115:
[----:B------:R-:W-:Y:S02]  /*1be0*/  FMUL.FTZ R38, R51, R32 ;  /* 0x0000002033267220 */ /* 0x000fe40000410000 */
[C---:B------:R-:W-:Y:S02]  /*1bf0*/  FADD.FTZ R54, -R40.reuse, R15 ;  /* 0x0000000f28367221 */ /* 0x040fe40000010100 */
[----:B------:R-:W-:Y:S02]  /*1c00*/  FFMA.FTZ R13, R11, R38, R55 ;  /* 0x000000260b0d7223 */ /* 0x000fe40000010037 */
[----:B------:R-:W-:Y:S02]  /*1c10*/  FADD.FTZ R53, R83, R38 ;  /* 0x0000002653357221 */ /* 0x000fe40000010000 */
[----:B------:R-:W-:Y:S02]  /*1c20*/  FADD.FTZ R38, -R40, R14 ;  /* 0x0000000e28267221 */ /* 0x000fe40000010100 */
[----:B------:R-:W-:-:S02]  /*1c30*/  FMUL.FTZ R14, R52, R33 ;  /* 0x00000021340e7220 */ /* 0x000fc40000410000 */
[C---:B------:R-:W-:Y:S01]  /*1c40*/  FADD.FTZ R86, -R40.reuse, R36 ;  /* 0x0000002428567221 */ /* 0x040fe20000010100 */
[----:B------:R-:W-:Y:S01]  /*1c50*/  MOV R36, R28 ;  /* 0x0000001c00247202 */ /* 0x000fe20000000f00 */
[----:B------:R-:W-:Y:S01]  /*1c60*/  FADD.FTZ R92, -R40, R37 ;  /* 0x00000025285c7221 */ /* 0x000fe20000010100 */
[----:B------:R-:W-:Y:S01]  /*1c70*/  MOV R37, R29 ;  /* 0x0000001d00257202 */ /* 0x000fe20000000f00 */
[----:B------:R-:W-:Y:S02]  /*1c80*/  FFMA.FTZ R83, R12, R14, R13 ;  /* 0x0000000e0c537223 */ /* 0x000fe4000001000d */
[----:B------:R-:W-:Y:S02]  /*1c90*/  FADD.FTZ R87, R14, R53 ;  /* 0x000000350e577221 */ /* 0x000fe40000010000 */
        /* <DEDUP_REMOVED lines=15> */
[----:B-1----:R-:W-:-:S04]  /*1d90*/  FADD.FTZ R82, -R53, 1 ;  /* 0x3f80000035527421 */ /* 0x002fc80000010100 */
[----:B------:R-:W-:Y:S02]  /*1da0*/  FFMA.FTZ R15, R15, R82, 1 ;  /* 0x3f8000000f0f7423 */ /* 0x000fe40000010052 */
[----:B------:R-:W-:Y:S02]  /*1db0*/  FFMA.FTZ R82, R36, R55, 1 ;  /* 0x3f80000024527423 */ /* 0x000fe40000010037 */
[----:B------:R-:W-:Y:S02]  /*1dc0*/  FMUL.FTZ R36, R28, R53 ;  /* 0x000000351c247220 */ /* 0x000fe40000410000 */
[----:B------:R-:W-:Y:S02]  /*1dd0*/  FMUL.FTZ R37, R37, R82 ;  /* 0x0000005225257220 */ /* 0x000fe40000410000 */
[----:B------:R-:W-:-:S04]  /*1de0*/  FMUL.FTZ R36, R36, R15 ;  /* 0x0000000f24247220 */ /* 0x000fc80000410000 */
.L_x_2116:
[----:B------:R-:W-:Y:S01]  /*1df0*/  FMUL.FTZ R38, R36, R32 ;  /* 0x0000002024267220 */ /* 0x000fe20000410000 */
[----:B------:R-:W-:-:S03]  /*1e00*/  MOV R54, R31 ;  /* 0x0000001f00367202 */ /* 0x000fc60000000f00 */
[----:B------:R-:W-:Y:S02]  /*1e10*/  FFMA.FTZ R15, R13, R38, R83 ;  /* 0x000000260d0f7223 */ /* 0x000fe40000010053 */
[----:B------:R-:W-:Y:S02]  /*1e20*/  FADD.FTZ R53, R87, R38 ;  /* 0x0000002657357221 */ /* 0x000fe40000010000 */
[----:B------:R-:W-:-:S04]  /*1e30*/  FMUL.FTZ R38, R37, R33 ;  /* 0x0000002125267220 */ /* 0x000fc80000410000 */
[----:B------:R-:W-:Y:S02]  /*1e40*/  FFMA.FTZ R93, R14, R38, R15 ;  /* 0x000000260e5d7223 */ /* 0x000fe4000001000f */
[----:B------:R-:W-:Y:S01]  /*1e50*/  FADD.FTZ R95, R38, R53 ;  /* 0x00000035265f7221 */ /* 0x000fe20000010000 */
[----:B------:R-:W-:Y:S01]  /*1e60*/  MOV R53, R30 ;  /* 0x0000001e00357202 */ /* 0x000fe20000000f00 */
        /* <DEDUP_REMOVED lines=20> */
[----:B------:R-:W-:-:S04]  /*1fb0*/  FMUL.FTZ R53, R53, R40 ;  /* 0x0000002835357220 */ /* 0x000fc80000410000 */
.L_x_2117:
[----:B------:R-:W-:Y:S01]  /*1fc0*/  FMUL.FTZ R40, R53, R32 ;  /* 0x0000002035287220 */ /* 0x000fe20000410000 */
[----:B------:R-:W-:Y:S01]  /*1fd0*/  ISETP.GT.AND P0, PT, R69, 0x1e, PT ;  /* 0x0000001e4500780c */ /* 0x000fe20003f04270 */
[----:B------:R-:W-:Y:S01]  /*1fe0*/  FMUL.FTZ R82, R54, R33 ;  /* 0x0000002136527220 */ /* 0x000fe20000410000 */
[C---:B------:R-:W-:Y:S01]  /*1ff0*/  ISETP.NE.AND P2, PT, R84.reuse, RZ, PT ;  /* 0x000000ff5400720c */ /* 0x040fe20003f45270 */
[----:B------:R-:W-:Y:S01]  /*2000*/  FADD.FTZ R55, R95, R40 ;  /* 0x000000285f377221 */ /* 0x000fe20000010000 */
[----:B------:R-:W-:Y:S01]  /*2010*/  BSSY B0, `(.L_x_2118) ;  /* 0x0000069000007945 */ /* 0x000fe20003800000 */
[----:B------:R-:W-:Y:S01]  /*2020*/  FFMA.FTZ R83, R15, R40, R93 ;  /* 0x000000280f537223 */ /* 0x000fe2000001005d */
[----:B------:R-:W-:Y:S01]  /*2030*/  ISETP.GT.U32.AND P3, PT, R84, 0x1d, PT ;  /* 0x0000001d5400780c */ /* 0x000fe20003f64070 */
[----:B------:R-:W-:Y:S02]  /*2040*/  FADD.FTZ R55, R82, R55 ;  /* 0x0000003752377221 */ /* 0x000fe40000010000 */
[----:B------:R-:W-:-:S02]  /*2050*/  FFMA.FTZ R82, R38, R82, R83 ;  /* 0x0000005226527223 */ /* 0x000fc40000010053 */
[----:B------:R-:W-:Y:S01]  /*2060*/  FFMA.FTZ R92, R0, R43, RZ ;  /* 0x0000002b005c7223 */ /* 0x000fe200000100ff */
[----:B------:R-:W0:Y:S03]  /*2070*/  SHFL.DOWN PT, R40, R55, 0x1, 0x1f ;  /* 0x08201f0037287f89 */ /* 0x000e2600000e0000 */
[----:B------:R-:W-:Y:S01]  /*2080*/  FFMA.FTZ R92, R3, R41, R92 ;  /* 0x00000029035c7223 */ /* 0x000fe2000001005c */
[----:B------:R-:W1:Y:S03]  /*2090*/  SHFL.DOWN PT, R83, R82, 0x1, 0x1f ;  /* 0x08201f0052537f89 */ /* 0x000e6600000e0000 */
[----:B------:R-:W-:-:S04]  /*20a0*/  FFMA.FTZ R92, R5, R45, R92 ;  /* 0x0000002d055c7223 */ /* 0x000fc8000001005c */
[----:B------:R-:W-:-:S04]  /*20b0*/  FFMA.FTZ R92, R7, R47, R92 ;  /* 0x0000002f075c7223 */ /* 0x000fc8000001005c */
[----:B------:R-:W-:-:S04]  /*20c0*/  FFMA.FTZ R92, R9, R49, R92 ;  /* 0x00000031095c7223 */ /* 0x000fc8000001005c */
[----:B------:R-:W-:-:S04]  /*20d0*/  FFMA.FTZ R92, R11, R51, R92 ;  /* 0x000000330b5c7223 */ /* 0x000fc8000001005c */
[----:B------:R-:W-:Y:S02]  /*20e0*/  FFMA.FTZ R92, R13, R36, R92 ;  /* 0x000000240d5c7223 */ /* 0x000fe4000001005c */
[----:B0-----:R-:W-:Y:S02]  /*20f0*/  @!P0 FADD.FTZ R55, R55, R40 ;  /* 0x0000002837378221 */ /* 0x001fe40000010000 */
        /* <DEDUP_REMOVED lines=10> */
[----:B------:R-:W-:Y:S02]  /*21a0*/  FADD.FTZ R40, RZ, R43 ;  /* 0x0000002bff287221 */ /* 0x000fe40000010000 */
[----:B-1----:R-:W-:Y:S01]  /*21b0*/  @!P0 FADD.FTZ R82, R82, R83 ;  /* 0x0000005352528221 */ /* 0x002fe20000010000 */
[----:B------:R-:W0:Y:S01]  /*21c0*/  SHFL.DOWN PT, R86, R55, 0x8, 0x1f ;  /* 0x09001f0037567f89 */ /* 0x000e2200000e0000 */
[----:B------:R-:W-:Y:S01]  /*21d0*/  ISETP.GT.AND P0, PT, R69, 0x17, PT ;  /* 0x000000174500780c */ /* 0x000fe20003f04270 */
[----:B------:R-:W-:Y:S02]  /*21e0*/  FADD.FTZ R40, R40, R41 ;  /* 0x0000002928287221 */ /* 0x000fe40000010000 */
[----:B------:R-:W1:Y:S01]  /*21f0*/  SHFL.DOWN PT, R83, R82, 0x8, 0x1f ;  /* 0x09001f0052537f89 */ /* 0x000e6200000e0000 */
[----:B------:R-:W-:Y:S02]  /*2200*/  FFMA.FTZ R43, R2, R42, RZ ;  /* 0x0000002a022b7223 */ /* 0x000fe400000100ff */
[----:B------:R-:W-:-:S02]  /*2210*/  FADD.FTZ R41, RZ, R42 ;  /* 0x0000002aff297221 */ /* 0x000fc40000010000 */
[----:B------:R-:W-:-:S04]  /*2220*/  FADD.FTZ R42, R40, R45 ;  /* 0x0000002d282a7221 */ /* 0x000fc80000010000 */
[----:B------:R-:W-:-:S04]  /*2230*/  FADD.FTZ R42, R42, R47 ;  /* 0x0000002f2a2a7221 */ /* 0x000fc80000010000 */
[----:B------:R-:W-:-:S04]  /*2240*/  FADD.FTZ R42, R42, R49 ;  /* 0x000000312a2a7221 */ /* 0x000fc80000010000 */
[----:B------:R-:W-:Y:S02]  /*2250*/  FADD.FTZ R45, R42, R51 ;  /* 0x000000332a2d7221 */ /* 0x000fe40000010000 */
[----:B0-----:R-:W-:Y:S01]  /*2260*/  @!P0 FADD.FTZ R55, R55, R86 ;  /* 0x0000005637378221 */ /* 0x001fe20000010000 */
[----:B------:R-:W-:Y:S01]  /*2270*/  SHF.L.U32 R86, R84, 0x4, RZ ;  /* 0x0000000454567819 */ /* 0x000fe200000006ff */
[----:B-1----:R-:W-:-:S03]  /*2280*/  @!P0 FADD.FTZ R82, R82, R83 ;  /* 0x0000005352528221 */ /* 0x002fc60000010000 */
[----:B------:R-:W0:Y:S01]  /*2290*/  SHFL.DOWN PT, R40, R55, 0x10, 0x1f ;  /* 0x0a001f0037287f89 */ /* 0x000e2200000e0000 */
[----:B------:R-:W-:Y:S01]  /*22a0*/  FFMA.FTZ R83, R4, R44, R43 ;  /* 0x0000002c04537223 */ /* 0x000fe2000001002b */
[----:B------:R-:W-:Y:S01]  /*22b0*/  ISETP.GT.AND P0, PT, R69, 0xf, PT ;  /* 0x0000000f4500780c */ /* 0x000fe20003f04270 */
[----:B------:R-:W-:Y:S02]  /*22c0*/  FADD.FTZ R43, R41, R44 ;  /* 0x0000002c292b7221 */ /* 0x000fe40000010000 */
[----:B------:R-:W1:Y:S01]  /*22d0*/  SHFL.DOWN PT, R41, R82, 0x10, 0x1f ;  /* 0x0a001f0052297f89 */ /* 0x000e6200000e0000 */
[----:B------:R-:W-:Y:S02]  /*22e0*/  FFMA.FTZ R83, R6, R46, R83 ;  /* 0x0000002e06537223 */ /* 0x000fe40000010053 */
[----:B------:R-:W-:Y:S02]  /*22f0*/  FADD.FTZ R43, R43, R46 ;  /* 0x0000002e2b2b7221 */ /* 0x000fe40000010000 */
[----:B------:R-:W-:-:S02]  /*2300*/  FFMA.FTZ R83, R8, R48, R83 ;  /* 0x0000003008537223 */ /* 0x000fc40000010053 */
[----:B------:R-:W-:Y:S02]  /*2310*/  FADD.FTZ R43, R43, R48 ;  /* 0x000000302b2b7221 */ /* 0x000fe40000010000 */
[----:B------:R-:W-:Y:S02]  /*2320*/  FFMA.FTZ R83, R10, R50, R83 ;  /* 0x000000320a537223 */ /* 0x000fe40000010053 */
[----:B------:R-:W-:Y:S02]  /*2330*/  FADD.FTZ R43, R43, R50 ;  /* 0x000000322b2b7221 */ /* 0x000fe40000010000 */
[----:B------:R-:W-:Y:S02]  /*2340*/  FFMA.FTZ R83, R12, R52, R83 ;  /* 0x000000340c537223 */ /* 0x000fe40000010053 */
[----:B------:R-:W-:Y:S02]  /*2350*/  FADD.FTZ R42, R43, R52 ;  /* 0x000000342b2a7221 */ /* 0x000fe40000010000 */
[----:B------:R-:W-:-:S02]  /*2360*/  FADD.FTZ R44, R45, R36 ;  /* 0x000000242d2c7221 */ /* 0x000fc40000010000 */
[----:B0-----:R-:W-:Y:S02]  /*2370*/  @!P0 FADD.FTZ R55, R55, R40 ;  /* 0x0000002837378221 */ /* 0x001fe40000010000 */
[----:B------:R-:W-:Y:S02]  /*2380*/  FADD.FTZ R43, R42, R37 ;  /* 0x000000252a2b7221 */ /* 0x000fe40000010000 */
[----:B------:R-:W-:Y:S01]  /*2390*/  FFMA.FTZ R83, R14, R37, R83 ;  /* 0x000000250e537223 */ /* 0x000fe20000010053 */
[----:B------:R-:W-:Y:S01]  /*23a0*/  MOV R37, R55 ;  /* 0x0000003700257202 */ /* 0x000fe20000000f00 */
[----:B-1----:R-:W-:Y:S01]  /*23b0*/  @!P0 FADD.FTZ R82, R82, R41 ;  /* 0x0000002952528221 */ /* 0x002fe20000010000 */
[----:B------:R-:W-:Y:S01]  /*23c0*/  ISETP.NE.AND P0, PT, R69, RZ, PT ;  /* 0x000000ff4500720c */ /* 0x000fe20003f05270 */
[----:B------:R-:W-:Y:S02]  /*23d0*/  FFMA.FTZ R40, R15, R53, R92 ;  /* 0x000000350f287223 */ /* 0x000fe4000001005c */
[----:B------:R-:W-:Y:S01]  /*23e0*/  FADD.FTZ R42, R44, R53 ;  /* 0x000000352c2a7221 */ /* 0x000fe20000010000 */
[----:B------:R-:W-:Y:S01]  /*23f0*/  MOV R36, R82 ;  /* 0x0000005200247202 */ /* 0x000fe20000000f00 */
[----:B------:R-:W-:-:S02]  /*2400*/  FFMA.FTZ R41, R38, R54, R83 ;  /* 0x0000003626297223 */ /* 0x000fc40000010053 */
[----:B------:R-:W-:-:S05]  /*2410*/  FADD.FTZ R43, R43, R54 ;  /* 0x000000362b2b7221 */ /* 0x000fca0000010000 */
[----:B------:R0:W-:Y:S04]  /*2420*/  STS.128 [R84.X16+0xa0], R40 ;  /* 0x0000a02854007388 */ /* 0x0001e8000000cc00 */
[----:B------:R0:W-:Y:S04]  /*2430*/  @!P0 STS.64 [R56.X8+0x10], R36 ;  /* 0x0000102438008388 */ /* 0x0001e80000008a00 */
[----:B------:R-:W-:Y:S06]  /*2440*/  BAR.SYNC.DEFER_BLOCKING 0x0 ;  /* 0x0000000000007b1d */ /* 0x000fec0000010000 */
[----:B------:R-:W-:Y:S05]  /*2450*/  @P2 BRA `(.L_x_2119) ;  /* 0x0000024000002947 */ /* 0x000fea0003800000 */
[----:B------:R-:W1:Y:S04]  /*2460*/  LDS.64 R82, [0x18] ;  /* 0x00001800ff527984 */ /* 0x000e680000000a00 */
[----:B------:R-:W2:Y:S04]  /*2470*/  LDS.128 R44, [0x20] ;  /* 0x00002000ff2c7984 */ /* 0x000ea80000000c00 */
[----:B------:R-:W3:Y:S04]  /*2480*/  LDS.128 R48, [0x30] ;  /* 0x00003000ff307984 */ /* 0x000ee80000000c00 */
[----:B------:R-:W4:Y:S01]  /*2490*/  LDS.128 R52, [0x40] ;  /* 0x00004000ff347984 */ /* 0x000f220000000c00 */
[----:B-1----:R-:W-:-:S02]  /*24a0*/  FADD.FTZ R87, R36, R82 ;  /* 0x0000005224577221 */ /* 0x002fc40000010000 */
[----:B0-----:R-:W-:Y:S02]  /*24b0*/  FADD.FTZ R36, R37, R83 ;  /* 0x0000005325247221 */ /* 0x001fe40000010000 */
[----:B--2---:R-:W-:Y:S02]  /*24c0*/  FADD.FTZ R87, R87, R44 ;  /* 0x0000002c57577221 */ /* 0x004fe40000010000 */
[----:B------:R-:W-:Y:S02]  /*24d0*/  FADD.FTZ R36, R36, R45 ;  /* 0x0000002d24247221 */ /* 0x000fe40000010000 */
[----:B------:R-:W-:Y:S02]  /*24e0*/  FADD.FTZ R87, R87, R46 ;  /* 0x0000002e57577221 */ /* 0x000fe40000010000 */
[----:B------:R-:W-:Y:S02]  /*24f0*/  FADD.FTZ R36, R36, R47 ;  /* 0x0000002f24247221 */ /* 0x000fe40000010000 */
[----:B------:R-:W0:Y:S01]  /*2500*/  LDS.128 R44, [0x50] ;  /* 0x00005000ff2c7984 */ /* 0x000e220000000c00 */
[----:B---3--:R-:W-:-:S02]  /*2510*/  FADD.FTZ R87, R87, R48 ;  /* 0x0000003057577221 */ /* 0x008fc40000010000 */
[----:B------:R-:W-:Y:S02]  /*2520*/  FADD.FTZ R36, R36, R49 ;  /* 0x0000003124247221 */ /* 0x000fe40000010000 */
[----:B------:R-:W-:Y:S02]  /*2530*/  FADD.FTZ R87, R87, R50 ;  /* 0x0000003257577221 */ /* 0x000fe40000010000 */
[----:B------:R-:W-:Y:S02]  /*2540*/  FADD.FTZ R36, R36, R51 ;  /* 0x0000003324247221 */ /* 0x000fe40000010000 */
[----:B------:R-:W1:Y:S01]  /*2550*/  LDS.128 R48, [0x60] ;  /* 0x00006000ff307984 */ /* 0x000e620000000c00 */
[----:B----4-:R-:W-:Y:S02]  /*2560*/  FADD.FTZ R87, R87, R52 ;  /* 0x0000003457577221 */ /* 0x010fe40000010000 */
[----:B------:R-:W-:Y:S02]  /*2570*/  FADD.FTZ R36, R36, R53 ;  /* 0x0000003524247221 */ /* 0x000fe40000010000 */
[----:B------:R-:W-:-:S02]  /*2580*/  FADD.FTZ R87, R87, R54 ;  /* 0x0000003657577221 */ /* 0x000fc40000010000 */
[----:B------:R-:W-:Y:S02]  /*2590*/  FADD.FTZ R82, R36, R55 ;  /* 0x0000003724527221 */ /* 0x000fe40000010000 */
[----:B------:R-:W2:Y:S04]  /*25a0*/  LDS.128 R52, [0x70] ;  /* 0x00007000ff347984 */ /* 0x000ea80000000c00 */
[----:B------:R-:W3:Y:S01]  /*25b0*/  LDS.64 R36, [0x80] ;  /* 0x00008000ff247984 */ /* 0x000ee20000000a00 */
[----:B0-----:R-:W-:Y:S02]  /*25c0*/  FADD.FTZ R87, R87, R44 ;  /* 0x0000002c57577221 */ /* 0x001fe40000010000 */
[----:B------:R-:W-:Y:S02]  /*25d0*/  FADD.FTZ R82, R82, R45 ;  /* 0x0000002d52527221 */ /* 0x000fe40000010000 */
[----:B------:R-:W-:-:S02]  /*25e0*/  FADD.FTZ R87, R87, R46 ;  /* 0x0000002e57577221 */ /* 0x000fc40000010000 */
[----:B------:R-:W-:Y:S02]  /*25f0*/  FADD.FTZ R82, R82, R47 ;  /* 0x0000002f52527221 */ /* 0x000fe40000010000 */
[----:B-1----:R-:W-:Y:S02]  /*2600*/  FADD.FTZ R87, R87, R48 ;  /* 0x0000003057577221 */ /* 0x002fe40000010000 */
[----:B------:R-:W-:Y:S02]  /*2610*/  FADD.FTZ R82, R82, R49 ;  /* 0x0000003152527221 */ /* 0x000fe40000010000 */
[----:B------:R-:W-:Y:S02]  /*2620*/  FADD.FTZ R87, R87, R50 ;  /* 0x0000003257577221 */ /* 0x000fe40000010000 */
[----:B------:R-:W-:Y:S02]  /*2630*/  FADD.FTZ R82, R82, R51 ;  /* 0x0000003352527221 */ /* 0x000fe40000010000 */
[----:B--2---:R-:W-:-:S02]  /*2640*/  FADD.FTZ R87, R87, R52 ;  /* 0x0000003457577221 */ /* 0x004fc40000010000 */
[----:B------:R-:W-:Y:S02]  /*2650*/  FADD.FTZ R82, R82, R53 ;  /* 0x0000003552527221 */ /* 0x000fe40000010000 */
[----:B------:R-:W-:Y:S02]  /*2660*/  FADD.FTZ R87, R87, R54 ;  /* 0x0000003657577221 */ /* 0x000fe40000010000 */
[----:B------:R-:W-:Y:S02]  /*2670*/  FADD.FTZ R82, R82, R55 ;  /* 0x0000003752527221 */ /* 0x000fe40000010000 */
[----:B---3--:R-:W-:Y:S02]  /*2680*/  FADD.FTZ R36, R87, R36 ;  /* 0x0000002457247221 */ /* 0x008fe40000010000 */
[----:B------:R-:W-:Y:S02]  /*2690*/  FADD.FTZ R37, R82, R37 ;  /* 0x0000002552257221 */ /* 0x000fe40000010000 */
.L_x_2119:
[----:B------:R-:W-:Y:S05]  /*26a0*/  BSYNC B0 ;  /* 0x0000000000007941 */ /* 0x000fea0003800000 */
.L_x_2118:
        /* <DEDUP_REMOVED lines=10> */
[----:B------:R-:W0:Y:S01]  /*2750*/  LDS.128 R48, [R86+0x820] ;  /* 0x0008200056307984 */ /* 0x000e220000000c00 */
[----:B--2---:R-:W-:Y:S02]  /*2760*/  FADD.FTZ R83, R83, R52 ;  /* 0x0000003453537221 */ /* 0x004fe40000010000 */
[----:B------:R-:W-:Y:S02]  /*2770*/  FADD.FTZ R40, R40, R53 ;  /* 0x0000003528287221 */ /* 0x000fe40000010000 */
[----:B------:R-:W-:-:S02]  /*2780*/  FADD.FTZ R87, R41, R54 ;  /* 0x0000003629577221 */ /* 0x000fc40000010000 */
[----:B------:R-:W-:Y:S02]  /*2790*/  FADD.FTZ R82, R42, R55 ;  /* 0x000000372a527221 */ /* 0x000fe40000010000 */
[----:B------:R-:W1:Y:S01]  /*27a0*/  LDS.128 R52, [R86+0xa00] ;  /* 0x000a000056347984 */ /* 0x000e620000000c00 */
[----:B---3--:R-:W-:Y:S02]  /*27b0*/  FADD.FTZ R83, R83, R44 ;  /* 0x0000002c53537221 */ /* 0x008fe40000010000 */
[----:B------:R-:W-:Y:S02]  /*27c0*/  FADD.FTZ R44, R40, R45 ;  /* 0x0000002d282c7221 */ /* 0x000fe40000010000 */
[----:B------:R-:W2:Y:S01]  /*27d0*/  LDS.128 R40, [R86+0xbe0] ;  /* 0x000be00056287984 */ /* 0x000ea20000000c00 */
[----:B------:R-:W-:Y:S02]  /*27e0*/  FADD.FTZ R87, R87, R46 ;  /* 0x0000002e57577221 */ /* 0x000fe40000010000 */
[----:B------:R-:W-:-:S02]  /*27f0*/  FADD.FTZ R82, R82, R47 ;  /* 0x0000002f52527221 */ /* 0x000fc40000010000 */
[----:B0-----:R-:W-:Y:S02]  /*2800*/  FADD.FTZ R83, R83, R48 ;  /* 0x0000003053537221 */ /* 0x001fe40000010000 */
[----:B------:R-:W-:Y:S02]  /*2810*/  FADD.FTZ R44, R44, R49 ;  /* 0x000000312c2c7221 */ /* 0x000fe40000010000 */
[----:B------:R-:W-:Y:S02]  /*2820*/  FADD.FTZ R87, R87, R50 ;  /* 0x0000003257577221 */ /* 0x000fe40000010000 */
[----:B------:R-:W-:Y:S02]  /*2830*/  FADD.FTZ R82, R82, R51 ;  /* 0x0000003352527221 */ /* 0x000fe40000010000 */
[----:B------:R-:W0:Y:S01]  /*2840*/  LDS.128 R48, [R86+0xdc0] ;  /* 0x000dc00056307984 */ /* 0x000e220000000c00 */
[----:B-1----:R-:W-:Y:S02]  /*2850*/  FADD.FTZ R83, R83, R52 ;  /* 0x0000003453537221 */ /* 0x002fe40000010000 */
[----:B------:R-:W-:-:S02]  /*2860*/  FADD.FTZ R44, R44, R53 ;  /* 0x000000352c2c7221 */ /* 0x000fc40000010000 */
[----:B------:R-:W-:Y:S02]  /*2870*/  FADD.FTZ R87, R87, R54 ;  /* 0x0000003657577221 */ /* 0x000fe40000010000 */
[----:B------:R-:W-:Y:S02]  /*2880*/  FADD.FTZ R82, R82, R55 ;  /* 0x0000003752527221 */ /* 0x000fe40000010000 */
[----:B------:R-:W1:Y:S01]  /*2890*/  LDS.128 R52, [R86+0xfa0] ;  /* 0x000fa00056347984 */ /* 0x000e620000000c00 */
[----:B--2---:R-:W-:Y:S02]  /*28a0*/  FADD.FTZ R83, R83, R40 ;  /* 0x0000002853537221 */ /* 0x004fe40000010000 */
[----:B------:R-:W-:Y:S02]  /*28b0*/  FADD.FTZ R40, R44, R41 ;  /* 0x000000292c287221 */ /* 0x000fe40000010000 */
[----:B------:R-:W2:Y:S01]  /*28c0*/  LDS.128 R44, [R86+0x1180] ;  /* 0x00118000562c7984 */ /* 0x000ea20000000c00 */
[----:B------:R-:W-:-:S02]  /*28d0*/  FADD.FTZ R87, R87, R42 ;  /* 0x0000002a57577221 */ /* 0x000fc40000010000 */
[----:B------:R-:W-:Y:S02]  /*28e0*/  FADD.FTZ R82, R82, R43 ;  /* 0x0000002b52527221 */ /* 0x000fe40000010000 */
[----:B0-----:R-:W-:Y:S02]  /*28f0*/  FADD.FTZ R83, R83, R48 ;  /* 0x0000003053537221 */ /* 0x001fe40000010000 */
[----:B------:R-:W-:Y:S02]  /*2900*/  FADD.FTZ R40, R40, R49 ;  /* 0x0000003128287221 */ /* 0x000fe40000010000 */
[----:B------:R-:W-:Y:S02]  /*2910*/  FADD.FTZ R87, R87, R50 ;  /* 0x0000003257577221 */ /* 0x000fe40000010000 */
[----:B------:R-:W-:Y:S02]  /*2920*/  FADD.FTZ R82, R82, R51 ;  /* 0x0000003352527221 */ /* 0x000fe40000010000 */
[----:B------:R-:W-:Y:S01]  /*2930*/  LDS.128 R48, [R86+0x1720] ;  /* 0x0017200056307984 */ /* 0x000fe20000000c00 */
[----:B-1----:R-:W-:-:S02]  /*2940*/  FADD.FTZ R83, R83, R52 ;  /* 0x0000003453537221 */ /* 0x002fc40000010000 */
[----:B------:R-:W-:Y:S02]  /*2950*/  FADD.FTZ R40, R40, R53 ;  /* 0x0000003528287221 */ /* 0x000fe40000010000 */
[----:B------:R-:W-:Y:S02]  /*2960*/  FADD.FTZ R87, R87, R54 ;  /* 0x0000003657577221 */ /* 0x000fe40000010000 */
[----:B------:R-:W-:Y:S02]  /*2970*/  FADD.FTZ R82, R82, R55 ;  /* 0x0000003752527221 */ /* 0x000fe40000010000 */
[----:B------:R-:W0:Y:S01]  /*2980*/  LDS.128 R52, [R86+0x1360] ;  /* 0x0013600056347984 */ /* 0x000e220000000c00 */
[----:B--2---:R-:W-:Y:S02]  /*2990*/  FADD.FTZ R83, R83, R44 ;  /* 0x0000002c53537221 */ /* 0x004fe40000010000 */
[----:B------:R-:W-:Y:S02]  /*29a0*/  FADD.FTZ R44, R40, R45 ;  /* 0x0000002d282c7221 */ /* 0x000fe40000010000 */
[----:B------:R-:W1:Y:S01]  /*29b0*/  LDS.128 R40, [R86+0x1540] ;  /* 0x0015400056287984 */ /* 0x000e620000000c00 */
[----:B------:R-:W-:-:S02]  /*29c0*/  FADD.FTZ R87, R87, R46 ;  /* 0x0000002e57577221 */ /* 0x000fc40000010000 */
[----:B------:R-:W-:Y:S02]  /*29d0*/  FADD.FTZ R82, R82, R47 ;  /* 0x0000002f52527221 */ /* 0x000fe40000010000 */
[----:B0-----:R-:W-:Y:S02]  /*29e0*/  FADD.FTZ R44, R44, R53 ;  /* 0x000000352c2c7221 */ /* 0x001fe40000010000 */
[----:B------:R-:W-:Y:S02]  /*29f0*/  FADD.FTZ R83, R83, R52 ;  /* 0x0000003453537221 */ /* 0x000fe40000010000 */
[----:B------:R-:W-:Y:S02]  /*2a00*/  FADD.FTZ R87, R87, R54 ;  /* 0x0000003657577221 */ /* 0x000fe40000010000 */
[----:B------:R-:W-:Y:S02]  /*2a10*/  FADD.FTZ R82, R82, R55 ;  /* 0x0000003752527221 */ /* 0x000fe40000010000 */
[----:B-1----:R-:W-:Y:S01]  /*2a20*/  FADD.FTZ R92, R44, R41 ;  /* 0x000000292c5c7221 */ /* 0x002fe20000010000 */
[----:B------:R-:W-:Y:S01]  /*2a30*/  LDS.128 R52, [R86+0x1cc0] ;  /* 0x001cc00056347984 */ /* 0x000fe20000000c00 */
[----:B------:R-:W-:-:S02]  /*2a40*/  FADD.FTZ R83, R83, R40 ;  /* 0x0000002853537221 */ /* 0x000fc40000010000 */
[----:B------:R-:W-:Y:S01]  /*2a50*/  FADD.FTZ R87, R87, R42 ;  /* 0x0000002a57577221 */ /* 0x000fe20000010000 */
[----:B------:R-:W0:Y:S01]  /*2a60*/  LDS.128 R44, [R86+0x1900] ;  /* 0x00190000562c7984 */ /* 0x000e220000000c00 */
[----:B------:R-:W-:Y:S02]  /*2a70*/  FADD.FTZ R82, R82, R43 ;  /* 0x0000002b52527221 */ /* 0x000fe40000010000 */
[----:B------:R-:W-:Y:S01]  /*2a80*/  FADD.FTZ R83, R83, R48 ;  /* 0x0000003053537221 */ /* 0x000fe20000010000 */
[----:B------:R-:W1:Y:S01]  /*2a90*/  LDS.128 R40, [R86+0x1ae0] ;  /* 0x001ae00056287984 */ /* 0x000e620000000c00 */
[----:B------:R-:W-:Y:S02]  /*2aa0*/  FADD.FTZ R92, R92, R49 ;  /* 0x000000315c5c7221 */ /* 0x000fe40000010000 */
[----:B------:R-:W-:Y:S02]  /*2ab0*/  FADD.FTZ R87, R87, R50 ;  /* 0x0000003257577221 */ /* 0x000fe40000010000 */
        /* <DEDUP_REMOVED lines=9> */
[----:B------:R-:W-:Y:S02]  /*2b50*/  FADD.FTZ R40, R83, R52 ;  /* 0x0000003453287221 */ /* 0x000fe40000010000 */
[----:B------:R-:W-:Y:S02]  /*2b60*/  FADD.FTZ R41, R92, R53 ;  /* 0x000000355c297221 */ /* 0x000fe40000010000 */
[----:B------:R-:W-:Y:S02]  /*2b70*/  FADD.FTZ R42, R87, R54 ;  /* 0x00000036572a7221 */ /* 0x000fe40000010000 */
[----:B------:R-:W-:-:S02]  /*2b80*/  FADD.FTZ R43, R82, R55 ;  /* 0x00000037522b7221 */ /* 0x000fc40000010000 */
.L_x_2121:
[----:B------:R-:W-:Y:S05]  /*2b90*/  BSYNC B0 ;  /* 0x0000000000007941 */ /* 0x000fea0003800000 */
.L_x_2120:
        /* <DEDUP_REMOVED lines=11> */
[-C--:B------:R-:W-:Y:S02]  /*2c50*/  LEA R46, P4, R39, R44.reuse, 0x2 ;  /* 0x0000002c272e7211 */ /* 0x080fe400078810ff */
[----:B------:R-:W-:Y:S02]  /*2c60*/  LEA R48, P6, R58, R44, 0x2 ;  /* 0x0000002c3a307211 */ /* 0x000fe400078c10ff */
[----:B------:R-:W-:Y:S02]  /*2c70*/  IADD3.X R51, R45, R59, RZ, P3, !PT ;  /* 0x0000003b2d337210 */ /* 0x000fe40001ffe4ff */
[----:B------:R-:W-:Y:S02]  /*2c80*/  LEA.HI.X R47, R39, R45, R47, 0x2, P4 ;  /* 0x0000002d272f7211 */ /* 0x000fe400020f142f */
[----:B------:R-:W-:Y:S01]  /*2c90*/  IADD3.X R49, R45, R60, RZ, P6, !PT ;  /* 0x0000003c2d317210 */ /* 0x000fe200037fe4ff */
[----:B------:R1:W-:Y:S04]  /*2ca0*/  RED.E.ADD.F32.FTZ.RN.STRONG.GPU [R50.64], R41 ;  /* 0x000000293200798e */ /* 0x0003e8000c10e786 */
[----:B------:R1:W-:Y:S04]  /*2cb0*/  RED.E.ADD.F32.FTZ.RN.STRONG.GPU [R46.64], R42 ;  /* 0x0000002a2e00798e */ /* 0x0003e8000c10e786 */
[----:B------:R1:W-:Y:S02]  /*2cc0*/  RED.E.ADD.F32.FTZ.RN.STRONG.GPU [R48.64], R43 ;  /* 0x0000002b3000798e */ /* 0x0003e4000c10e786 */
.L_x_2123:
[----:B------:R-:W-:Y:S05]  /*2cd0*/  BSYNC B0 ;  /* 0x0000000000007941 */ /* 0x000fea0003800000 */
.L_x_2122:
[----:B------:R-:W-:Y:S05]  /*2ce0*/  @!P0 BRA `(.L_x_2124) ;  /* 0x000011f000008947 */ /* 0x000fea0003800000 */
[----:B-1----:R-:W1:Y:S01]  /*2cf0*/  S2R R49, SR_CTAID.Y ;  /* 0x0000000000317919 */ /* 0x002e620000002600 */
[----:B------:R-:W-:-:S05]  /*2d00*/  LOP3.LUT R39, R72, 0x1, RZ, 0xc0, !PT ;  /* 0x0000000148277812 */ /* 0x000fca00078ec0ff */
[----:B0-----:R-:W-:-:S04]  /*2d10*/  IMAD R40, R39, c[0x0][0x10], RZ ;  /* 0x0000040027287a24 */ /* 0x001fc800078e02ff */
[----:B------:R-:W-:-:S05]  /*2d20*/  IMAD R39, R40, c[0x0][0xc], RZ ;  /* 0x0000030028277a24 */ /* 0x000fca00078e02ff */
        /* <DEDUP_REMOVED lines=12> */
[----:B------:R-:W-:Y:S01]  /*2df0*/  UFLO.U32 UR8, UR5 ;  /* 0x00000005000872bd */ /* 0x000fe200080e0000 */
[----:B------:R-:W-:Y:S01]  /*2e00*/  MOV R39, 0x1 ;  /* 0x0000000100277802 */ /* 0x000fe20000000f00 */
[----:B------:R-:W-:Y:S01]  /*2e10*/  UPOPC UR5, UR5 ;  /* 0x00000005000572bf */ /* 0x000fe20008000000 */
[----:B-1----:R-:W-:Y:S01]  /*2e20*/  SEL R42, RZ, c[0x0][0xc], P0 ;  /* 0x00000300ff2a7a07 */ /* 0x002fe20000000000 */
[----:B------:R-:W-:-:S00]  /*2e30*/  ERRBAR ;  /* 0x00000000000079ab */ /* 0x000fc00000000000 */
[----:B------:R-:W-:Y:S02]  /*2e40*/  SEL R39, R39, 0xffffffff, !P0 ;  /* 0xffffffff27277807 */ /* 0x000fe40004000000 */
[----:B0-----:R-:W-:-:S02]  /*2e50*/  ISETP.EQ.U32.AND P3, PT, R69, UR8, PT ;  /* 0x0000000845007c0c */ /* 0x001fc4000bf62070 */
[----:B------:R-:W-:Y:S01]  /*2e60*/  ISETP.NE.AND P0, PT, R42, -0x1, PT ;  /* 0xffffffff2a00780c */ /* 0x000fe20003f05270 */
[----:B------:R-:W-:-:S10]  /*2e70*/  IMAD R39, R39, UR5, RZ ;  /* 0x0000000527277c24 */ /* 0x000fd4000f8e02ff */
[----:B------:R0:W-:Y:S02]  /*2e80*/  @P3 RED.E.ADD.S32.STRONG.GPU [R40.64], R39 ;  /* 0x000000272800398e */ /* 0x0001e4000c10e386 */
[----:B------:R-:W-:Y:S05]  /*2e90*/  @!P0 BRA `(.L_x_2125) ;  /* 0x0000005000008947 */ /* 0x000fea0003800000 */
.L_x_2126:
[----:B0-----:R-:W2:Y:S01]  /*2ea0*/  LDG.E.STRONG.GPU R39, [R40.64] ;  /* 0x0000000628277981 */ /* 0x001ea2000c1ef900 */
[----:B------:R-:W-:Y:S01]  /*2eb0*/  YIELD ;  /* 0x0000000000007946 */ /* 0x000fe20003800000 */
[----:B--2---:R-:W-:Y:S01]  /*2ec0*/  ISETP.NE.AND P0, PT, R39, R42, PT ;  /* 0x0000002a2700720c */ /* 0x004fe20003f05270 */
[----:B------:R-:W-:-:S12]  /*2ed0*/  CCTL.IVALL ;  /* 0x00000000ff00798f */ /* 0x000fd80002000000 */
[----:B------:R-:W-:Y:S05]  /*2ee0*/  @P0 BRA `(.L_x_2126) ;  /* 0xffffffb000000947 */ /* 0x000fea000383ffff */
.L_x_2125:
[----:B------:R-:W-:Y:S01]  /*2ef0*/  ISETP.NE.AND P0, PT, RZ, c[0x0][0xc], PT ;  /* 0x00000300ff007a0c */ /* 0x000fe20003f05270 */
[----:B------:R-:W-:Y:S01]  /*2f00*/  WARPSYNC 0xffffffff ;  /* 0xffffffff00007948 */ /* 0x000fe20003800000 */
[----:B------:R-:W-:Y:S11]  /*2f10*/  BAR.SYNC.DEFER_BLOCKING 0x0 ;  /* 0x0000000000007b1d */ /* 0x000ff60000010000 */
[----:B------:R-:W-:Y:S05]  /*2f20*/  @!P0 BRA `(.L_x_2124) ;  /* 0x00000fb000008947 */ /* 0x000fea0003800000 */
[----:B0-----:R-:W-:Y:S01]  /*2f30*/  IADD3 R39, R52, -0x1, RZ ;  /* 0xffffffff34277810 */ /* 0x001fe20007ffe0ff */
[----:B------:R-:W-:-:S03]  /*2f40*/  HFMA2.MMA R48, -RZ, RZ, 0, 0 ;  /* 0x00000000ff307435 */ /* 0x000fc600000001ff */
[----:B------:R-:W-:-:S13]  /*2f50*/  ISETP.GE.U32.AND P0, PT, R39, 0x3, PT ;  /* 0x000000032700780c */ /* 0x000fda0003f06070 */
[----:B------:R-:W-:Y:S05]  /*2f60*/  @!P0 BRA `(.L_x_2127) ;  /* 0x00000da000008947 */ /* 0x000fea0003800000 */
[----:B------:R-:W-:Y:S02]  /*2f70*/  LOP3.LUT R39, R52, 0x3, RZ, 0xc0, !PT ;  /* 0x0000000334277812 */ /* 0x000fe400078ec0ff */
[----:B------:R-:W-:Y:S02]  /*2f80*/  MOV R48, RZ ;  /* 0x000000ff00307202 */ /* 0x000fe40000000f00 */
[----:B------:R-:W-:-:S04]  /*2f90*/  IADD3 R39, -R39, c[0x0][0xc], RZ ;  /* 0x0000030027277a10 */ /* 0x000fc80007ffe1ff */
[----:B------:R-:W-:-:S13]  /*2fa0*/  ISETP.GT.AND P0, PT, R39, RZ, PT ;  /* 0x000000ff2700720c */ /* 0x000fda0003f04270 */
[----:B------:R-:W-:Y:S05]  /*2fb0*/  @!P0 BRA `(.L_x_2128) ;  /* 0x00000b6000008947 */ /* 0x000fea0003800000 */
[----:B------:R-:W-:Y:S02]  /*2fc0*/  ISETP.GT.AND P3, PT, R39, 0xc, PT ;  /* 0x0000000c2700780c */ /* 0x000fe40003f64270 */
[----:B------:R-:W-:-:S11]  /*2fd0*/  PLOP3.LUT P0, PT, PT, PT, PT, 0x80, 0x0 ;  /* 0x000000000000781c */ /* 0x000fd60003f0f070 */
[----:B------:R-:W-:Y:S05]  /*2fe0*/  @!P3 BRA `(.L_x_2129) ;  /* 0x000007400000b947 */ /* 0x000fea0003800000 */
[----:B------:R-:W-:Y:S02]  /*2ff0*/  PLOP3.LUT P0, PT, PT, PT, PT, 0x8, 0x0 ;  /* 0x000000000000781c */ /* 0x000fe40003f0e170 */
.L_x_2130:
[----:B------:R-:W-:-:S13]  /*3000*/  ISETP.EQ.OR P6, PT, R48, R70, P2 ;  /* 0x000000463000720c */ /* 0x000fda00017c2670 */
[----:B------:R-:W-:-:S04]  /*3010*/  @!P6 IMAD R41, R48, c[0x0][0x10], R49 ;  /* 0x000004003029ea24 */ /* 0x000fc800078e0231 */
[----:B------:R-:W-:-:S06]  /*3020*/  @!P6 IMAD.WIDE.U32 R40, R41, 0x8, R50 ;  /* 0x000000082928e825 */ /* 0x000fcc00078e0032 */
[----:B------:R-:W2:Y:S01]  /*3030*/  @!P6 LDG.E.64 R40, [R40.64] ;  /* 0x000000062828e981 */ /* 0x000ea2000c1e1b00 */
[C---:B------:R-:W-:Y:S02]  /*3040*/  IADD3 R43, R48.reuse, 0x1, RZ ;  /* 0x00000001302b7810 */ /* 0x040fe40007ffe0ff */
[C---:B------:R-:W-:Y:S02]  /*3050*/  IADD3 R45, R48.reuse, 0x2, RZ ;  /* 0x00000002302d7810 */ /* 0x040fe40007ffe0ff */
[-C--:B------:R-:W-:Y:S02]  /*3060*/  ISETP.EQ.OR P3, PT, R43, R70.reuse, P2 ;  /* 0x000000462b00720c */ /* 0x080fe40001762670 */
[----:B------:R-:W-:Y:S02]  /*3070*/  ISETP.EQ.OR P4, PT, R45, R70, P2 ;  /* 0x000000462d00720c */ /* 0x000fe40001782670 */
[----:B------:R-:W-:-:S09]  /*3080*/  IADD3 R44, R48, 0x3, RZ ;  /* 0x00000003302c7810 */ /* 0x000fd20007ffe0ff */
[--C-:B------:R-:W-:Y:S02]  /*3090*/  @!P3 IMAD R43, R43, c[0x0][0x10], R49.reuse ;  /* 0x000004002b2bba24 */ /* 0x100fe400078e0231 */
        /* <DEDUP_REMOVED lines=19> */
[----:B------:R-:W-:-:S09]  /*31d0*/  ISETP.EQ.OR P4, PT, R47, R70, P2 ;  /* 0x000000462f00720c */ /* 0x000fd20001782670 */
[----:B------:R-:W-:Y:S02]  /*31e0*/  @!P3 IMAD R41, R46, c[0x0][0x10], R49 ;  /* 0x000004002e29ba24 */ /* 0x000fe400078e0231 */
[----:B----4-:R-:W-:Y:S02]  /*31f0*/  @!P6 FADD.FTZ R36, R36, R44 ;  /* 0x0000002c2424e221 */ /* 0x010fe40000010000 */
        /* <DEDUP_REMOVED lines=73> */
[----:B------:R-:W-:Y:S02]  /*3690*/  IADD3 R39, R39, -0x10, RZ ;  /* 0xfffffff027277810 */ /* 0x000fe40007ffe0ff */
[----:B------:R-:W-:Y:S01]  /*36a0*/  IADD3 R48, R48, 0x10, RZ ;  /* 0x0000001030307810 */ /* 0x000fe20007ffe0ff */
[----:B--2---:R-:W-:Y:S02]  /*36b0*/  @!P3 FADD.FTZ R36, R36, R40 ;  /* 0x000000282424b221 */ /* 0x004fe40000010000 */
[----:B------:R-:W-:Y:S01]  /*36c0*/  @!P3 FADD.FTZ R37, R37, R41 ;  /* 0x000000292525b221 */ /* 0x000fe20000010000 */
[----:B------:R-:W-:Y:S01]  /*36d0*/  ISETP.GT.AND P3, PT, R39, 0xc, PT ;  /* 0x0000000c2700780c */ /* 0x000fe20003f64270 */
[----:B---3--:R-:W-:Y:S02]  /*36e0*/  @!P4 FADD.FTZ R36, R36, R42 ;  /* 0x0000002a2424c221 */ /* 0x008fe40000010000 */
[----:B------:R-:W-:-:S02]  /*36f0*/  @!P4 FADD.FTZ R37, R37, R43 ;  /* 0x0000002b2525c221 */ /* 0x000fc40000010000 */
[----:B----4-:R-:W-:Y:S02]  /*3700*/  @!P6 FADD.FTZ R36, R36, R44 ;  /* 0x0000002c2424e221 */ /* 0x010fe40000010000 */
[----:B------:R-:W-:-:S06]  /*3710*/  @!P6 FADD.FTZ R37, R37, R45 ;  /* 0x0000002d2525e221 */ /* 0x000fcc0000010000 */
[----:B------:R-:W-:Y:S05]  /*3720*/  @P3 BRA `(.L_x_2130) ;  /* 0xfffff8d000003947 */ /* 0x000fea000383ffff */
.L_x_2129:
[----:B------:R-:W-:-:S13]  /*3730*/  ISETP.GT.AND P3, PT, R39, 0x4, PT ;  /* 0x000000042700780c */ /* 0x000fda0003f64270 */
[----:B------:R-:W-:Y:S05]  /*3740*/  @!P3 BRA `(.L_x_2131) ;  /* 0x000003b00000b947 */ /* 0x000fea0003800000 */
[C---:B------:R-:W-:Y:S02]  /*3750*/  IADD3 R43, R48.reuse, 0x1, RZ ;  /* 0x00000001302b7810 */ /* 0x040fe40007ffe0ff */
[CC--:B------:R-:W-:Y:S02]  /*3760*/  ISETP.EQ.OR P0, PT, R48.reuse, R70.reuse, P2 ;  /* 0x000000463000720c */ /* 0x0c0fe40001702670 */
[-C--:B------:R-:W-:Y:S02]  /*3770*/  ISETP.EQ.OR P4, PT, R43, R70.reuse, P2 ;  /* 0x000000462b00720c */ /* 0x080fe40001782670 */
[C---:B------:R-:W-:Y:S02]  /*3780*/  IADD3 R45, R48.reuse, 0x2, RZ ;  /* 0x00000002302d7810 */ /* 0x040fe40007ffe0ff */
[----:B------:R-:W-:Y:S02]  /*3790*/  IADD3 R47, R48, 0x3, RZ ;  /* 0x00000003302f7810 */ /* 0x000fe40007ffe0ff */
[----:B------:R-:W-:-:S02]  /*37a0*/  ISETP.EQ.OR P6, PT, R45, R70, P2 ;  /* 0x000000462d00720c */ /* 0x000fc400017c2670 */
[----:B------:R-:W-:-:S03]  /*37b0*/  ISETP.EQ.OR P3, PT, R47, R70, P2 ;  /* 0x000000462f00720c */ /* 0x000fc60001762670 */
[--C-:B------:R-:W-:Y:S02]  /*37c0*/  @!P0 IMAD R41, R48, c[0x0][0x10], R49.reuse ;  /* 0x0000040030298a24 */ /* 0x100fe400078e0231 */
[----:B------:R-:W-:Y:S02]  /*37d0*/  @!P4 IMAD R43, R43, c[0x0][0x10], R49 ;  /* 0x000004002b2bca24 */ /* 0x000fe400078e0231 */
[----:B------:R-:W-:-:S04]  /*37e0*/  @!P0 IMAD.WIDE.U32 R40, R41, 0x8, R50 ;  /* 0x0000000829288825 */ /* 0x000fc800078e0032 */
[----:B------:R-:W-:Y:S02]  /*37f0*/  @!P4 IMAD.WIDE.U32 R42, R43, 0x8, R50 ;  /* 0x000000082b2ac825 */ /* 0x000fe400078e0032 */
[----:B------:R-:W2:Y:S02]  /*3800*/  @!P0 LDG.E.64 R40, [R40.64] ;  /* 0x0000000628288981 */ /* 0x000ea4000c1e1b00 */
[--C-:B------:R-:W-:Y:S02]  /*3810*/  @!P6 IMAD R45, R45, c[0x0][0x10], R49.reuse ;  /* 0x000004002d2dea24 */ /* 0x100fe400078e0231 */
[----:B------:R-:W-:Y:S01]  /*3820*/  @!P3 IMAD R47, R47, c[0x0][0x10], R49 ;  /* 0x000004002f2fba24 */ /* 0x000fe200078e0231 */
[----:B------:R-:W3:Y:S01]  /*3830*/  @!P4 LDG.E.64 R42, [R42.64] ;  /* 0x000000062a2ac981 */ /* 0x000ee2000c1e1b00 */
[----:B------:R-:W-:-:S04]  /*3840*/  @!P6 IMAD.WIDE.U32 R44, R45, 0x8, R50 ;  /* 0x000000082d2ce825 */ /* 0x000fc800078e0032 */
[----:B------:R-:W-:Y:S02]  /*3850*/  @!P3 IMAD.WIDE.U32 R46, R47, 0x8, R50 ;  /* 0x000000082f2eb825 */ /* 0x000fe400078e0032 */
[----:B------:R-:W4:Y:S04]  /*3860*/  @!P6 LDG.E.64 R44, [R44.64] ;  /* 0x000000062c2ce981 */ /* 0x000f28000c1e1b00 */
[----:B------:R-:W5:Y:S01]  /*3870*/  @!P3 LDG.E.64 R46, [R46.64] ;  /* 0x000000062e2eb981 */ /* 0x000f62000c1e1b00 */
[----:B------:R-:W-:Y:S01]  /*3880*/  IADD3 R48, R48, 0x4, RZ ;  /* 0x0000000430307810 */ /* 0x000fe20007ffe0ff */
[----:B--2---:R-:W-:-:S03]  /*3890*/  @!P0 FADD.FTZ R36, R36, R40 ;  /* 0x0000002824248221 */ /* 0x004fc60000010000 */
[C---:B------:R-:W-:Y:S01]  /*38a0*/  IADD3 R40, R48.reuse, 0x1, RZ ;  /* 0x0000000130287810 */ /* 0x040fe20007ffe0ff */
[----:B------:R-:W-:Y:S01]  /*38b0*/  @!P0 FADD.FTZ R37, R37, R41 ;  /* 0x0000002925258221 */ /* 0x000fe20000010000 */
[-C--:B------:R-:W-:Y:S01]  /*38c0*/  ISETP.EQ.OR P0, PT, R48, R70.reuse, P2 ;  /* 0x000000463000720c */ /* 0x080fe20001702670 */
[----:B---3--:R-:W-:Y:S01]  /*38d0*/  @!P4 FADD.FTZ R36, R36, R42 ;  /* 0x0000002a2424c221 */ /* 0x008fe20000010000 */
[----:B------:R-:W-:Y:S01]  /*38e0*/  IADD3 R42, R48, 0x2, RZ ;  /* 0x00000002302a7810 */ /* 0x000fe20007ffe0ff */
[----:B------:R-:W-:Y:S01]  /*38f0*/  @!P4 FADD.FTZ R37, R37, R43 ;  /* 0x0000002b2525c221 */ /* 0x000fe20000010000 */
[-C--:B------:R-:W-:Y:S01]  /*3900*/  ISETP.EQ.OR P4, PT, R40, R70.reuse, P2 ;  /* 0x000000462800720c */ /* 0x080fe20001782670 */
[----:B----4-:R-:W-:Y:S01]  /*3910*/  @!P6 FADD.FTZ R36, R36, R44 ;  /* 0x0000002c2424e221 */ /* 0x010fe20000010000 */
[----:B------:R-:W-:Y:S01]  /*3920*/  IADD3 R44, R48, 0x3, RZ ;  /* 0x00000003302c7810 */ /* 0x000fe20007ffe0ff */
[----:B------:R-:W-:Y:S01]  /*3930*/  @!P6 FADD.FTZ R37, R37, R45 ;  /* 0x0000002d2525e221 */ /* 0x000fe20000010000 */
[----:B------:R-:W-:Y:S01]  /*3940*/  ISETP.EQ.OR P6, PT, R42, R70, P2 ;  /* 0x000000462a00720c */ /* 0x000fe200017c2670 */
[----:B-----5:R-:W-:-:S02]  /*3950*/  @!P3 FADD.FTZ R36, R36, R46 ;  /* 0x0000002e2424b221 */ /* 0x020fc40000010000 */
[----:B------:R-:W-:Y:S01]  /*3960*/  @!P3 FADD.FTZ R37, R37, R47 ;  /* 0x0000002f2525b221 */ /* 0x000fe20000010000 */
[----:B------:R-:W-:Y:S01]  /*3970*/  ISETP.EQ.OR P3, PT, R44, R70, P2 ;  /* 0x000000462c00720c */ /* 0x000fe20001762670 */
[----:B------:R-:W-:-:S04]  /*3980*/  @!P0 IMAD R41, R48, c[0x0][0x10], R49 ;  /* 0x0000040030298a24 */ /* 0x000fc800078e0231 */
[----:B------:R-:W-:Y:S02]  /*3990*/  @!P4 IMAD R43, R40, c[0x0][0x10], R49 ;  /* 0x00000400282bca24 */ /* 0x000fe400078e0231 */
[----:B------:R-:W-:-:S04]  /*39a0*/  @!P0 IMAD.WIDE.U32 R40, R41, 0x8, R50 ;  /* 0x0000000829288825 */ /* 0x000fc800078e0032 */
[----:B------:R-:W-:Y:S02]  /*39b0*/  @!P6 IMAD R45, R42, c[0x0][0x10], R49 ;  /* 0x000004002a2dea24 */ /* 0x000fe400078e0231 */
[----:B------:R-:W-:Y:S01]  /*39c0*/  @!P4 IMAD.WIDE.U32 R42, R43, 0x8, R50 ;  /* 0x000000082b2ac825 */ /* 0x000fe200078e0032 */
[----:B------:R-:W2:Y:S03]  /*39d0*/  @!P0 LDG.E.64 R40, [R40.64] ;  /* 0x0000000628288981 */ /* 0x000ea6000c1e1b00 */
[----:B------:R-:W-:Y:S02]  /*39e0*/  @!P3 IMAD R47, R44, c[0x0][0x10], R49 ;  /* 0x000004002c2fba24 */ /* 0x000fe400078e0231 */
[--C-:B------:R-:W-:Y:S01]  /*39f0*/  @!P6 IMAD.WIDE.U32 R44, R45, 0x8, R50.reuse ;  /* 0x000000082d2ce825 */ /* 0x100fe200078e0032 */
[----:B------:R-:W3:Y:S03]  /*3a00*/  @!P4 LDG.E.64 R42, [R42.64] ;  /* 0x000000062a2ac981 */ /* 0x000ee6000c1e1b00 */
[----:B------:R-:W-:-:S02]  /*3a10*/  @!P3 IMAD.WIDE.U32 R46, R47, 0x8, R50 ;  /* 0x000000082f2eb825 */ /* 0x000fc400078e0032 */
[----:B------:R-:W4:Y:S04]  /*3a20*/  @!P6 LDG.E.64 R44, [R44.64] ;  /* 0x000000062c2ce981 */ /* 0x000f28000c1e1b00 */
[----:B------:R-:W5:Y:S01]  /*3a30*/  @!P3 LDG.E.64 R46, [R46.64] ;  /* 0x000000062e2eb981 */ /* 0x000f62000c1e1b00 */
[----:B------:R-:W-:Y:S02]  /*3a40*/  IADD3 R39, R39, -0x4, RZ ;  /* 0xfffffffc27277810 */ /* 0x000fe40007ffe0ff */
[----:B------:R-:W-:Y:S02]  /*3a50*/  IADD3 R48, R48, 0x4, RZ ;  /* 0x0000000430307810 */ /* 0x000fe40007ffe0ff */
[----:B------:R-:W-:Y:S01]  /*3a60*/  IADD3 R39, R39, -0x4, RZ ;  /* 0xfffffffc27277810 */ /* 0x000fe20007ffe0ff */
[----:B--2---:R-:W-:-:S02]  /*3a70*/  @!P0 FADD.FTZ R36, R36, R40 ;  /* 0x0000002824248221 */ /* 0x004fc40000010000 */
[----:B------:R-:W-:Y:S01]  /*3a80*/  @!P0 FADD.FTZ R37, R37, R41 ;  /* 0x0000002925258221 */ /* 0x000fe20000010000 */
[----:B------:R-:W-:Y:S01]  /*3a90*/  PLOP3.LUT P0, PT, PT, PT, PT, 0x8, 0x0 ;  /* 0x000000000000781c */ /* 0x000fe20003f0e170 */
[----:B---3--:R-:W-:Y:S02]  /*3aa0*/  @!P4 FADD.FTZ R36, R36, R42 ;  /* 0x0000002a2424c221 */ /* 0x008fe40000010000 */
[----:B------:R-:W-:Y:S02]  /*3ab0*/  @!P4 FADD.FTZ R37, R37, R43 ;  /* 0x0000002b2525c221 */ /* 0x000fe40000010000 */
[----:B----4-:R-:W-:Y:S02]  /*3ac0*/  @!P6 FADD.FTZ R36, R36, R44 ;  /* 0x0000002c2424e221 */ /* 0x010fe40000010000 */
[----:B------:R-:W-:Y:S02]  /*3ad0*/  @!P6 FADD.FTZ R37, R37, R45 ;  /* 0x0000002d2525e221 */ /* 0x000fe40000010000 */
[----:B-----5:R-:W-:-:S02]  /*3ae0*/  @!P3 FADD.FTZ R36, R36, R46 ;  /* 0x0000002e2424b221 */ /* 0x020fc40000010000 */
[----:B------:R-:W-:Y:S02]  /*3af0*/  @!P3 FADD.FTZ R37, R37, R47 ;  /* 0x0000002f2525b221 */ /* 0x000fe40000010000 */
.L_x_2131:
[----:B------:R-:W-:-:S13]  /*3b00*/  ISETP.NE.OR P0, PT, R39, RZ, P0 ;  /* 0x000000ff2700720c */ /* 0x000fda0000705670 */
[----:B------:R-:W-:Y:S05]  /*3b10*/  @!P0 BRA `(.L_x_2127) ;  /* 0x000001f000008947 */ /* 0x000fea0003800000 */
.L_x_2128:
[CC--:B------:R-:W-:Y:S02]  /*3b20*/  ISETP.EQ.OR P4, PT, R48.reuse, R70.reuse, P2 ;  /* 0x000000463000720c */ /* 0x0c0fe40001782670 */
[C---:B------:R-:W-:Y:S02]  /*3b30*/  IADD3 R43, R48.reuse, 0x1, RZ ;  /* 0x00000001302b7810 */ /* 0x040fe40007ffe0ff */
[C---:B------:R-:W-:Y:S02]  /*3b40*/  IADD3 R45, R48.reuse, 0x2, RZ ;  /* 0x00000002302d7810 */ /* 0x040fe40007ffe0ff */
[-C--:B------:R-:W-:Y:S02]  /*3b50*/  ISETP.EQ.OR P6, PT, R43, R70.reuse, P2 ;  /* 0x000000462b00720c */ /* 0x080fe400017c2670 */
[----:B------:R-:W-:Y:S02]  /*3b60*/  IADD3 R47, R48, 0x3, RZ ;  /* 0x00000003302f7810 */ /* 0x000fe40007ffe0ff */
[----:B------:R-:W-:-:S02]  /*3b70*/  ISETP.EQ.OR P3, PT, R45, R70, P2 ;  /* 0x000000462d00720c */ /* 0x000fc40001762670 */
[----:B------:R-:W-:Y:S01]  /*3b80*/  ISETP.EQ.OR P0, PT, R47, R70, P2 ;  /* 0x000000462f00720c */ /* 0x000fe20001702670 */
[----:B------:R-:W-:-:S04]  /*3b90*/  @!P4 IMAD R41, R48, c[0x0][0x10], R49 ;  /* 0x000004003029ca24 */ /* 0x000fc800078e0231 */
[----:B------:R-:W-:-:S04]  /*3ba0*/  @!P4 IMAD.WIDE.U32 R40, R41, 0x8, R50 ;  /* 0x000000082928c825 */ /* 0x000fc800078e0032 */
[--C-:B------:R-:W-:Y:S02]  /*3bb0*/  @!P6 IMAD R43, R43, c[0x0][0x10], R49.reuse ;  /* 0x000004002b2bea24 */ /* 0x100fe400078e0231 */
[----:B------:R-:W2:Y:S01]  /*3bc0*/  @!P4 LDG.E.64 R40, [R40.64] ;  /* 0x000000062828c981 */ /* 0x000ea2000c1e1b00 */
[----:B------:R-:W-:Y:S02]  /*3bd0*/  @!P3 IMAD R45, R45, c[0x0][0x10], R49 ;  /* 0x000004002d2dba24 */ /* 0x000fe400078e0231 */
[----:B------:R-:W-:-:S04]  /*3be0*/  @!P6 IMAD.WIDE.U32 R42, R43, 0x8, R50 ;  /* 0x000000082b2ae825 */ /* 0x000fc800078e0032 */
[----:B------:R-:W-:Y:S02]  /*3bf0*/  @!P0 IMAD R47, R47, c[0x0][0x10], R49 ;  /* 0x000004002f2f8a24 */ /* 0x000fe400078e0231 */
[--C-:B------:R-:W-:Y:S01]  /*3c00*/  @!P3 IMAD.WIDE.U32 R44, R45, 0x8, R50.reuse ;  /* 0x000000082d2cb825 */ /* 0x100fe200078e0032 */
[----:B------:R-:W3:Y:S03]  /*3c10*/  @!P6 LDG.E.64 R42, [R42.64] ;  /* 0x000000062a2ae981 */ /* 0x000ee6000c1e1b00 */
[----:B------:R-:W-:Y:S02]  /*3c20*/  @!P0 IMAD.WIDE.U32 R46, R47, 0x8, R50 ;  /* 0x000000082f2e8825 */ /* 0x000fe400078e0032 */
[----:B------:R-:W4:Y:S04]  /*3c30*/  @!P3 LDG.E.64 R44, [R44.64] ;  /* 0x000000062c2cb981 */ /* 0x000f28000c1e1b00 */
[----:B------:R-:W5:Y:S01]  /*3c40*/  @!P0 LDG.E.64 R46, [R46.64] ;  /* 0x000000062e2e8981 */ /* 0x000f62000c1e1b00 */
[----:B------:R-:W-:-:S02]  /*3c50*/  IADD3 R39, R39, -0x4, RZ ;  /* 0xfffffffc27277810 */ /* 0x000fc40007ffe0ff */
[----:B------:R-:W-:Y:S01]  /*3c60*/  IADD3 R48, R48, 0x4, RZ ;  /* 0x0000000430307810 */ /* 0x000fe20007ffe0ff */
[----:B--2---:R-:W-:Y:S02]  /*3c70*/  @!P4 FADD.FTZ R36, R36, R40 ;  /* 0x000000282424c221 */ /* 0x004fe40000010000 */
[----:B------:R-:W-:Y:S01]  /*3c80*/  @!P4 FADD.FTZ R37, R37, R41 ;  /* 0x000000292525c221 */ /* 0x000fe20000010000 */
[----:B------:R-:W-:Y:S01]  /*3c90*/  ISETP.NE.AND P4, PT, R39, RZ, PT ;  /* 0x000000ff2700720c */ /* 0x000fe20003f85270 */
[----:B---3--:R-:W-:Y:S02]  /*3ca0*/  @!P6 FADD.FTZ R36, R36, R42 ;  /* 0x0000002a2424e221 */ /* 0x008fe40000010000 */
[----:B------:R-:W-:Y:S02]  /*3cb0*/  @!P6 FADD.FTZ R37, R37, R43 ;  /* 0x0000002b2525e221 */ /* 0x000fe40000010000 */
[----:B----4-:R-:W-:Y:S02]  /*3cc0*/  @!P3 FADD.FTZ R36, R36, R44 ;  /* 0x0000002c2424b221 */ /* 0x010fe40000010000 */
[----:B------:R-:W-:-:S02]  /*3cd0*/  @!P3 FADD.FTZ R37, R37, R45 ;  /* 0x0000002d2525b221 */ /* 0x000fc40000010000 */
[----:B-----5:R-:W-:Y:S02]  /*3ce0*/  @!P0 FADD.FTZ R36, R36, R46 ;  /* 0x0000002e24248221 */ /* 0x020fe40000010000 */
[----:B------:R-:W-:Y:S02]  /*3cf0*/  @!P0 FADD.FTZ R37, R37, R47 ;  /* 0x0000002f25258221 */ /* 0x000fe40000010000 */
[----:B------:R-:W-:Y:S05]  /*3d00*/  @P4 BRA `(.L_x_2128) ;  /* 0xfffffe1000004947 */ /* 0x000fea000383ffff */
.L_x_2127:
        /* <DEDUP_REMOVED lines=12> */
.L_x_2133:
[----:B------:R-:W-:Y:S05]  /*3dd0*/  BSYNC B0 ;  /* 0x0000000000007941 */ /* 0x000fea0003800000 */
.L_x_2132:
        /* <DEDUP_REMOVED lines=16> */
.L_x_2124:
[----:B------:R-:W-:Y:S04]  /*3ee0*/  @!P2 STS.64 [0x90], R36 ;  /* 0x00009024ff00a388 */ /* 0x000fe80000000a00 */
[----:B------:R-:W-:Y:S01]  /*3ef0*/  BAR.SYNC.DEFER_BLOCKING 0x0 ;  /* 0x0000000000007b1d */ /* 0x000fe20000010000 */
[----:B------:R-:W-:Y:S02]  /*3f00*/  ISETP.GE.U32.AND P0, PT, R79, c[0x0][0x1e0], PT ;  /* 0x000078004f007a0c */ /* 0x000fe40003f06070 */
[----:B------:R-:W-:Y:S02]  /*3f10*/  ISETP.GE.U32.AND P3, PT, R78, c[0x0][0x1e0], PT ;  /* 0x000078004e007a0c */ /* 0x000fe40003f66070 */
[----:B------:R-:W-:Y:S02]  /*3f20*/  ISETP.GE.AND.EX P2, PT, R67, c[0x0][0x1e4], PT, P0 ;  /* 0x0000790043007a0c */ /* 0x000fe40003f46300 */
[----:B------:R-:W-:-:S02]  /*3f30*/  ISETP.GE.AND.EX P3, PT, R66, c[0x0][0x1e4], PT, P3 ;  /* 0x0000790042007a0c */ /* 0x000fc40003f66330 */
[----:B------:R-:W-:Y:S02]  /*3f40*/  ISETP.GE.U32.AND P4, PT, R77, c[0x0][0x1e0], PT ;  /* 0x000078004d007a0c */ /* 0x000fe40003f86070 */
[----:B------:R-:W-:Y:S02]  /*3f50*/  ISETP.GE.U32.AND P0, PT, R76, c[0x0][0x1e0], PT ;  /* 0x000078004c007a0c */ /* 0x000fe40003f06070 */
[C---:B------:R-:W-:Y:S02]  /*3f60*/  ISETP.GT.U32.OR P2, PT, R84.reuse, 0x1df, P2 ;  /* 0x000001df5400780c */ /* 0x040fe40001744470 */
[----:B------:R-:W-:Y:S01]  /*3f70*/  ISETP.GT.U32.OR P3, PT, R84, 0x1df, P3 ;  /* 0x000001df5400780c */ /* 0x000fe20001f64470 */
[----:B01----:R-:W0:Y:S02]  /*3f80*/  LDS.64 R40, [0x90] ;  /* 0x00009000ff287984 */ /* 0x003e240000000a00 */
        /* <DEDUP_REMOVED lines=21> */
.L_x_2134:
        /* <DEDUP_REMOVED lines=13> */
[-C--:B------:R-:W-:Y:S01]  /*41b0*/  FMUL.FTZ R42, R0, R71.reuse ;  /* 0x00000047002a7220 */ /* 0x080fe20000410000 */
[----:B------:R-:W-:Y:S01]  /*41c0*/  LEA.HI.X R21, R40, c[0x0][0x164], R43, 0x2, P6 ;  /* 0x0000590028157a11 */ /* 0x000fe200030f142b */
[----:B------:R-:W-:-:S05]  /*41d0*/  FMUL.FTZ R43, R2, R71 ;  /* 0x00000047022b7220 */ /* 0x000fca0000410000 */
[----:B------:R0:W-:Y:S03]  /*41e0*/  STG.E.64 [R20.64], R42 ;  /* 0x0000002a14007986 */ /* 0x0001e6000c101b06 */
.L_x_2136:
[----:B------:R-:W-:Y:S05]  /*41f0*/  BSYNC B0 ;  /* 0x0000000000007941 */ /* 0x000fea0003800000 */
.L_x_2135:
[----:B------:R-:W-:Y:S05]  /*4200*/  @!P5 BRA `(.L_x_2137) ;  /* 0x000001200000d947 */ /* 0x000fea0003800000 */
[----:B------:R-:W-:Y:S02]  /*4210*/  FFMA.FTZ R0, R3, R32, R34 ;  /* 0x0000002003007223 */ /* 0x000fe40000010022 */
[----:B------:R-:W-:Y:S02]  /*4220*/  FFMA.FTZ R2, R4, R33, R35 ;  /* 0x0000002104027223 */ /* 0x000fe40000010023 */
        /* <DEDUP_REMOVED lines=16> */
.L_x_2137:
[----:B------:R-:W-:Y:S01]  /*4330*/  BSSY B0, `(.L_x_2138) ;  /* 0x0000011000007945 */ /* 0x000fe20003800000 */
[----:B------:R-:W-:Y:S05]  /*4340*/  @P2 BRA `(.L_x_2139) ;  /* 0x000000f000002947 */ /* 0x000fea0003800000 */
[--C-:B------:R-:W-:Y:S01]  /*4350*/  FFMA.FTZ R39, R3, R37, R36.reuse ;  /* 0x0000002503277223 */ /* 0x100fe20000010024 */
[----:B------:R-:W-:Y:S01]  /*4360*/  MOV R2, R88 ;  /* 0x0000005800027202 */ /* 0x000fe20000000f00 */
[----:B------:R-:W-:Y:S01]  /*4370*/  IMAD R0, R67, c[0x0][0x1d8], RZ ;  /* 0x0000760043007a24 */ /* 0x000fe200078e02ff */
[----:B------:R-:W-:Y:S01]  /*4380*/  MOV R3, R91 ;  /* 0x0000005b00037202 */ /* 0x000fe20000000f00 */
[----:B------:R-:W-:Y:S02]  /*4390*/  FFMA.FTZ R4, R4, R37, R36 ;  /* 0x0000002504047223 */ /* 0x000fe40000010024 */
[C---:B------:R-:W-:Y:S02]  /*43a0*/  IMAD R41, R79.reuse, c[0x0][0x1dc], R0 ;  /* 0x000077004f297a24 */ /* 0x040fe400078e0200 */
[----:B0-----:R-:W-:-:S04]  /*43b0*/  IMAD.WIDE.U32 R20, R79, c[0x0][0x1d8], R2 ;  /* 0x000076004f147a25 */ /* 0x001fc800078e0002 */
[----:B------:R-:W-:Y:S01]  /*43c0*/  FFMA.FTZ R16, R32, R16, -R39 ;  /* 0x0000001020107223 */ /* 0x000fe20000010827 */
[----:B------:R-:W-:Y:S01]  /*43d0*/  IADD3 R41, R21, R41, RZ ;  /* 0x0000002915297210 */ /* 0x000fe20007ffe0ff */
[----:B------:R-:W-:Y:S01]  /*43e0*/  FFMA.FTZ R4, R33, R17, -R4 ;  /* 0x0000001121047223 */ /* 0x000fe20000010804 */
[----:B------:R-:W-:Y:S01]  /*43f0*/  LEA R2, P2, R20, c[0x0][0x160], 0x2 ;  /* 0x0000580014027a11 */ /* 0x000fe200078410ff */
[-C--:B------:R-:W-:Y:S02]  /*4400*/  FMUL.FTZ R16, R16, R71.reuse ;  /* 0x0000004710107220 */ /* 0x080fe40000410000 */
[----:B------:R-:W-:Y:S01]  /*4410*/  FMUL.FTZ R17, R4, R71 ;  /* 0x0000004704117220 */ /* 0x000fe20000410000 */
[----:B------:R-:W-:-:S05]  /*4420*/  LEA.HI.X R3, R20, c[0x0][0x164], R41, 0x2, P2 ;  /* 0x0000590014037a11 */ /* 0x000fca00010f1429 */
[----:B------:R0:W-:Y:S04]  /*4430*/  STG.E.64 [R2.64], R16 ;  /* 0x0000001002007986 */ /* 0x0001e8000c101b06 */
.L_x_2139:
[----:B------:R-:W-:Y:S05]  /*4440*/  BSYNC B0 ;  /* 0x0000000000007941 */ /* 0x000fea0003800000 */
.L_x_2138:
        /* <DEDUP_REMOVED lines=19> */
.L_x_2140:
[----:B------:R-:W-:Y:S01]  /*4580*/  BSSY B0, `(.L_x_2141) ;  /* 0x0000011000007945 */ /* 0x000fe20003800000 */
[----:B------:R-:W-:Y:S05]  /*4590*/  @P3 BRA `(.L_x_2142) ;  /* 0x000000f000003947 */ /* 0x000fea0003800000 */
        /* <DEDUP_REMOVED lines=15> */
.L_x_2142:
[----:B------:R-:W-:Y:S05]  /*4690*/  BSYNC B0 ;  /* 0x0000000000007941 */ /* 0x000fea0003800000 */
.L_x_2141:
[----:B------:R-:W-:Y:S02]  /*46a0*/  ISETP.GE.U32.AND P2, PT, R75, c[0x0][0x1e0], PT ;  /* 0x000078004b007a0c */ /* 0x000fe40003f46070 */
[----:B------:R-:W-:Y:S02]  /*46b0*/  ISETP.GE.U32.AND P3, PT, R74, c[0x0][0x1e0], PT ;  /* 0x000078004a007a0c */ /* 0x000fe40003f66070 */
[----:B------:R-:W-:Y:S02]  /*46c0*/  ISETP.GE.U32.AND P6, PT, R73, c[0x0][0x1e0], PT ;  /* 0x0000780049007a0c */ /* 0x000fe40003fc6070 */
[----:B------:R-:W-:Y:S02]  /*46d0*/  ISETP.GE.AND.EX P4, PT, R65, c[0x0][0x1e4], PT, P4 ;  /* 0x0000790041007a0c */ /* 0x000fe40003f86340 */
[----:B------:R-:W-:Y:S02]  /*46e0*/  ISETP.GE.AND.EX P0, PT, R64, c[0x0][0x1e4], PT, P0 ;  /* 0x0000790040007a0c */ /* 0x000fe40003f06300 */
[----:B------:R-:W-:-:S02]  /*46f0*/  ISETP.GE.AND.EX P2, PT, R63, c[0x0][0x1e4], PT, P2 ;  /* 0x000079003f007a0c */ /* 0x000fc40003f46320 */
[----:B------:R-:W-:Y:S02]  /*4700*/  ISETP.GE.AND.EX P3, PT, R62, c[0x0][0x1e4], PT, P3 ;  /* 0x000079003e007a0c */ /* 0x000fe40003f66330 */
[----:B------:R-:W-:Y:S02]  /*4710*/  ISETP.GE.AND.EX P6, PT, R61, c[0x0][0x1e4], PT, P6 ;  /* 0x000079003d007a0c */ /* 0x000fe40003fc6360 */
[C---:B------:R-:W-:Y:S02]  /*4720*/  ISETP.GT.U32.OR P4, PT, R84.reuse, 0x1df, P4 ;  /* 0x000001df5400780c */ /* 0x040fe40002784470 */
[C---:B------:R-:W-:Y:S02]  /*4730*/  ISETP.GT.U32.OR P0, PT, R84.reuse, 0x1df, P0 ;  /* 0x000001df5400780c */ /* 0x040fe40000704470 */
[C---:B------:R-:W-:Y:S02]  /*4740*/  ISETP.GT.U32.OR P2, PT, R84.reuse, 0x1df, P2 ;  /* 0x000001df5400780c */ /* 0x040fe40001744470 */
[----:B------:R-:W-:-:S02]  /*4750*/  ISETP.GT.U32.OR P3, PT, R84, 0x1df, P3 ;  /* 0x000001df5400780c */ /* 0x000fc40001f64470 */
[----:B------:R-:W-:Y:S01]  /*4760*/  ISETP.GT.U32.OR P6, PT, R84, 0x1df, P6 ;  /* 0x000001df5400780c */ /* 0x000fe200037c4470 */
[----:B------:R-:W-:Y:S06]  /*4770*/  @!P5 BRA `(.L_x_2143) ;  /* 0x000001200000d947 */ /* 0x000fec0003800000 */
        /* <DEDUP_REMOVED lines=18> */
.L_x_2143:
        /* <DEDUP_REMOVED lines=17> */
.L_x_2145:
[----:B------:R-:W-:Y:S05]  /*49b0*/  BSYNC B0 ;  /* 0x0000000000007941 */ /* 0x000fea0003800000 */
.L_x_2144:
        /* <DEDUP_REMOVED lines=19> */
.L_x_2146:
[----:B------:R-:W-:Y:S01]  /*4af0*/  BSSY B0, `(.L_x_2147) ;  /* 0x0000011000007945 */ /* 0x000fe20003800000 */
[----:B------:R-:W-:Y:S05]  /*4b00*/  @P0 BRA `(.L_x_2148) ;  /* 0x000000f000000947 */ /* 0x000fea0003800000 */
[----:B------:R-:W-:Y:S01]  /*4b10*/  IMAD R5, R64, c[0x0][0x1d8], RZ ;  /* 0x0000760040057a24 */ /* 0x000fe200078e02ff */
[----:B0-----:R-:W-:Y:S01]  /*4b20*/  MOV R2, R88 ;  /* 0x0000005800027202 */ /* 0x001fe20000000f00 */
[--C-:B------:R-:W-:Y:S01]  /*4b30*/  FFMA.FTZ R9, R9, R37, R36.reuse ;  /* 0x0000002509097223 */ /* 0x100fe20000010024 */
[----:B------:R-:W-:Y:S01]  /*4b40*/  MOV R3, R91 ;  /* 0x0000005b00037202 */ /* 0x000fe20000000f00 */
[----:B------:R-:W-:Y:S02]  /*4b50*/  IMAD R7, R76, c[0x0][0x1dc], R5 ;  /* 0x000077004c077a24 */ /* 0x000fe400078e0205 */
[----:B------:R-:W-:Y:S02]  /*4b60*/  FFMA.FTZ R10, R10, R37, R36 ;  /* 0x000000250a0a7223 */ /* 0x000fe40000010024 */
[----:B------:R-:W-:-:S04]  /*4b70*/  IMAD.WIDE.U32 R4, R76, c[0x0][0x1d8], R2 ;  /* 0x000076004c047a25 */ /* 0x000fc800078e0002 */
        /* <DEDUP_REMOVED lines=8> */
.L_x_2148:
[----:B------:R-:W-:Y:S05]  /*4c00*/  BSYNC B0 ;  /* 0x0000000000007941 */ /* 0x000fea0003800000 */
.L_x_2147:
        /* <DEDUP_REMOVED lines=19> */
.L_x_2149:
        /* <DEDUP_REMOVED lines=17> */
.L_x_2151:
[----:B------:R-:W-:Y:S05]  /*4e50*/  BSYNC B0 ;  /* 0x0000000000007941 */ /* 0x000fea0003800000 */
.L_x_2150:
        /* <DEDUP_REMOVED lines=19> */
.L_x_2152:
        /* <DEDUP_REMOVED lines=17> */
.L_x_2154:
[----:B------:R-:W-:Y:S05]  /*50a0*/  BSYNC B0 ;  /* 0x0000000000007941 */ /* 0x000fea0003800000 */
.L_x_2153:
[----:B------:R-:W-:Y:S05]  /*50b0*/  @!P5 BRA `(.L_x_2155) ;  /* 0x000001200000d947 */ /* 0x000fea0003800000 */
[----:B------:R-:W-:Y:S02]  /*50c0*/  FFMA.FTZ R34, R15, R32, R34 ;  /* 0x000000200f227223 */ /* 0x000fe40000010022 */
[----:B------:R-:W-:Y:S02]  /*50d0*/  FFMA.FTZ R35, R38, R33, R35 ;  /* 0x0000002126237223 */ /* 0x000fe40000010023 */
[----:B------:R-:W-:Y:S02]  /*50e0*/  FMUL.FTZ R0, R34, -1.4426950216293334961 ;  /* 0xbfb8aa3b22007820 */ /* 0x000fe40000410000 */
[----:B------:R-:W-:-:S04]  /*50f0*/  FMUL.FTZ R4, R35, -1.4426950216293334961 ;  /* 0xbfb8aa3b23047820 */ /* 0x000fc80000410000 */
[----:B------:R-:W1:Y:S08]  /*5100*/  MUFU.EX2 R0, R0 ;  /* 0x0000000000007308 */ /* 0x000e700000000800 */
[----:B------:R-:W2:Y:S01]  /*5110*/  MUFU.EX2 R4, R4 ;  /* 0x0000000400047308 */ /* 0x000ea20000000800 */
[----:B01----:R-:W-:-:S07]  /*5120*/  FADD.FTZ R2, R0, 1 ;  /* 0x3f80000000027421 */ /* 0x003fce0000010000 */
[----:B------:R-:W0:Y:S01]  /*5130*/  MUFU.RCP R3, R2 ;  /* 0x0000000200037308 */ /* 0x000e220000001000 */
[----:B--2---:R-:W-:-:S07]  /*5140*/  FADD.FTZ R5, R4, 1 ;  /* 0x3f80000004057421 */ /* 0x004fce0000010000 */
        /* <DEDUP_REMOVED lines=9> */
.L_x_2155:
[----:B------:R-:W-:Y:S01]  /*51e0*/  BSSY B0, `(.L_x_2156) ;  /* 0x0000010000007945 */ /* 0x000fe20003800000 */
[----:B------:R-:W-:Y:S05]  /*51f0*/  @P6 BRA `(.L_x_2157) ;  /* 0x000000e000006947 */ /* 0x000fea0003800000 */
[----:B------:R-:W-:Y:S01]  /*5200*/  MOV R89, R91 ;  /* 0x0000005b00597202 */ /* 0x000fe20000000f00 */
[----:B------:R-:W-:Y:S02]  /*5210*/  IMAD R0, R61, c[0x0][0x1d8], RZ ;  /* 0x000076003d007a24 */ /* 0x000fe400078e02ff */
[----:B------:R-:W-:Y:S02]  /*5220*/  FFMA.FTZ R15, R15, R37, R36 ;  /* 0x000000250f0f7223 */ /* 0x000fe40000010024 */
[----:B------:R-:W-:-:S04]  /*5230*/  IMAD.WIDE.U32 R88, R73, c[0x0][0x1d8], R88 ;  /* 0x0000760049587a25 */ /* 0x000fc800078e0058 */
[----:B0-----:R-:W-:Y:S01]  /*5240*/  IMAD R3, R73, c[0x0][0x1dc], R0 ;  /* 0x0000770049037a24 */ /* 0x001fe200078e0200 */
[----:B------:R-:W-:Y:S01]  /*5250*/  LEA R2, P0, R88, c[0x0][0x160], 0x2 ;  /* 0x0000580058027a11 */ /* 0x000fe200078010ff */
[----:B------:R-:W-:Y:S02]  /*5260*/  FFMA.FTZ R36, R38, R37, R36 ;  /* 0x0000002526247223 */ /* 0x000fe40000010024 */
[----:B------:R-:W-:Y:S01]  /*5270*/  FFMA.FTZ R30, R32, R30, -R15 ;  /* 0x0000001e201e7223 */ /* 0x000fe2000001080f */
[----:B------:R-:W-:Y:S01]  /*5280*/  IADD3 R3, R89, R3, RZ ;  /* 0x0000000359037210 */ /* 0x000fe20007ffe0ff */
[----:B------:R-:W-:Y:S02]  /*5290*/  FFMA.FTZ R36, R33, R31, -R36 ;  /* 0x0000001f21247223 */ /* 0x000fe40000010824 */
[-C--:B------:R-:W-:Y:S01]  /*52a0*/  FMUL.FTZ R30, R30, R71.reuse ;  /* 0x000000471e1e7220 */ /* 0x080fe20000410000 */
[----:B------:R-:W-:Y:S01]  /*52b0*/  LEA.HI.X R3, R88, c[0x0][0x164], R3, 0x2, P0 ;  /* 0x0000590058037a11 */ /* 0x000fe200000f1403 */
[----:B------:R-:W-:-:S05]  /*52c0*/  FMUL.FTZ R31, R36, R71 ;  /* 0x00000047241f7220 */ /* 0x000fca0000410000 */
[----:B------:R0:W-:Y:S02]  /*52d0*/  STG.E.64 [R2.64], R30 ;  /* 0x0000001e02007986 */ /* 0x0001e4000c101b06 */
.L_x_2157:
[----:B------:R-:W-:Y:S05]  /*52e0*/  BSYNC B0 ;  /* 0x0000000000007941 */ /* 0x000fea0003800000 */
.L_x_2156:
[----:B------:R-:W-:Y:S02]  /*52f0*/  IADD3 R81, R81, c[0x0][0x10], RZ ;  /* 0x0000040051517a10 */ /* 0x000fe40007ffe0ff */
[----:B------:R-:W-:Y:S02]  /*5300*/  IADD3 R72, R72, 0x1, RZ ;  /* 0x0000000148487810 */ /* 0x000fe40007ffe0ff */
[----:B------:R-:W-:-:S13]  /*5310*/  ISETP.GE.AND P0, PT, R81, UR4, PT ;  /* 0x0000000451007c0c */ /* 0x000fda000bf06270 */
[----:B------:R-:W-:Y:S01]  /*5320*/  @P0 CALL.REL.NOINC `(.L_x_2107) ;  /* 0x0000001000000944 */ /* 0x000fe20003c00000 */
[----:B------:R-:W-:Y:S05]  /*5330*/  BRA `(.L_x_2158) ;  /* 0xffffafb000007947 */ /* 0x000fea000383ffff */
.L_x_2107:
        /* <DEDUP_REMOVED lines=18> */
.L_x_2160:
[----:B------:R-:W-:Y:S05]  /*5460*/  BSYNC B0 ;  /* 0x0000000000007941 */ /* 0x000fea0003800000 */
.L_x_2159:
        /* <DEDUP_REMOVED lines=11> */
.L_x_2162:
[----:B------:R-:W2:Y:S01]  /*5520*/  LDG.E.STRONG.GPU R5, [R2.64] ;  /* 0x0000000602057981 */ /* 0x000ea2000c1ef900 */
[----:B------:R-:W-:Y:S01]  /*5530*/  YIELD ;  /* 0x0000000000007946 */ /* 0x000fe20003800000 */
[----:B--2---:R-:W-:Y:S01]  /*5540*/  ISETP.NE.AND P0, PT, R5, R0, PT ;  /* 0x000000000500720c */ /* 0x004fe20003f05270 */
[----:B------:R-:W-:-:S12]  /*5550*/  CCTL.IVALL ;  /* 0x00000000ff00798f */ /* 0x000fd80002000000 */
[----:B------:R-:W-:Y:S05]  /*5560*/  @P0 BRA `(.L_x_2162) ;  /* 0xffffffb000000947 */ /* 0x000fea000383ffff */
.L_x_2161:
        /* <DEDUP_REMOVED lines=25> */
.L_x_2163:
        /* <DEDUP_REMOVED lines=23> */
.L_x_2164:
        /* <DEDUP_REMOVED lines=9> */
.L_x_5202:


//--------------------- .text._Z35group_norm_nhwc_bwd_one_pass_kernelI11Fp32IOFp32WLi256ELi60ELi480EEv26Group_norm_nhwc_bwd_params --------------------------
	.section	.text._Z35group_norm_nhwc_bwd_one_pass_kernelI11Fp32IOFp32WLi256ELi60ELi480EEv26Group_norm_nhwc_bwd_params,"ax",@progbits
	.sectioninfo	@"SHI_REGISTERS=128"
	.align	128
        .global         _Z35group_norm_nhwc_bwd_one_pass_kernelI11Fp32IOFp32WLi256ELi60ELi480EEv26Group_norm_nhwc_bwd_params
        .type           _Z35group_norm_nhwc_bwd_one_pass_kernelI11Fp32IOFp32WLi256ELi60ELi480EEv26Group_norm_nhwc_bwd_params,@function
        .size           _Z35group_norm_nhwc_bwd_one_pass_kernelI11Fp32IOFp32WLi256ELi60ELi480EEv26Group_norm_nhwc_bwd_params,(.L_x_5203 - _Z35group_norm_nhwc_bwd_one_pass_kernelI11Fp32IOFp32WLi256ELi60ELi480EEv26Group_norm_nhwc_bwd_params)
        .other          _Z35group_norm_nhwc_bwd_one_pass_kernelI11Fp32IOFp32WLi256ELi60ELi480EEv26Group_norm_nhwc_bwd_params,@"STO_CUDA_ENTRY STV_DEFAULT"
_Z35group_norm_nhwc_bwd_one_pass_kernelI11Fp32IOFp32WLi256ELi60ELi480EEv26Group_norm_nhwc_bwd_params:
.text._Z35group_norm_nhwc_bwd_one_pass_kernelI11Fp32IOFp32WLi256ELi60ELi480EEv26Group_norm_nhwc_bwd_params:
        /* <DEDUP_REMOVED lines=11> */
[----:B------:R-:W-:Y:S01]  /*00b0*/  ISETP.GE.U32.AND P1, PT, R3, 0x1e0, PT ;  /* 0x000001e00300780c */ /* 0x000fe20003f26070 */
[----:B------:R-:W-:Y:S01]  /*00c0*/  UMOV UR7, 0x3 ;  /* 0x0000000300077882 */ /* 0x000fe20000000000 */
[----:B------:R-:W-:Y:S01]  /*00d0*/  LOP3.LUT R6, R6, 0xffffff7f, RZ, 0xc0, !PT ;  /* 0xffffff7f06067812 */ /* 0x000fe200078ec0ff */
[----:B------:R-:W-:Y:S01]  /*00e0*/  ULDC.64 UR8, c[0x0][0x1d8] ;  /* 0x0000760000087ab9 */ /* 0x000fe20000000a00 */
[----:B------:R-:W-:Y:S01]  /*00f0*/  SHF.R.U32.HI R5, RZ, 0x4, R5 ;  /* 0x00000004ff057819 */ /* 0x000fe20000011605 */
[----:B------:R-:W0:Y:S01]  /*0100*/  S2R R125, SR_LANEID ;  /* 0x00000000007d7919 */ /* 0x000e220000000000 */
[----:B------:R-:W-:Y:S01]  /*0110*/  ULEA.HI UR11, UP0, UR9, UR8, URZ, 0x1 ;  /* 0x00000008090b7291 */ /* 0x000fe2000f81083f */
[----:B------:R-:W-:Y:S01]  /*0120*/  SHF.R.S32.HI R8, RZ, 0x1f, R3 ;  /* 0x0000001fff087819 */ /* 0x000fe20000011403 */
[----:B------:R-:W-:Y:S01]  /*0130*/  UIMAD.WIDE.U32 UR4, UR7, UR8, URZ ;  /* 0x00000008070472a5 */ /* 0x000fe2000f8e003f */
[----:B------:R-:W-:Y:S01]  /*0140*/  IMAD R4, R2, c[0x0][0x1fc], R5 ;  /* 0x00007f0002047a24 */ /* 0x000fe200078e0205 */
[----:B------:R-:W-:Y:S01]  /*0150*/  UIMAD UR8, UR7, UR9, URZ ;  /* 0x00000009070872a4 */ /* 0x000fe2000f8e023f */
[----:B------:R-:W-:Y:S01]  /*0160*/  IMAD R92, R5, -0x1e, R3 ;  /* 0xffffffe2055c7824 */ /* 0x000fe200078e0203 */
[----:B------:R-:W-:Y:S01]  /*0170*/  ULDC UR10, c[0x0][0xc] ;  /* 0x00000300000a7ab9 */ /* 0x000fe20000000800 */
[----:B------:R-:W-:Y:S01]  /*0180*/  LEA.HI R8, R8, R3, RZ, 0x5 ;  /* 0x0000000308087211 */ /* 0x000fe200078f28ff */
[----:B------:R-:W-:Y:S01]  /*0190*/  ULOP3.LUT UR7, UR7, UR10, URZ, 0xc0, !UPT ;  /* 0x0000000a07077292 */ /* 0x000fe2000f8ec03f */
[C---:B------:R-:W-:Y:S01]  /*01a0*/  ISETP.LT.U32.AND P0, PT, R4.reuse, c[0x0][0x1e0], PT ;  /* 0x0000780004007a0c */ /* 0x040fe20003f01070 */
[----:B------:R-:W-:Y:S01]  /*01b0*/  UIADD3 UR8, UR5, UR8, URZ ;  /* 0x0000000805087290 */ /* 0x000fe2000fffe03f */
[----:B------:R-:W-:Y:S01]  /*01c0*/  SHF.R.S32.HI R124, RZ, 0x1f, R4 ;  /* 0x0000001fff7c7819 */ /* 0x000fe20000011404 */
[----:B------:R-:W-:Y:S01]  /*01d0*/  UIADD3.X UR9, URZ, UR9, URZ, UP0, !UPT ;  /* 0x000000093f097290 */ /* 0x000fe200087fe43f */
[----:B------:R-:W-:Y:S01]  /*01e0*/  IADD3 R108, R4, 0x10, RZ ;  /* 0x00000010046c7810 */ /* 0x000fe20007ffe0ff */
[----:B------:R-:W-:Y:S01]  /*01f0*/  UIADD3 UR5, -UR7, UR10, URZ ;  /* 0x0000000a07057290 */ /* 0x000fe2000fffe13f */
[----:B------:R-:W-:Y:S01]  /*0200*/  ISETP.LT.AND.EX P0, PT, R124, c[0x0][0x1e4], !P1, P0 ;  /* 0x000079007c007a0c */ /* 0x000fe20004f01300 */
[----:B------:R-:W-:Y:S01]  /*0210*/  ULEA.HI UR10, UP0, UR8, UR4, URZ, 0x1 ;  /* 0x00000004080a7291 */ /* 0x000fe2000f81083f */
[----:B------:R-:W-:Y:S01]  /*0220*/  ISETP.LT.U32.AND P5, PT, R108, c[0x0][0x1e0], PT ;  /* 0x000078006c007a0c */ /* 0x000fe20003fa1070 */
[----:B------:R-:W-:Y:S01]  /*0230*/  HFMA2.MMA R91, -RZ, RZ, 0, 0 ;  /* 0x00000000ff5b7435 */ /* 0x000fe200000001ff */
[----:B------:R-:W-:Y:S01]  /*0240*/  SHF.R.S32.HI R119, RZ, 0x1f, R108 ;  /* 0x0000001fff777819 */ /* 0x000fe2000001146c */
[----:B------:R-:W-:Y:S01]  /*0250*/  UIADD3.X UR8, URZ, UR8, URZ, UP0, !UPT ;  /* 0x000000083f087290 */ /* 0x000fe200087fe43f */
[----:B------:R-:W-:Y:S01]  /*0260*/  IADD3 R107, R4, 0x20, RZ ;  /* 0x00000020046b7810 */ /* 0x000fe20007ffe0ff */
[----:B------:R-:W-:Y:S01]  /*0270*/  USHF.R.S64 UR11, UR11, 0x1, UR9 ;  /* 0x000000010b0b7899 */ /* 0x000fe20008001009 */
[----:B------:R-:W-:Y:S01]  /*0280*/  ISETP.LT.AND.EX P6, PT, R119, c[0x0][0x1e4], !P1, P5 ;  /* 0x0000790077007a0c */ /* 0x000fe20004fc1350 */
[----:B------:R-:W-:Y:S01]  /*0290*/  USHF.R.S64 UR10, UR10, 0x1, UR8 ;  /* 0x000000010a0a7899 */ /* 0x000fe20008001008 */
[----:B------:R-:W-:Y:S01]  /*02a0*/  ISETP.LT.U32.AND P4, PT, R107, c[0x0][0x1e0], PT ;  /* 0x000078006b007a0c */ /* 0x000fe20003f81070 */
[----:B------:R-:W-:Y:S01]  /*02b0*/  IMAD R5, R2, c[0x0][0x10], R0 ;  /* 0x0000040002057a24 */ /* 0x000fe200078e0200 */
[----:B------:R-:W-:Y:S01]  /*02c0*/  SHF.R.S32.HI R118, RZ, 0x1f, R107 ;  /* 0x0000001fff767819 */ /* 0x000fe2000001146b */
[----:B------:R-:W-:Y:S01]  /*02d0*/  USHF.R.S32.HI UR9, URZ, 0x1, UR9 ;  /* 0x000000013f097899 */ /* 0x000fe20008011409 */
[----:B------:R-:W-:Y:S01]  /*02e0*/  @P0 LOP3.LUT R6, R6, 0x80, RZ, 0xfc, !PT ;  /* 0x0000008006060812 */ /* 0x000fe200078efcff */
[----:B------:R-:W-:Y:S01]  /*02f0*/  USHF.R.S32.HI UR8, URZ, 0x1, UR8 ;  /* 0x000000013f087899 */ /* 0x000fe20008011408 */
[----:B------:R-:W-:Y:S01]  /*0300*/  IADD3 R106, R4, 0x30, RZ ;  /* 0x00000030046a7810 */ /* 0x000fe20007ffe0ff */
[----:B------:R-:W-:Y:S01]  /*0310*/  USHF.L.U64.HI UR9, UR11, 0x2, UR9 ;  /* 0x000000020b097899 */ /* 0x000fe20008010209 */
[----:B------:R-:W-:Y:S01]  /*0320*/  ISETP.LT.AND.EX P5, PT, R118, c[0x0][0x1e4], !P1, P4 ;  /* 0x0000790076007a0c */ /* 0x000fe20004fa1340 */
[----:B------:R-:W-:Y:S01]  /*0330*/  USHF.L.U64.HI UR8, UR10, 0x2, UR8 ;  /* 0x000000020a087899 */ /* 0x000fe20008010208 */
[----:B------:R-:W-:Y:S01]  /*0340*/  LOP3.LUT R6, R6, 0xffffffbf, RZ, 0xc0, !PT ;  /* 0xffffffbf06067812 */ /* 0x000fe200078ec0ff */
[----:B------:R-:W-:Y:S01]  /*0350*/  ULDC.U8 UR16, c[0x0][0x1f4] ;  /* 0x00007d0000107ab9 */ /* 0x000fe20000000000 */
        /* <DEDUP_REMOVED lines=25> */
[C---:B------:R-:W-:Y:S02]  /*04f0*/  IADD3 R101, R4.reuse, 0x80, RZ ;  /* 0x0000008004657810 */ /* 0x040fe40007ffe0ff */
[C---:B------:R-:W-:Y:S02]  /*0500*/  IADD3 R100, R4.reuse, 0x90, RZ ;  /* 0x0000009004647810 */ /* 0x040fe40007ffe0ff */
[----:B------:R-:W-:Y:S02]  /*0510*/  IADD3 R99, R4, 0xa0, RZ ;  /* 0x000000a004637810 */ /* 0x000fe40007ffe0ff */
[----:B------:R-:W-:Y:S02]  /*0520*/  LOP3.LUT R6, R6, 0xfffffffd, RZ, 0xc0, !PT ;  /* 0xfffffffd06067812 */ /* 0x000fe400078ec0ff */
[----:B------:R-:W-:Y:S02]  /*0530*/  IADD3 R98, R4, 0xb0, RZ ;  /* 0x000000b004627810 */ /* 0x000fe40007ffe0ff */
[----:B------:R-:W-:-:S02]  /*0540*/  SHF.R.S32.HI R113, RZ, 0x1f, R102 ;  /* 0x0000001fff717819 */ /* 0x000fc40000011466 */
[----:B------:R-:W-:Y:S02]  /*0550*/  SHF.R.S32.HI R112, RZ, 0x1f, R101 ;  /* 0x0000001fff707819 */ /* 0x000fe40000011465 */
[----:B------:R-:W-:Y:S02]  /*0560*/  SHF.R.S32.HI R111, RZ, 0x1f, R100 ;  /* 0x0000001fff6f7819 */ /* 0x000fe40000011464 */
[----:B------:R-:W-:Y:S02]  /*0570*/  SHF.R.S32.HI R110, RZ, 0x1f, R99 ;  /* 0x0000001fff6e7819 */ /* 0x000fe40000011463 */
[----:B------:R-:W-:Y:S02]  /*0580*/  ISETP.LT.U32.AND P5, PT, R102, c[0x0][0x1e0], PT ;  /* 0x0000780066007a0c */ /* 0x000fe40003fa1070 */
[----:B------:R-:W-:Y:S02]  /*0590*/  @P0 LOP3.LUT R6, R6, 0x2, RZ, 0xfc, !PT ;  /* 0x0000000206060812 */ /* 0x000fe400078efcff */
[----:B------:R-:W-:-:S02]  /*05a0*/  ISETP.LT.U32.AND P4, PT, R101, c[0x0][0x1e0], PT ;  /* 0x0000780065007a0c */ /* 0x000fc40003f81070 */
[----:B------:R-:W-:Y:S02]  /*05b0*/  ISETP.LT.U32.AND P3, PT, R100, c[0x0][0x1e0], PT ;  /* 0x0000780064007a0c */ /* 0x000fe40003f61070 */
[----:B------:R-:W-:Y:S02]  /*05c0*/  ISETP.LT.U32.AND P2, PT, R99, c[0x0][0x1e0], PT ;  /* 0x0000780063007a0c */ /* 0x000fe40003f41070 */
[----:B------:R-:W-:Y:S02]  /*05d0*/  SHF.R.S32.HI R109, RZ, 0x1f, R98 ;  /* 0x0000001fff6d7819 */ /* 0x000fe40000011462 */
[----:B------:R-:W-:Y:S02]  /*05e0*/  ISETP.LT.U32.AND P0, PT, R98, c[0x0][0x1e0], PT ;  /* 0x0000780062007a0c */ /* 0x000fe40003f01070 */
[C---:B------:R-:W-:Y:S02]  /*05f0*/  IADD3 R97, R4.reuse, 0xc0, RZ ;  /* 0x000000c004617810 */ /* 0x040fe40007ffe0ff */
[----:B------:R-:W-:-:S02]  /*0600*/  IADD3 R96, R4, 0xd0, RZ ;  /* 0x000000d004607810 */ /* 0x000fc40007ffe0ff */
[C---:B------:R-:W-:Y:S02]  /*0610*/  IADD3 R95, R4.reuse, 0xe0, RZ ;  /* 0x000000e0045f7810 */ /* 0x040fe40007ffe0ff */
[----:B------:R-:W-:Y:S02]  /*0620*/  IADD3 R94, R4, 0xf0, RZ ;  /* 0x000000f0045e7810 */ /* 0x000fe40007ffe0ff */
[----:B------:R-:W-:Y:S02]  /*0630*/  ISETP.LT.AND.EX P5, PT, R113, c[0x0][0x1e4], !P1, P5 ;  /* 0x0000790071007a0c */ /* 0x000fe40004fa1350 */
[----:B------:R-:W-:Y:S02]  /*0640*/  ISETP.LT.AND.EX P4, PT, R112, c[0x0][0x1e4], !P1, P4 ;  /* 0x0000790070007a0c */ /* 0x000fe40004f81340 */
[----:B------:R-:W-:Y:S02]  /*0650*/  ISETP.LT.AND.EX P3, PT, R111, c[0x0][0x1e4], !P1, P3 ;  /* 0x000079006f007a0c */ /* 0x000fe40004f61330 */
[----:B------:R-:W-:-:S02]  /*0660*/  ISETP.LT.AND.EX P2, PT, R110, c[0x0][0x1e4], !P1, P2 ;  /* 0x000079006e007a0c */ /* 0x000fc40004f41320 */
[----:B------:R-:W-:Y:S02]  /*0670*/  ISETP.LT.AND.EX P1, PT, R109, c[0x0][0x1e4], !P1, P0 ;  /* 0x000079006d007a0c */ /* 0x000fe40004f21300 */
[----:B------:R-:W-:Y:S02]  /*0680*/  MOV R5, R0 ;  /* 0x0000000000057202 */ /* 0x000fe40000000f00 */
[----:B------:R-:W-:Y:S02]  /*0690*/  SHF.R.S32.HI R93, RZ, 0x5, R8 ;  /* 0x00000005ff5d7819 */ /* 0x000fe40000011408 */
[----:B------:R-:W-:Y:S02]  /*06a0*/  SHF.L.U32 R92, R92, 0x1, RZ ;  /* 0x000000015c5c7819 */ /* 0x000fe400000006ff */
[----:B------:R-:W-:Y:S02]  /*06b0*/  SHF.R.S32.HI R123, RZ, 0x1f, R97 ;  /* 0x0000001fff7b7819 */ /* 0x000fe40000011461 */
[----:B------:R-:W-:-:S02]  /*06c0*/  SHF.R.S32.HI R122, RZ, 0x1f, R96 ;  /* 0x0000001fff7a7819 */ /* 0x000fc40000011460 */
[----:B------:R-:W-:Y:S02]  /*06d0*/  SHF.R.S32.HI R121, RZ, 0x1f, R95 ;  /* 0x0000001fff797819 */ /* 0x000fe4000001145f */
[----:B0-----:R-:W-:Y:S02]  /*06e0*/  SHF.R.S32.HI R120, RZ, 0x1f, R94 ;  /* 0x0000001fff787819 */ /* 0x001fe4000001145e */
.L_x_2248:
[----:B0-----:R-:W-:Y:S02]  /*06f0*/  MOV R8, 0x8 ;  /* 0x0000000800087802 */ /* 0x001fe40000000f00 */
[----:B------:R-:W-:Y:S02]  /*0700*/  P2R R32, PR, RZ, 0x8 ;  /* 0x00000008ff207803 */ /* 0x000fe40000000000 */
[----:B------:R-:W-:Y:S01]  /*0710*/  IABS R12, c[0x0][0x1f0] ;  /* 0x00007c00000c7a13 */ /* 0x000fe20000000000 */
[----:B------:R-:W-:Y:S01]  /*0720*/  IMAD.WIDE R8, R5, R8, c[0x0][0x198] ;  /* 0x0000660005087625 */ /* 0x000fe200078e0208 */
[----:B------:R-:W-:Y:S01]  /*0730*/  UMOV UR14, 0x3f800000 ;  /* 0x3f800000000e7882 */ /* 0x000fe20000000000 */
[----:B------:R-:W-:Y:S01]  /*0740*/  CS2R R52, SRZ ;  /* 0x0000000000347805 */ /* 0x000fe2000001ff00 */
[----:B------:R-:W-:Y:S01]  /*0750*/  CS2R R50, SRZ ;  /* 0x0000000000327805 */ /* 0x000fe2000001ff00 */
[----:B------:R-:W-:-:S02]  /*0760*/  LOP3.LUT P3, RZ, R6, 0x80, RZ, 0xc0, !PT ;  /* 0x0000008006ff7812 */ /* 0x000fc4000786c0ff */
[----:B------:R-:W2:Y:S01]  /*0770*/  LDG.E.64 R8, [R8.64] ;  /* 0x0000000c08087981 */ /* 0x000ea2000c1e1b00 */
[----:B------:R-:W0:Y:S01]  /*0780*/  I2F.RP R7, R12 ;  /* 0x0000000c00077306 */ /* 0x000e220000209400 */
[----:B------:R-:W-:Y:S01]  /*0790*/  P2R R34, PR, RZ, 0x4 ;  /* 0x00000004ff227803 */ /* 0x000fe20000000000 */
[----:B------:R-:W-:Y:S01]  /*07a0*/  CS2R R48, SRZ ;  /* 0x0000000000307805 */ /* 0x000fe2000001ff00 */
[C---:B------:R-:W-:Y:S02]  /*07b0*/  LOP3.LUT P2, RZ, R6.reuse, 0x40, RZ, 0xc0, !PT ;  /* 0x0000004006ff7812 */ /* 0x040fe4000784c0ff */
[----:B------:R-:W-:Y:S02]  /*07c0*/  P2R R36, PR, RZ, 0x2 ;  /* 0x00000002ff247803 */ /* 0x000fe40000000000 */
[----:B------:R-:W-:Y:S01]  /*07d0*/  LOP3.LUT P1, RZ, R6, 0x20, RZ, 0xc0, !PT ;  /* 0x0000002006ff7812 */ /* 0x000fe2000782c0ff */
[----:B0-----:R-:W0:Y:S01]  /*07e0*/  MUFU.RCP R7, R7 ;  /* 0x0000000700077308 */ /* 0x001e220000001000 */
[----:B-12---:R-:W1:Y:S02]  /*07f0*/  R2UR UR4, R8 ;  /* 0x00000000080473c2 */ /* 0x006e6400000e0000 */
[----:B-1----:R-:W-:-:S05]  /*0800*/  MOV R10, UR4 ;  /* 0x00000004000a7c02 */ /* 0x002fca0008000f00 */
[----:B------:R-:W-:-:S05]  /*0810*/  FFMA.FTZ R10, -R10, UR4, R9 ;  /* 0x000000040a0a7c23 */ /* 0x000fca0008010109 */
[----:B------:R-:W-:Y:S02]  /*0820*/  FSETP.GTU.FTZ.AND P0, PT, R10, RZ, PT ;  /* 0x000000ff0a00720b */ /* 0x000fe40003f1c000 */
[----:B0-----:R-:W-:-:S04]  /*0830*/  IADD3 R8, R7, 0xffffffe, RZ ;  /* 0x0ffffffe07087810 */ /* 0x001fc80007ffe0ff */
[----:B------:R0:W1:Y:S07]  /*0840*/  F2I.FTZ.U32.TRUNC.NTZ R9, R8 ;  /* 0x0000000800097305 */ /* 0x00006e000021f000 */
[----:B------:R-:W-:Y:S01]  /*0850*/  VOTEU.ANY UP0, P0 ;  /* 0x00000000003f7886 */ /* 0x000fe20000000100 */
[----:B------:R-:W-:Y:S02]  /*0860*/  PLOP3.LUT P0, PT, PT, PT, UP0, 0x80, 0x0 ;  /* 0x000000000000781c */ /* 0x000fe40003f0f008 */
[----:B0-----:R-:W-:-:S02]  /*0870*/  MOV R8, RZ ;  /* 0x000000ff00087202 */ /* 0x001fc40000000f00 */
[----:B-1----:R-:W-:-:S09]  /*0880*/  IADD3 R11, RZ, -R9, RZ ;  /* 0x80000009ff0b7210 */ /* 0x002fd20007ffe0ff */
[----:B------:R-:W-:Y:S01]  /*0890*/  @P0 FADD.FTZ R10, R10, c[0x0][0x1a0] ;  /* 0x000068000a0a0621 */ /* 0x000fe20000010000 */
[----:B------:R-:W-:Y:S01]  /*08a0*/  PLOP3.LUT P0, PT, PT, PT, UP0, 0x80, 0x0 ;  /* 0x000000000000781c */ /* 0x000fe20003f0f008 */
[----:B------:R-:W-:-:S04]  /*08b0*/  IMAD R11, R11, R12, RZ ;  /* 0x0000000c0b0b7224 */ /* 0x000fc800078e02ff */
[----:B------:R-:W-:-:S08]  /*08c0*/  IMAD.HI.U32 R9, R9, R11, R8 ;  /* 0x0000000b09097227 */ /* 0x000fd000078e0008 */
[----:B------:R0:W1:Y:S01]  /*08d0*/  @P0 MUFU.RSQ R13, R10 ;  /* 0x0000000a000d0308 */ /* 0x0000620000001400 */
[----:B------:R-:W-:Y:S02]  /*08e0*/  PLOP3.LUT P0, PT, PT, PT, UP0, 0x80, 0x0 ;  /* 0x000000000000781c */ /* 0x000fe40003f0f008 */
[----:B0-----:R-:W-:-:S05]  /*08f0*/  IABS R10, R5 ;  /* 0x00000005000a7213 */ /* 0x001fca0000000000 */
[----:B------:R-:W-:-:S05]  /*0900*/  IMAD.HI.U32 R9, R9, R10, RZ ;  /* 0x0000000a09097227 */ /* 0x000fca00078e00ff */
[----:B------:R-:W-:Y:S01]  /*0910*/  IADD3 R7, -R9, RZ, RZ ;  /* 0x000000ff09077210 */ /* 0x000fe20007ffe1ff */
[----:B-1----:R0:W1:Y:S04]  /*0920*/  @P0 R2UR UR14, R13 ;  /* 0x000000000d0e03c2 */ /* 0x00206800000e0000 */
[----:B------:R-:W-:-:S05]  /*0930*/  IMAD R7, R12, R7, R10 ;  /* 0x000000070c077224 */ /* 0x000fca00078e020a */
[----:B------:R-:W-:-:S13]  /*0940*/  ISETP.GT.U32.AND P0, PT, R12, R7, PT ;  /* 0x000000070c00720c */ /* 0x000fda0003f04070 */
[-C--:B------:R-:W-:Y:S02]  /*0950*/  @!P0 IADD3 R7, R7, -R12.reuse, RZ ;  /* 0x8000000c07078210 */ /* 0x080fe40007ffe0ff */
[----:B------:R-:W-:Y:S02]  /*0960*/  @!P0 IADD3 R9, R9, 0x1, RZ ;  /* 0x0000000109098810 */ /* 0x000fe40007ffe0ff */
[----:B------:R-:W-:Y:S02]  /*0970*/  IADD3 R8, R7, -R12, RZ ;  /* 0x8000000c07087210 */ /* 0x000fe40007ffe0ff */
[----:B------:R-:W-:-:S04]  /*0980*/  ISETP.GT.U32.AND P0, PT, R12, R7, PT ;  /* 0x000000070c00720c */ /* 0x000fc80003f04070 */
[----:B------:R-:W-:Y:S02]  /*0990*/  SEL R8, R8, R7, !P0 ;  /* 0x0000000708087207 */ /* 0x000fe40004000000 */
[----:B------:R-:W-:Y:S02]  /*09a0*/  ISETP.GE.U32.AND P0, PT, R7, R12, PT ;  /* 0x0000000c0700720c */ /* 0x000fe40003f06070 */
[----:B------:R-:W-:-:S11]  /*09b0*/  LOP3.LUT R7, R5, c[0x0][0x1f0], RZ, 0x3c, !PT ;  /* 0x00007c0005077a12 */ /* 0x000fd600078e3cff */
        /* <DEDUP_REMOVED lines=8> */
[----:B0-----:R-:W-:-:S03]  /*0a40*/  SEL R13, R7, R9, !P0 ;  /* 0x00000009070d7207 */ /* 0x001fc60004000000 */
[----:B------:R-:W-:-:S05]  /*0a50*/  IMAD R7, R90, 0x3c, RZ ;  /* 0x0000003c5a077824 */ /* 0x000fca00078e02ff */
[----:B------:R-:W-:Y:S02]  /*0a60*/  SHF.R.S32.HI R9, RZ, 0x1f, R7 ;  /* 0x0000001fff097819 */ /* 0x000fe40000011407 */
[----:B------:R-:W-:-:S04]  /*0a70*/  IADD3 R10, P0, R92, R7, RZ ;  /* 0x000000075c0a7210 */ /* 0x000fc80007f1e0ff */
[----:B------:R-:W-:Y:S01]  /*0a80*/  LEA.HI.X.SX32 R11, R92, R9, 0x1, P0 ;  /* 0x000000095c0b7211 */ /* 0x000fe200000f0eff */
[----:B------:R-:W-:-:S05]  /*0a90*/  IMAD.WIDE.U32 R8, R3, -0x77777777, RZ ;  /* 0x8888888903087825 */ /* 0x000fca00078e00ff */
[----:B------:R-:W-:-:S05]  /*0aa0*/  SHF.R.U32.HI R9, RZ, 0x4, R9 ;  /* 0x00000004ff097819 */ /* 0x000fca0000011609 */
[----:B------:R-:W-:-:S05]  /*0ab0*/  IMAD R24, R2, c[0x0][0x1fc], R9 ;  /* 0x00007f0002187a24 */ /* 0x000fca00078e0209 */
[----:B------:R-:W-:-:S04]  /*0ac0*/  IADD3 R8, R24, 0xc0, RZ ;  /* 0x000000c018087810 */ /* 0x000fc80007ffe0ff */
[----:B------:R-:W-:Y:S02]  /*0ad0*/  SHF.R.S32.HI R9, RZ, 0x1f, R8 ;  /* 0x0000001fff097819 */ /* 0x000fe40000011408 */
[----:B------:R-:W-:-:S04]  /*0ae0*/  ISETP.GE.U32.AND P0, PT, R8, c[0x0][0x1e0], PT ;  /* 0x0000780008007a0c */ /* 0x000fc80003f06070 */
[----:B------:R-:W-:Y:S02]  /*0af0*/  ISETP.GE.AND.EX P0, PT, R9, c[0x0][0x1e4], PT, P0 ;  /* 0x0000790009007a0c */ /* 0x000fe40003f06300 */
[----:B------:R-:W-:Y:S02]  /*0b00*/  SHF.R.S32.HI R8, RZ, 0x1f, R13 ;  /* 0x0000001fff087819 */ /* 0x000fe4000001140d */
[----:B------:R-:W-:-:S03]  /*0b10*/  ISETP.LT.U32.AND P0, PT, R3, 0x1e0, !P0 ;  /* 0x000001e00300780c */ /* 0x000fc60004701070 */
[----:B------:R-:W-:Y:S02]  /*0b20*/  IMAD R8, R8, c[0x0][0x1e8], RZ ;  /* 0x00007a0008087a24 */ /* 0x000fe400078e02ff */
[----:B------:R-:W-:-:S04]  /*0b30*/  IMAD.WIDE.U32 R10, R13, c[0x0][0x1e8], R10 ;  /* 0x00007a000d0a7a25 */ /* 0x000fc800078e000a */
[----:B------:R-:W-:-:S04]  /*0b40*/  IMAD R9, R13, c[0x0][0x1ec], R8 ;  /* 0x00007b000d097a24 */ /* 0x000fc800078e0208 */
[----:B------:R-:W-:Y:S01]  /*0b50*/  @P0 IMAD R8, R123, c[0x0][0x1d8], RZ ;  /* 0x000076007b080a24 */ /* 0x000fe200078e02ff */
[----:B------:R-:W-:Y:S02]  /*0b60*/  IADD3 R13, R11, R9, RZ ;  /* 0x000000090b0d7210 */ /* 0x000fe40007ffe0ff */
        /* <DEDUP_REMOVED lines=8> */
[----:B------:R-:W-:Y:S02]  /*0bf0*/  @P0 IADD3 R16, P6, R16, c[0x0][0x178], RZ ;  /* 0x00005e0010100a10 */ /* 0x000fe40007fde0ff */
[----:B------:R-:W-:Y:S01]  /*0c00*/  IADD3 R18, R24, 0xd0, RZ ;  /* 0x000000d018127810 */ /* 0x000fe20007ffe0ff */
[----:B------:R0:W5:Y:S01]  /*0c10*/  @P0 LDG.E.64 R52, [R8.64] ;  /* 0x0000000c08340981 */ /* 0x000162000c1e1b00 */
[----:B------:R-:W-:Y:S02]  /*0c20*/  @P0 IADD3.X R17, R14, c[0x0][0x17c], RZ, P6, !PT ;  /* 0x00005f000e110a10 */ /* 0x000fe400037fe4ff */
[----:B------:R-:W-:Y:S01]  /*0c30*/  CS2R R14, SRZ ;  /* 0x00000000000e7805 */ /* 0x000fe2000001ff00 */
[----:B------:R-:W-:-:S05]  /*0c40*/  SHF.R.S32.HI R19, RZ, 0x1f, R18 ;  /* 0x0000001fff137819 */ /* 0x000fca0000011412 */
[----:B------:R2:W5:Y:S01]  /*0c50*/  @P0 LDG.E.64 R14, [R16.64] ;  /* 0x0000000c100e0981 */ /* 0x000562000c1e1b00 */
        /* <DEDUP_REMOVED lines=10> */
[----:B--2---:R-:W-:Y:S02]  /*0d00*/  @P0 SHF.L.U64.HI R16, R18, 0x2, R9 ;  /* 0x0000000212100819 */ /* 0x004fe40000010209 */
        /* <DEDUP_REMOVED lines=20> */
[----:B------:R-:W-:-:S04]  /*0e50*/  @P0 IADD3 R20, P6, R22, c[0x0][0x180], RZ ;  /* 0x0000600016140a10 */ /* 0x000fc80007fde0ff */
[----:B------:R-:W-:Y:S02]  /*0e60*/  @P0 IADD3.X R21, R8, c[0x0][0x184], RZ, P6, !PT ;  /* 0x0000610008150a10 */ /* 0x000fe400037fe4ff */
[----:B------:R-:W-:Y:S01]  /*0e70*/  @P0 IADD3 R22, P6, R22, c[0x0][0x178], RZ ;  /* 0x00005e0016160a10 */ /* 0x000fe20007fde0ff */
[----:B--2---:R-:W-:Y:S01]  /*0e80*/  CS2R R18, SRZ ;  /* 0x0000000000127805 */ /* 0x004fe2000001ff00 */
[----:B------:R-:W-:Y:S02]  /*0e90*/  MOV R9, RZ ;  /* 0x000000ff00097202 */ /* 0x000fe40000000f00 */
[----:B------:R-:W-:Y:S02]  /*0ea0*/  @P0 IADD3.X R23, R8, c[0x0][0x17c], RZ, P6, !PT ;  /* 0x00005f0008170a10 */ /* 0x000fe400037fe4ff */
[----:B------:R-:W-:Y:S02]  /*0eb0*/  MOV R8, RZ ;  /* 0x000000ff00087202 */ /* 0x000fe40000000f00 */
[----:B------:R-:W-:Y:S01]  /*0ec0*/  IADD3 R24, R24, 0xf0, RZ ;  /* 0x000000f018187810 */ /* 0x000fe20007ffe0ff */
[----:B------:R0:W5:Y:S03]  /*0ed0*/  @P0 LDG.E.64 R18, [R22.64] ;  /* 0x0000000c16120981 */ /* 0x000166000c1e1b00 */
[----:B------:R-:W-:Y:S01]  /*0ee0*/  SHF.R.S32.HI R25, RZ, 0x1f, R24 ;  /* 0x0000001fff197819 */ /* 0x000fe20000011418 */
        /* <DEDUP_REMOVED lines=8> */
[----:B------:R-:W-:-:S04]  /*0f70*/  @P0 IMAD.WIDE.U32 R24, R94, c[0x0][0x1d8], R24 ;  /* 0x000076005e180a25 */ /* 0x000fc800078e0018 */
[----:B0-----:R-:W-:Y:S01]  /*0f80*/  @P3 IMAD R23, R124, c[0x0][0x1d8], RZ ;  /* 0x000076007c173a24 */ /* 0x001fe200078e02ff */
[----:B--2---:R-:W-:Y:S02]  /*0f90*/  @P0 IADD3 R21, R25, R27, RZ ;  /* 0x0000001b19150210 */ /* 0x004fe40007ffe0ff */
[----:B------:R-:W-:Y:S01]  /*0fa0*/  @P0 SHF.L.U32 R28, R24, 0x2, RZ ;  /* 0x00000002181c0819 */ /* 0x000fe200000006ff */
[----:B------:R-:W-:Y:S01]  /*0fb0*/  @P3 IMAD R25, R4, c[0x0][0x1dc], R23 ;  /* 0x0000770004193a24 */ /* 0x000fe200078e0217 */
[----:B------:R-:W-:Y:S02]  /*0fc0*/  @P0 SHF.L.U64.HI R24, R24, 0x2, R21 ;  /* 0x0000000218180819 */ /* 0x000fe40000010215 */
[----:B------:R-:W-:Y:S02]  /*0fd0*/  @P0 IADD3 R26, P6, R28, c[0x0][0x180], RZ ;  /* 0x000060001c1a0a10 */ /* 0x000fe40007fde0ff */
[----:B------:R-:W-:Y:S02]  /*0fe0*/  @P3 MOV R22, R10 ;  /* 0x0000000a00163202 */ /* 0x000fe40000000f00 */
[----:B------:R-:W-:-:S02]  /*0ff0*/  @P3 MOV R23, R13 ;  /* 0x0000000d00173202 */ /* 0x000fc40000000f00 */
[----:B------:R-:W-:Y:S02]  /*1000*/  @P0 IADD3.X R27, R24, c[0x0][0x184], RZ, P6, !PT ;  /* 0x00006100181b0a10 */ /* 0x000fe400037fe4ff */
[----:B------:R-:W-:Y:S01]  /*1010*/  @P0 IADD3 R28, P6, R28, c[0x0][0x178], RZ ;  /* 0x00005e001c1c0a10 */ /* 0x000fe20007fde0ff */
[----:B------:R-:W-:Y:S01]  /*1020*/  @P3 IMAD.WIDE.U32 R22, R4, c[0x0][0x1d8], R22 ;  /* 0x0000760004163a25 */ /* 0x000fe200078e0016 */
[----:B------:R-:W-:Y:S01]  /*1030*/  CS2R R20, SRZ ;  /* 0x0000000000147805 */ /* 0x000fe2000001ff00 */
[----:B------:R0:W5:Y:S01]  /*1040*/  @P0 LDG.E.64 R48, [R26.64] ;  /* 0x0000000c1a300981 */ /* 0x000162000c1e1b00 */
[----:B------:R-:W-:Y:S02]  /*1050*/  @P0 IADD3.X R29, R24, c[0x0][0x17c], RZ, P6, !PT ;  /* 0x00005f00181d0a10 */ /* 0x000fe400037fe4ff */
[----:B------:R-:W-:Y:S02]  /*1060*/  @P3 IADD3 R23, R23, R25, RZ ;  /* 0x0000001917173210 */ /* 0x000fe40007ffe0ff */
[C---:B------:R-:W-:Y:S01]  /*1070*/  @P3 SHF.L.U32 R76, R22.reuse, 0x2, RZ ;  /* 0x00000002164c3819 */ /* 0x040fe200000006ff */
[----:B------:R2:W5:Y:S01]  /*1080*/  @P0 LDG.E.64 R20, [R28.64] ;  /* 0x0000000c1c140981 */ /* 0x000562000c1e1b00 */
[----:B------:R-:W-:-:S02]  /*1090*/  @P3 SHF.L.U64.HI R22, R22, 0x2, R23 ;  /* 0x0000000216163819 */ /* 0x000fc40000010217 */
[----:B------:R-:W-:Y:S01]  /*10a0*/  @P3 IADD3 R24, P0, R76, c[0x0][0x180], RZ ;  /* 0x000060004c183a10 */ /* 0x000fe20007f1e0ff */
[----:B------:R-:W-:-:S03]  /*10b0*/  @P2 IMAD R23, R119, c[0x0][0x1d8], RZ ;  /* 0x0000760077172a24 */ /* 0x000fc600078e02ff */
[----:B------:R-:W-:Y:S02]  /*10c0*/  @P3 IADD3.X R25, R22, c[0x0][0x184], RZ, P0, !PT ;  /* 0x0000610016193a10 */ /* 0x000fe400007fe4ff */
[----:B------:R-:W-:Y:S01]  /*10d0*/  @P3 IADD3 R76, P0, R76, c[0x0][0x178], RZ ;  /* 0x00005e004c4c3a10 */ /* 0x000fe20007f1e0ff */
[----:B0-----:R-:W-:Y:S01]  /*10e0*/  @P2 IMAD R27, R108, c[0x0][0x1dc], R23 ;  /* 0x000077006c1b2a24 */ /* 0x001fe200078e0217 */
        /* <DEDUP_REMOVED lines=13> */
[----:B--2---:R-:W-:Y:S01]  /*11c0*/  @P1 IMAD R29, R107, c[0x0][0x1dc], R22 ;  /* 0x000077006b1d1a24 */ /* 0x004fe200078e0216 */
        /* <DEDUP_REMOVED lines=28> */
[----:B------:R-:W-:Y:S01]  /*1390*/  @P2 IMAD.WIDE.U32 R22, R105, c[0x0][0x1d8], R22 ;  /* 0x0000760069162a25 */ /* 0x000fe200078e0016 */
[----:B------:R-:W-:-:S04]  /*13a0*/  ISETP.NE.AND P3, PT, R32, RZ, PT ;  /* 0x000000ff2000720c */ /* 0x000fc80003f65270 */
        /* <DEDUP_REMOVED lines=14> */
[----:B------:R-:W-:Y:S02]  /*1490*/  @P1 SHF.L.U32 R66, R22, 0x2, RZ ;  /* 0x0000000216421819 */ /* 0x000fe400000006ff */
[----:B------:R-:W-:Y:S02]  /*14a0*/  ISETP.NE.AND P2, PT, R34, RZ, PT ;  /* 0x000000ff2200720c */ /* 0x000fe40003f45270 */
        /* <DEDUP_REMOVED lines=16> */
[----:B------:R-:W-:Y:S02]  /*15b0*/  @P6 IADD3 R64, P0, R64, c[0x0][0x178], RZ ;  /* 0x00005e0040406a10 */ /* 0x000fe40007f1e0ff */
[----:B------:R-:W-:Y:S02]  /*15c0*/  P2R R80, PR, RZ, 0x40 ;  /* 0x00000040ff507803 */ /* 0x000fe40000000000 */
[----:B------:R-:W-:Y:S02]  /*15d0*/  @P6 IADD3.X R65, R22, c[0x0][0x17c], RZ, P0, !PT ;  /* 0x00005f0016416a10 */ /* 0x000fe400007fe4ff */
[----:B------:R-:W-:-:S04]  /*15e0*/  LOP3.LUT P6, RZ, R6, 0x8, RZ, 0xc0, !PT ;  /* 0x0000000806ff7812 */ /* 0x000fc800078cc0ff */
[----:B------:R-:W-:Y:S02]  /*15f0*/  P2R R81, PR, RZ, 0x40 ;  /* 0x00000040ff517803 */ /* 0x000fe40000000000 */
[----:B------:R-:W-:-:S04]  /*1600*/  LOP3.LUT P6, RZ, R6, 0x10, RZ, 0xc0, !PT ;  /* 0x0000001006ff7812 */ /* 0x000fc800078cc0ff */
[----:B------:R-:W-:Y:S02]  /*1610*/  P2R R82, PR, RZ, 0x40 ;  /* 0x00000040ff527803 */ /* 0x000fe40000000000 */
[----:B------:R-:W-:-:S04]  /*1620*/  LOP3.LUT P6, RZ, R6, 0x20, RZ, 0xc0, !PT ;  /* 0x0000002006ff7812 */ /* 0x000fc800078cc0ff */
[----:B------:R-:W-:Y:S02]  /*1630*/  P2R R83, PR, RZ, 0x40 ;  /* 0x00000040ff537803 */ /* 0x000fe40000000000 */
[----:B------:R-:W-:-:S04]  /*1640*/  LOP3.LUT P6, RZ, R6, 0x40, RZ, 0xc0, !PT ;  /* 0x0000004006ff7812 */ /* 0x000fc800078cc0ff */
[----:B------:R-:W-:Y:S02]  /*1650*/  P2R R84, PR, RZ, 0x40 ;  /* 0x00000040ff547803 */ /* 0x000fe40000000000 */
[----:B------:R-:W-:Y:S01]  /*1660*/  LOP3.LUT P6, RZ, R6, 0x80, RZ, 0xc0, !PT ;  /* 0x0000008006ff7812 */ /* 0x000fe200078cc0ff */
[----:B------:R-:W-:-:S12]  /*1670*/  CS2R R78, SRZ ;  /* 0x00000000004e7805 */ /* 0x000fd8000001ff00 */
[----:B------:R0:W2:Y:S01]  /*1680*/  @P6 LDG.E.64 R78, [R24.64] ;  /* 0x0000000c184e6981 */ /* 0x0000a2000c1e1b00 */
        /* <DEDUP_REMOVED lines=60> */
[----:B------:R-:W-:-:S06]  /*1a50*/  CS2R R22, SRZ ;  /* 0x0000000000167805 */ /* 0x000fcc000001ff00 */
[----:B------:R3:W5:Y:S01]  /*1a60*/  @P6 LDG.E.64 R22, [R76.64] ;  /* 0x0000000c4c166981 */ /* 0x000762000c1e1b00 */
[----:B------:R-:W-:Y:S01]  /*1a70*/  ISETP.NE.AND P6, PT, R84, RZ, PT ;  /* 0x000000ff5400720c */ /* 0x000fe20003fc5270 */
[----:B0-----:R-:W-:Y:S01]  /*1a80*/  CS2R R24, SRZ ;  /* 0x0000000000187805 */ /* 0x001fe2000001ff00 */
[----:B---3--:R-:W-:-:S11]  /*1a90*/  CS2R R76, SRZ ;  /* 0x00000000004c7805 */ /* 0x008fd6000001ff00 */
[----:B------:R0:W5:Y:S04]  /*1aa0*/  @P6 LDG.E.64 R24, [R74.64] ;  /* 0x0000000c4a186981 */ /* 0x000168000c1e1b00 */
        /* <DEDUP_REMOVED lines=11> */
[----:B------:R-:W-:Y:S02]  /*1b60*/  ISETP.NE.AND P6, PT, R81, RZ, PT ;  /* 0x000000ff5100720c */ /* 0x000fe40003fc5270 */
[----:B------:R-:W-:Y:S01]  /*1b70*/  LOP3.LUT P0, RZ, R6, 0x4, RZ, 0xc0, !PT ;  /* 0x0000000406ff7812 */ /* 0x000fe2000780c0ff */
[----:B0-----:R-:W-:Y:S01]  /*1b80*/  CS2R R70, SRZ ;  /* 0x0000000000467805 */ /* 0x001fe2000001ff00 */
[----:B---3--:R-:W-:-:S09]  /*1b90*/  CS2R R30, SRZ ;  /* 0x00000000001e7805 */ /* 0x008fd2000001ff00 */
[----:B------:R0:W5:Y:S04]  /*1ba0*/  @P6 LDG.E.64 R70, [R32.64] ;  /* 0x0000000c20466981 */ /* 0x000168000c1e1b00 */
[----:B------:R3:W5:Y:S01]  /*1bb0*/  @P6 LDG.E.64 R30, [R68.64] ;  /* 0x0000000c441e6981 */ /* 0x000762000c1e1b00 */
[----:B------:R-:W-:Y:S01]  /*1bc0*/  ISETP.NE.AND P6, PT, R80, RZ, PT ;  /* 0x000000ff5000720c */ /* 0x000fe20003fc5270 */
[----:B0-----:R-:W-:Y:S01]  /*1bd0*/  CS2R R32, SRZ ;  /* 0x0000000000207805 */ /* 0x001fe2000001ff00 */
[----:B---3--:R-:W-:-:S05]  /*1be0*/  CS2R R68, SRZ ;  /* 0x0000000000447805 */ /* 0x008fca000001ff00 */
[----:B------:R0:W5:Y:S04]  /*1bf0*/  @P0 LDG.E.64 R32, [R66.64] ;  /* 0x0000000c42200981 */ /* 0x000168000c1e1b00 */
[----:B------:R3:W5:Y:S01]  /*1c00*/  @P0 LDG.E.64 R68, [R34.64] ;  /* 0x0000000c22440981 */ /* 0x000762000c1e1b00 */
        /* <DEDUP_REMOVED lines=13> */
[----:B---3--:R-:W-:Y:S01]  /*1ce0*/  CS2R R60, SRZ ;  /* 0x00000000003c7805 */ /* 0x008fe2000001ff00 */
[----:B------:R-:W-:-:S04]  /*1cf0*/  ISETP.GT.U32.AND P0, PT, R3, 0x1df, PT ;  /* 0x000001df0300780c */ /* 0x000fc80003f04070 */
[----:B------:R0:W5:Y:S04]  /*1d00*/  @P3 LDG.E.64 R40, [R58.64] ;  /* 0x0000000c3a283981 */ /* 0x000168000c1e1b00 */
[----:B------:R3:W5:Y:S01]  /*1d10*/  @P3 LDG.E.64 R60, [R42.64] ;  /* 0x0000000c2a3c3981 */ /* 0x000762000c1e1b00 */
[----:B0-----:R-:W-:Y:S01]  /*1d20*/  CS2R R58, SRZ ;  /* 0x00000000003a7805 */ /* 0x001fe2000001ff00 */
[----:B---3--:R-:W-:-:S05]  /*1d30*/  CS2R R42, SRZ ;  /* 0x00000000002a7805 */ /* 0x008fca000001ff00 */
[----:B------:R0:W5:Y:S04]  /*1d40*/  @P2 LDG.E.64 R58, [R44.64] ;  /* 0x0000000c2c3a2981 */ /* 0x000168000c1e1b00 */
[----:B------:R3:W5:Y:S01]  /*1d50*/  @P2 LDG.E.64 R42, [R54.64] ;  /* 0x0000000c362a2981 */ /* 0x000762000c1e1b00 */
[----:B------:R-:W-:Y:S01]  /*1d60*/  BSSY B0, `(.L_x_2166) ;  /* 0x0000013000007945 */ /* 0x000fe20003800000 */
[----:B0-----:R-:W-:Y:S01]  /*1d70*/  CS2R R44, SRZ ;  /* 0x00000000002c7805 */ /* 0x001fe2000001ff00 */
[----:B---3--:R-:W-:Y:S01]  /*1d80*/  CS2R R54, SRZ ;  /* 0x0000000000367805 */ /* 0x008fe2000001ff00 */
[----:B--2---:R-:W-:-:S04]  /*1d90*/  FADD.FTZ R78, R78, -UR4 ;  /* 0x800000044e4e7e21 */ /* 0x004fc80008010000 */
[----:B------:R0:W5:Y:S01]  /*1da0*/  @P1 LDG.E.64 R44, [R56.64] ;  /* 0x0000000c382c1981 */ /* 0x000162000c1e1b00 */
[----:B------:R-:W-:-:S03]  /*1db0*/  FADD.FTZ R79, R79, -UR4 ;  /* 0x800000044f4f7e21 */ /* 0x000fc60008010000 */
[----:B------:R2:W5:Y:S01]  /*1dc0*/  @P1 LDG.E.64 R54, [R46.64] ;  /* 0x0000000c2e361981 */ /* 0x000562000c1e1b00 */
[----:B0-----:R-:W-:Y:S01]  /*1dd0*/  CS2R R56, SRZ ;  /* 0x0000000000387805 */ /* 0x001fe2000001ff00 */
[----:B--2---:R-:W-:Y:S01]  /*1de0*/  CS2R R46, SRZ ;  /* 0x00000000002e7805 */ /* 0x004fe2000001ff00 */
[----:B------:R-:W-:Y:S05]  /*1df0*/  @P0 BRA `(.L_x_2167) ;  /* 0x0000009000000947 */ /* 0x000fea0003800000 */
[----:B-1----:R-:W-:Y:S02]  /*1e00*/  ISETP.NE.AND P0, PT, RZ, UR16, PT ;  /* 0x00000010ff007c0c */ /* 0x002fe4000bf05270 */
[----:B------:R-:W-:-:S04]  /*1e10*/  IADD3 R80, R92, R7, RZ ;  /* 0x000000075c507210 */ /* 0x000fc80007ffe0ff */
[----:B------:R-:W-:-:S07]  /*1e20*/  SHF.R.S32.HI R7, RZ, 0x1f, R80 ;  /* 0x0000001fff077819 */ /* 0x000fce0000011450 */
[----:B------:R-:W-:-:S04]  /*1e30*/  @P0 LEA R46, P6, R80, c[0x0][0x190], 0x2 ;  /* 0x00006400502e0a11 */ /* 0x000fc800078c10ff */
[----:B------:R-:W-:Y:S01]  /*1e40*/  @P0 LEA.HI.X R47, R80, c[0x0][0x194], R7, 0x2, P6 ;  /* 0x00006500502f0a11 */ /* 0x000fe200030f1407 */
[----:B------:R-:W-:-:S04]  /*1e50*/  HFMA2.MMA R7, -RZ, RZ, 0, 2.384185791015625e-07 ;  /* 0x00000004ff077435 */ /* 0x000fc800000001ff */
[----:B------:R0:W5:Y:S06]  /*1e60*/  @P0 LDG.E.64 R56, [R46.64] ;  /* 0x0000000c2e380981 */ /* 0x00016c000c1e1b00 */
[----:B0-----:R-:W-:-:S06]  /*1e70*/  IMAD.WIDE R46, R80, R7, c[0x0][0x188] ;  /* 0x00006200502e7625 */ /* 0x001fcc00078e0207 */
[----:B------:R-:W5:Y:S02]  /*1e80*/  LDG.E.64 R46, [R46.64] ;  /* 0x0000000c2e2e7981 */ /* 0x000f64000c1e1b00 */
.L_x_2167:
[----:B-1----:R-:W-:Y:S05]  /*1e90*/  BSYNC B0 ;  /* 0x0000000000007941 */ /* 0x002fea0003800000 */
.L_x_2166:
[----:B------:R-:W-:Y:S01]  /*1ea0*/  ISETP.NE.AND P0, PT, RZ, UR16, PT ;  /* 0x00000010ff007c0c */ /* 0x000fe2000bf05270 */
[----:B------:R-:W-:Y:S01]  /*1eb0*/  FMUL.FTZ R86, R78, UR14 ;  /* 0x0000000e4e567c20 */ /* 0x000fe20008410000 */
[----:B------:R-:W-:Y:S01]  /*1ec0*/  LOP3.LUT R6, R6, 0xfffffeff, RZ, 0xc0, !PT ;  /* 0xfffffeff06067812 */ /* 0x000fe200078ec0ff */
[----:B------:R-:W-:Y:S01]  /*1ed0*/  FMUL.FTZ R85, R79, UR14 ;  /* 0x0000000e4f557c20 */ /* 0x000fe20008410000 */
[----:B-----5:R-:W-:Y:S02]  /*1ee0*/  MOV R7, R22 ;  /* 0x0000001600077202 */ /* 0x020fe40000000f00 */
[----:B------:R-:W-:-:S07]  /*1ef0*/  MOV R78, R23 ;  /* 0x00000017004e7202 */ /* 0x000fce0000000f00 */
        /* <DEDUP_REMOVED lines=20> */
.L_x_2168:
[----:B------:R-:W-:Y:S02]  /*2040*/  FMUL.FTZ R79, R7, R46 ;  /* 0x0000002e074f7220 */ /* 0x000fe40000410000 */
[----:B------:R-:W-:-:S02]  /*2050*/  FADD.FTZ R77, R77, -UR4 ;  /* 0x800000044d4d7e21 */ /* 0x000fc40008010000 */
[----:B------:R-:W-:Y:S02]  /*2060*/  FFMA.FTZ R80, R86, R79, RZ ;  /* 0x0000004f56507223 */ /* 0x000fe400000100ff */
[----:B------:R-:W-:Y:S02]  /*2070*/  FADD.FTZ R82, RZ, R79 ;  /* 0x0000004fff527221 */ /* 0x000fe40000010000 */
[----:B------:R-:W-:Y:S02]  /*2080*/  FMUL.FTZ R79, R78, R47 ;  /* 0x0000002f4e4f7220 */ /* 0x000fe40000410000 */
[----:B------:R-:W-:Y:S02]  /*2090*/  FADD.FTZ R76, R76, -UR4 ;  /* 0x800000044c4c7e21 */ /* 0x000fe40008010000 */
[----:B------:R-:W-:Y:S01]  /*20a0*/  FFMA.FTZ R81, R85, R79, R80 ;  /* 0x0000004f55517223 */ /* 0x000fe20000010050 */
[----:B------:R-:W-:Y:S01]  /*20b0*/  MOV R80, R25 ;  /* 0x0000001900507202 */ /* 0x000fe20000000f00 */
[----:B------:R-:W-:Y:S01]  /*20c0*/  FMUL.FTZ R83, R77, UR14 ;  /* 0x0000000e4d537c20 */ /* 0x000fe20008410000 */
[----:B------:R-:W-:Y:S01]  /*20d0*/  MOV R77, R24 ;  /* 0x00000018004d7202 */ /* 0x000fe20000000f00 */
[----:B------:R-:W-:-:S02]  /*20e0*/  FADD.FTZ R79, R79, R82 ;  /* 0x000000524f4f7221 */ /* 0x000fc40000010000 */
        /* <DEDUP_REMOVED lines=20> */
.L_x_2169:
[----:B------:R-:W-:Y:S02]  /*2230*/  FADD.FTZ R82, RZ, R7 ;  /* 0x00000007ff527221 */ /* 0x000fe40000010000 */
[----:B------:R-:W-:Y:S02]  /*2240*/  FFMA.FTZ R89, R86, R7, RZ ;  /* 0x0000000756597223 */ /* 0x000fe400000100ff */
[----:B------:R-:W-:Y:S02]  /*2250*/  FMUL.FTZ R76, R77, R46 ;  /* 0x0000002e4d4c7220 */ /* 0x000fe40000410000 */
[----:B------:R-:W-:Y:S02]  /*2260*/  FADD.FTZ R7, R82, R77 ;  /* 0x0000004d52077221 */ /* 0x000fe40000010000 */
[C---:B------:R-:W-:Y:S02]  /*2270*/  FFMA.FTZ R89, R84.reuse, R77, R89 ;  /* 0x0000004d54597223 */ /* 0x040fe40000010059 */
[----:B------:R-:W-:-:S02]  /*2280*/  FFMA.FTZ R82, R84, R76, R81 ;  /* 0x0000004c54527223 */ /* 0x000fc40000010051 */
[----:B------:R-:W-:Y:S02]  /*2290*/  FADD.FTZ R79, R79, R76 ;  /* 0x0000004c4f4f7221 */ /* 0x000fe40000010000 */
[----:B------:R-:W-:Y:S02]  /*22a0*/  FFMA.FTZ R76, R85, R78, RZ ;  /* 0x0000004e554c7223 */ /* 0x000fe400000100ff */
[----:B------:R-:W-:Y:S02]  /*22b0*/  FADD.FTZ R77, RZ, R78 ;  /* 0x0000004eff4d7221 */ /* 0x000fe40000010000 */
[----:B------:R-:W-:Y:S02]  /*22c0*/  FMUL.FTZ R78, R80, R47 ;  /* 0x0000002f504e7220 */ /* 0x000fe40000410000 */
[----:B------:R-:W-:Y:S02]  /*22d0*/  FADD.FTZ R74, R74, -UR4 ;  /* 0x800000044a4a7e21 */ /* 0x000fe40008010000 */
[----:B------:R-:W-:-:S02]  /*22e0*/  FADD.FTZ R75, R75, -UR4 ;  /* 0x800000044b4b7e21 */ /* 0x000fc40008010000 */
[C---:B------:R-:W-:Y:S02]  /*22f0*/  FFMA.FTZ R87, R83.reuse, R78, R82 ;  /* 0x0000004e53577223 */ /* 0x040fe40000010052 */
[----:B------:R-:W-:Y:S01]  /*2300*/  FADD.FTZ R78, R78, R79 ;  /* 0x0000004f4e4e7221 */ /* 0x000fe20000010000 */
[----:B------:R-:W-:Y:S01]  /*2310*/  MOV R79, R26 ;  /* 0x0000001a004f7202 */ /* 0x000fe20000000f00 */
[----:B------:R-:W-:Y:S01]  /*2320*/  FMUL.FTZ R82, R74, UR14 ;  /* 0x0000000e4a527c20 */ /* 0x000fe20008410000 */
[----:B------:R-:W-:Y:S01]  /*2330*/  MOV R74, R27 ;  /* 0x0000001b004a7202 */ /* 0x000fe20000000f00 */
[----:B------:R-:W-:Y:S02]  /*2340*/  FFMA.FTZ R76, R83, R80, R76 ;  /* 0x00000050534c7223 */ /* 0x000fe4000001004c */
[----:B------:R-:W-:Y:S02]  /*2350*/  FADD.FTZ R77, R77, R80 ;  /* 0x000000504d4d7221 */ /* 0x000fe40000010000 */
        /* <DEDUP_REMOVED lines=12> */
[----:B------:R-:W-:-:S04]  /*2420*/  FMUL.FTZ R75, R74, -1.4426950216293334961 ;  /* 0xbfb8aa3b4a4b7820 */ /* 0x000fc80000410000 */
[----:B------:R-:W0:Y:S02]  /*2430*/  MUFU.EX2 R80, R75 ;  /* 0x0000004b00507308 */ /* 0x000e240000000800 */
[----:B0-----:R-:W-:-:S06]  /*2440*/  FADD.FTZ R80, R80, 1 ;  /* 0x3f80000050507421 */ /* 0x001fcc0000010000 */
[----:B------:R-:W0:Y:S02]  /*2450*/  MUFU.RCP R80, R80 ;  /* 0x0000005000507308 */ /* 0x000e240000001000 */
[----:B0-----:R-:W-:-:S04]  /*2460*/  FADD.FTZ R75, -R80, 1 ;  /* 0x3f800000504b7421 */ /* 0x001fc80000010100 */
[----:B------:R-:W-:Y:S02]  /*2470*/  FFMA.FTZ R88, R74, R75, 1 ;  /* 0x3f8000004a587423 */ /* 0x000fe4000001004b */
[----:B------:R-:W-:-:S04]  /*2480*/  FMUL.FTZ R74, R27, R80 ;  /* 0x000000501b4a7220 */ /* 0x000fc80000410000 */
[----:B------:R-:W-:Y:S02]  /*2490*/  FMUL.FTZ R74, R74, R88 ;  /* 0x000000584a4a7220 */ /* 0x000fe40000410000 */
.L_x_2170:
[----:B------:R-:W-:Y:S02]  /*24a0*/  FMUL.FTZ R75, R79, R46 ;  /* 0x0000002e4f4b7220 */ /* 0x000fe40000410000 */
[----:B------:R-:W-:Y:S02]  /*24b0*/  FADD.FTZ R72, R72, -UR4 ;  /* 0x8000000448487e21 */ /* 0x000fe40008010000 */
[----:B------:R-:W-:Y:S02]  /*24c0*/  FFMA.FTZ R87, R82, R75, R87 ;  /* 0x0000004b52577223 */ /* 0x000fe40000010057 */
[----:B------:R-:W-:Y:S02]  /*24d0*/  FADD.FTZ R75, R78, R75 ;  /* 0x0000004b4e4b7221 */ /* 0x000fe40000010000 */
[----:B------:R-:W-:Y:S02]  /*24e0*/  FADD.FTZ R73, R73, -UR4 ;  /* 0x8000000449497e21 */ /* 0x000fe40008010000 */
[----:B------:R-:W-:-:S02]  /*24f0*/  FMUL.FTZ R78, R74, R47 ;  /* 0x0000002f4a4e7220 */ /* 0x000fc40000410000 */
[----:B------:R-:W-:Y:S02]  /*2500*/  FADD.FTZ R7, R7, R79 ;  /* 0x0000004f07077221 */ /* 0x000fe40000010000 */
[----:B------:R-:W-:Y:S02]  /*2510*/  FFMA.FTZ R89, R82, R79, R89 ;  /* 0x0000004f52597223 */ /* 0x000fe40000010059 */
[----:B------:R-:W-:Y:S02]  /*2520*/  FADD.FTZ R77, R77, R74 ;  /* 0x0000004a4d4d7221 */ /* 0x000fe40000010000 */
[----:B------:R-:W-:Y:S01]  /*2530*/  FMUL.FTZ R80, R72, UR14 ;  /* 0x0000000e48507c20 */ /* 0x000fe20008410000 */
[----:B------:R-:W-:Y:S01]  /*2540*/  MOV R72, R29 ;  /* 0x0000001d00487202 */ /* 0x000fe20000000f00 */
[----:B------:R-:W-:Y:S01]  /*2550*/  FMUL.FTZ R79, R73, UR14 ;  /* 0x0000000e494f7c20 */ /* 0x000fe20008410000 */
[----:B------:R-:W-:Y:S01]  /*2560*/  MOV R73, R28 ;  /* 0x0000001c00497202 */ /* 0x000fe20000000f00 */
[----:B------:R-:W-:-:S02]  /*2570*/  FFMA.FTZ R74, R81, R74, R76 ;  /* 0x0000004a514a7223 */ /* 0x000fc4000001004c */
[----:B------:R-:W-:Y:S02]  /*2580*/  FFMA.FTZ R87, R81, R78, R87 ;  /* 0x0000004e51577223 */ /* 0x000fe40000010057 */
[----:B------:R-:W-:Y:S01]  /*2590*/  FADD.FTZ R75, R78, R75 ;  /* 0x0000004b4e4b7221 */ /* 0x000fe20000010000 */
        /* <DEDUP_REMOVED lines=15> */
[----:B0-----:R-:W-:-:S04]  /*2690*/  FADD.FTZ R78, -R76, 1 ;  /* 0x3f8000004c4e7421 */ /* 0x001fc80000010100 */
[----:B------:R-:W-:Y:S02]  /*26a0*/  FFMA.FTZ R78, R72, R78, 1 ;  /* 0x3f800000484e7423 */ /* 0x000fe4000001004e */
[----:B------:R-:W-:-:S04]  /*26b0*/  FMUL.FTZ R72, R29, R76 ;  /* 0x0000004c1d487220 */ /* 0x000fc80000410000 */
[----:B------:R-:W-:Y:S02]  /*26c0*/  FMUL.FTZ R72, R72, R78 ;  /* 0x0000004e48487220 */ /* 0x000fe40000410000 */
.L_x_2171:
[----:B------:R-:W-:Y:S02]  /*26d0*/  FMUL.FTZ R76, R73, R46 ;  /* 0x0000002e494c7220 */ /* 0x000fe40000410000 */
[----:B------:R-:W-:Y:S02]  /*26e0*/  FADD.FTZ R70, R70, -UR4 ;  /* 0x8000000446467e21 */ /* 0x000fe40008010000 */
[----:B------:R-:W-:Y:S02]  /*26f0*/  FFMA.FTZ R87, R80, R76, R87 ;  /* 0x0000004c50577223 */ /* 0x000fe40000010057 */
[----:B------:R-:W-:Y:S02]  /*2700*/  FADD.FTZ R75, R75, R76 ;  /* 0x0000004c4b4b7221 */ /* 0x000fe40000010000 */
[----:B------:R-:W-:Y:S02]  /*2710*/  FMUL.FTZ R76, R72, R47 ;  /* 0x0000002f484c7220 */ /* 0x000fe40000410000 */
[----:B------:R-:W-:-:S02]  /*2720*/  FADD.FTZ R7, R7, R73 ;  /* 0x0000004907077221 */ /* 0x000fc40000010000 */
[----:B------:R-:W-:Y:S02]  /*2730*/  FFMA.FTZ R89, R80, R73, R89 ;  /* 0x0000004950597223 */ /* 0x000fe40000010059 */
[----:B------:R-:W-:Y:S02]  /*2740*/  FADD.FTZ R71, R71, -UR4 ;  /* 0x8000000447477e21 */ /* 0x000fe40008010000 */
[----:B------:R-:W-:Y:S02]  /*2750*/  FADD.FTZ R73, R77, R72 ;  /* 0x000000484d497221 */ /* 0x000fe40000010000 */
[C---:B------:R-:W-:Y:S02]  /*2760*/  FFMA.FTZ R72, R79.reuse, R72, R74 ;  /* 0x000000484f487223 */ /* 0x040fe4000001004a */
[----:B------:R-:W-:Y:S01]  /*2770*/  FADD.FTZ R74, R76, R75 ;  /* 0x0000004b4c4a7221 */ /* 0x000fe20000010000 */
[----:B------:R-:W-:Y:S01]  /*2780*/  MOV R75, R30 ;  /* 0x0000001e004b7202 */ /* 0x000fe20000000f00 */
[----:B------:R-:W-:Y:S01]  /*2790*/  FMUL.FTZ R78, R70, UR14 ;  /* 0x0000000e464e7c20 */ /* 0x000fe20008410000 */
[----:B------:R-:W-:Y:S01]  /*27a0*/  MOV R70, R31 ;  /* 0x0000001f00467202 */ /* 0x000fe20000000f00 */
[----:B------:R-:W-:-:S02]  /*27b0*/  FFMA.FTZ R87, R79, R76, R87 ;  /* 0x0000004c4f577223 */ /* 0x000fc40000010057 */
        /* <DEDUP_REMOVED lines=20> */
.L_x_2172:
        /* <DEDUP_REMOVED lines=35> */
.L_x_2173:
        /* <DEDUP_REMOVED lines=35> */
.L_x_2174:
        /* <DEDUP_REMOVED lines=35> */
.L_x_2175:
        /* <DEDUP_REMOVED lines=35> */
.L_x_2176:
[----:B------:R-:W-:Y:S02]  /*31c0*/  FMUL.FTZ R68, R63, R46 ;  /* 0x0000002e3f447220 */ /* 0x000fe40000410000 */
[----:B------:R-:W-:Y:S02]  /*31d0*/  FADD.FTZ R60, R60, -UR4 ;  /* 0x800000043c3c7e21 */ /* 0x000fe40008010000 */
[----:B------:R-:W-:Y:S02]  /*31e0*/  FFMA.FTZ R66, R70, R68, R87 ;  /* 0x0000004446427223 */ /* 0x000fe40000010057 */
[----:B------:R-:W-:Y:S02]  /*31f0*/  FADD.FTZ R67, R67, R68 ;  /* 0x0000004443437221 */ /* 0x000fe40000010000 */
[----:B------:R-:W-:Y:S02]  /*3200*/  FMUL.FTZ R68, R62, R47 ;  /* 0x0000002f3e447220 */ /* 0x000fe40000410000 */
[----:B------:R-:W-:-:S02]  /*3210*/  FADD.FTZ R61, R61, -UR4 ;  /* 0x800000043d3d7e21 */ /* 0x000fc40008010000 */
[----:B------:R-:W-:Y:S02]  /*3220*/  FADD.FTZ R65, R65, R62 ;  /* 0x0000003e41417221 */ /* 0x000fe40000010000 */
[C---:B------:R-:W-:Y:S02]  /*3230*/  FFMA.FTZ R64, R69.reuse, R62, R64 ;  /* 0x0000003e45407223 */ /* 0x040fe40000010040 */
[----:B------:R-:W-:Y:S01]  /*3240*/  FFMA.FTZ R87, R69, R68, R66 ;  /* 0x0000004445577223 */ /* 0x000fe20000010042 */
[----:B------:R-:W-:Y:S01]  /*3250*/  MOV R66, R40 ;  /* 0x0000002800427202 */ /* 0x000fe20000000f00 */
[----:B------:R-:W-:Y:S02]  /*3260*/  FADD.FTZ R62, R68, R67 ;  /* 0x00000043443e7221 */ /* 0x000fe40000010000 */
[----:B------:R-:W-:Y:S02]  /*3270*/  FADD.FTZ R7, R7, R63 ;  /* 0x0000003f07077221 */ /* 0x000fe40000010000 */
        /* <DEDUP_REMOVED lines=14> */
[----:B------:R-:W-:-:S04]  /*3360*/  FFMA.FTZ R60, R67, R47, R57 ;  /* 0x0000002f433c7223 */ /* 0x000fc80000010039 */
        /* <DEDUP_REMOVED lines=8> */
.L_x_2177:
[----:B------:R-:W-:Y:S02]  /*33f0*/  FMUL.FTZ R61, R66, R46 ;  /* 0x0000002e423d7220 */ /* 0x000fe40000410000 */
[----:B------:R-:W-:Y:S02]  /*3400*/  FADD.FTZ R7, R7, R66 ;  /* 0x0000004207077221 */ /* 0x000fe40000010000 */
[C---:B------:R-:W-:Y:S02]  /*3410*/  FFMA.FTZ R63, R68.reuse, R66, R63 ;  /* 0x00000042443f7223 */ /* 0x040fe4000001003f */
[----:B------:R-:W-:Y:S02]  /*3420*/  FFMA.FTZ R66, R68, R61, R87 ;  /* 0x0000003d44427223 */ /* 0x000fe40000010057 */
[----:B------:R-:W-:Y:S02]  /*3430*/  FMUL.FTZ R87, R60, R47 ;  /* 0x0000002f3c577220 */ /* 0x000fe40000410000 */
[----:B------:R-:W-:-:S02]  /*3440*/  FADD.FTZ R58, R58, -UR4 ;  /* 0x800000043a3a7e21 */ /* 0x000fc40008010000 */
[----:B------:R-:W-:Y:S02]  /*3450*/  FADD.FTZ R59, R59, -UR4 ;  /* 0x800000043b3b7e21 */ /* 0x000fe40008010000 */
[----:B------:R-:W-:Y:S02]  /*3460*/  FADD.FTZ R62, R62, R61 ;  /* 0x0000003d3e3e7221 */ /* 0x000fe40000010000 */
[----:B------:R-:W-:Y:S02]  /*3470*/  FADD.FTZ R61, R65, R60 ;  /* 0x0000003c413d7221 */ /* 0x000fe40000010000 */
[----:B------:R-:W-:Y:S02]  /*3480*/  FFMA.FTZ R89, R67, R87, R66 ;  /* 0x0000005743597223 */ /* 0x000fe40000010042 */
[----:B------:R-:W-:Y:S01]  /*3490*/  FMUL.FTZ R66, R58, UR14 ;  /* 0x0000000e3a427c20 */ /* 0x000fe20008410000 */
[----:B------:R-:W-:Y:S01]  /*34a0*/  MOV R58, R43 ;  /* 0x0000002b003a7202 */ /* 0x000fe20000000f00 */
[----:B------:R-:W-:Y:S01]  /*34b0*/  FMUL.FTZ R65, R59, UR14 ;  /* 0x0000000e3b417c20 */ /* 0x000fe20008410000 */
[----:B------:R-:W-:Y:S01]  /*34c0*/  MOV R59, R42 ;  /* 0x0000002a003b7202 */ /* 0x000fe20000000f00 */
[----:B------:R-:W-:-:S02]  /*34d0*/  FFMA.FTZ R64, R67, R60, R64 ;  /* 0x0000003c43407223 */ /* 0x000fc40000010040 */
[----:B------:R-:W-:Y:S01]  /*34e0*/  FADD.FTZ R62, R87, R62 ;  /* 0x0000003e573e7221 */ /* 0x000fe20000010000 */
        /* <DEDUP_REMOVED lines=19> */
.L_x_2178:
[----:B------:R-:W-:Y:S02]  /*3620*/  FMUL.FTZ R87, R59, R46 ;  /* 0x0000002e3b577220 */ /* 0x000fe40000410000 */
[----:B------:R-:W-:Y:S02]  /*3630*/  FADD.FTZ R7, R7, R59 ;  /* 0x0000003b07077221 */ /* 0x000fe40000010000 */
[C---:B------:R-:W-:Y:S02]  /*3640*/  FFMA.FTZ R59, R66.reuse, R59, R63 ;  /* 0x0000003b423b7223 */ /* 0x040fe4000001003f */
[----:B------:R-:W-:Y:S02]  /*3650*/  FFMA.FTZ R60, R66, R87, R89 ;  /* 0x00000057423c7223 */ /* 0x000fe40000010059 */
[----:B------:R-:W-:Y:S02]  /*3660*/  FADD.FTZ R62, R62, R87 ;  /* 0x000000573e3e7221 */ /* 0x000fe40000010000 */
[----:B------:R-:W-:-:S02]  /*3670*/  FMUL.FTZ R63, R58, R47 ;  /* 0x0000002f3a3f7220 */ /* 0x000fc40000410000 */
[----:B------:R-:W-:Y:S02]  /*3680*/  FADD.FTZ R54, R54, -UR4 ;  /* 0x8000000436367e21 */ /* 0x000fe40008010000 */
[----:B------:R-:W-:Y:S02]  /*3690*/  FADD.FTZ R55, R55, -UR4 ;  /* 0x8000000437377e21 */ /* 0x000fe40008010000 */
[----:B------:R-:W-:Y:S02]  /*36a0*/  FADD.FTZ R61, R61, R58 ;  /* 0x0000003a3d3d7221 */ /* 0x000fe40000010000 */
[C---:B------:R-:W-:Y:S02]  /*36b0*/  FFMA.FTZ R58, R65.reuse, R58, R64 ;  /* 0x0000003a413a7223 */ /* 0x040fe40000010040 */
[----:B------:R-:W-:Y:S01]  /*36c0*/  FFMA.FTZ R87, R65, R63, R60 ;  /* 0x0000003f41577223 */ /* 0x000fe2000001003c */
[----:B------:R-:W-:Y:S01]  /*36d0*/  MOV R60, R44 ;  /* 0x0000002c003c7202 */ /* 0x000fe20000000f00 */
[----:B------:R-:W-:-:S02]  /*36e0*/  FADD.FTZ R62, R63, R62 ;  /* 0x0000003e3f3e7221 */ /* 0x000fc40000010000 */
[----:B------:R-:W-:Y:S01]  /*36f0*/  FMUL.FTZ R64, R54, UR14 ;  /* 0x0000000e36407c20 */ /* 0x000fe20008410000 */
[----:B------:R-:W-:Y:S01]  /*3700*/  MOV R54, R45 ;  /* 0x0000002d00367202 */ /* 0x000fe20000000f00 */
        /* <DEDUP_REMOVED lines=20> */
.L_x_2179:
[----:B------:R-:W-:Y:S02]  /*3850*/  FMUL.FTZ R55, R60, R46 ;  /* 0x0000002e3c377220 */ /* 0x000fe40000410000 */
[----:B------:R-:W-:Y:S02]  /*3860*/  FADD.FTZ R7, R7, R60 ;  /* 0x0000003c07077221 */ /* 0x000fe40000010000 */
[C---:B------:R-:W-:Y:S02]  /*3870*/  FFMA.FTZ R59, R64.reuse, R60, R59 ;  /* 0x0000003c403b7223 */ /* 0x040fe4000001003b */
[----:B------:R-:W-:Y:S02]  /*3880*/  FFMA.FTZ R60, R64, R55, R87 ;  /* 0x00000037403c7223 */ /* 0x000fe40000010057 */
[----:B------:R-:W-:Y:S02]  /*3890*/  FMUL.FTZ R87, R54, R47 ;  /* 0x0000002f36577220 */ /* 0x000fe40000410000 */
[----:B------:R-:W-:-:S02]  /*38a0*/  FADD.FTZ R62, R62, R55 ;  /* 0x000000373e3e7221 */ /* 0x000fc40000010000 */
        /* <DEDUP_REMOVED lines=29> */
.L_x_2180:
[----:B------:R-:W-:Y:S02]  /*3a80*/  FMUL.FTZ R60, R53, R46 ;  /* 0x0000002e353c7220 */ /* 0x000fe40000410000 */
[----:B------:R-:W-:Y:S02]  /*3a90*/  FADD.FTZ R52, R7, R53 ;  /* 0x0000003507347221 */ /* 0x000fe40000010000 */
[----:B------:R-:W-:Y:S02]  /*3aa0*/  FFMA.FTZ R88, R62, R60, R89 ;  /* 0x0000003c3e587223 */ /* 0x000fe40000010059 */
[----:B------:R-:W-:Y:S02]  /*3ab0*/  FADD.FTZ R87, R87, R60 ;  /* 0x0000003c57577221 */ /* 0x000fe40000010000 */
[----:B------:R-:W-:Y:S02]  /*3ac0*/  FMUL.FTZ R60, R54, R47 ;  /* 0x0000002f363c7220 */ /* 0x000fe40000410000 */
[----:B------:R-:W-:-:S02]  /*3ad0*/  FADD.FTZ R50, R50, -UR4 ;  /* 0x8000000432327e21 */ /* 0x000fc40008010000 */
[----:B------:R-:W-:Y:S01]  /*3ae0*/  FADD.FTZ R7, R51, -UR4 ;  /* 0x8000000433077e21 */ /* 0x000fe20008010000 */
[----:B------:R-:W-:Y:S01]  /*3af0*/  MOV R51, R16 ;  /* 0x0000001000337202 */ /* 0x000fe20000000f00 */
[----:B------:R-:W-:Y:S02]  /*3b00*/  FFMA.FTZ R59, R62, R53, R59 ;  /* 0x000000353e3b7223 */ /* 0x000fe4000001003b */
[----:B------:R-:W-:Y:S02]  /*3b10*/  FFMA.FTZ R53, R61, R60, R88 ;  /* 0x0000003c3d357223 */ /* 0x000fe40000010058 */
[----:B------:R-:W-:Y:S02]  /*3b20*/  FADD.FTZ R87, R60, R87 ;  /* 0x000000573c577221 */ /* 0x000fe40000010000 */
[----:B------:R-:W-:Y:S01]  /*3b30*/  FMUL.FTZ R60, R50, UR14 ;  /* 0x0000000e323c7c20 */ /* 0x000fe20008410000 */
[----:B------:R-:W-:Y:S01]  /*3b40*/  MOV R50, R17 ;  /* 0x0000001100327202 */ /* 0x000fe20000000f00 */
[----:B------:R-:W-:-:S02]  /*3b50*/  FADD.FTZ R55, R55, R54 ;  /* 0x0000003637377221 */ /* 0x000fc40000010000 */
[----:B------:R-:W-:Y:S02]  /*3b60*/  FFMA.FTZ R58, R61, R54, R58 ;  /* 0x000000363d3a7223 */ /* 0x000fe4000001003a */
        /* <DEDUP_REMOVED lines=20> */
.L_x_2181:
[----:B------:R-:W-:Y:S02]  /*3cb0*/  FMUL.FTZ R54, R51, R46 ;  /* 0x0000002e33367220 */ /* 0x000fe40000410000 */
[----:B------:R-:W-:Y:S02]  /*3cc0*/  FADD.FTZ R8, R8, -UR4 ;  /* 0x8000000408087e21 */ /* 0x000fe40008010000 */
[----:B------:R-:W-:Y:S01]  /*3cd0*/  FFMA.FTZ R88, R60, R54, R53 ;  /* 0x000000363c587223 */ /* 0x000fe20000010035 */
[----:B------:R-:W-:Y:S01]  /*3ce0*/  MOV R53, R18 ;  /* 0x0000001200357202 */ /* 0x000fe20000000f00 */
[----:B------:R-:W-:Y:S02]  /*3cf0*/  FADD.FTZ R87, R87, R54 ;  /* 0x0000003657577221 */ /* 0x000fe40000010000 */
[----:B------:R-:W-:Y:S02]  /*3d00*/  FMUL.FTZ R54, R50, R47 ;  /* 0x0000002f32367220 */ /* 0x000fe40000410000 */
[----:B------:R-:W-:-:S02]  /*3d10*/  FADD.FTZ R9, R9, -UR4 ;  /* 0x8000000409097e21 */ /* 0x000fc40008010000 */
[----:B------:R-:W-:Y:S02]  /*3d20*/  FADD.FTZ R52, R52, R51 ;  /* 0x0000003334347221 */ /* 0x000fe40000010000 */
[----:B------:R-:W-:Y:S02]  /*3d30*/  FFMA.FTZ R59, R60, R51, R59 ;  /* 0x000000333c3b7223 */ /* 0x000fe4000001003b */
[----:B------:R-:W-:Y:S02]  /*3d40*/  FADD.FTZ R55, R55, R50 ;  /* 0x0000003237377221 */ /* 0x000fe40000010000 */
[C---:B------:R-:W-:Y:S01]  /*3d50*/  FFMA.FTZ R58, R7.reuse, R50, R58 ;  /* 0x00000032073a7223 */ /* 0x040fe2000001003a */
[----:B------:R-:W-:Y:S01]  /*3d60*/  MOV R50, R19 ;  /* 0x0000001300327202 */ /* 0x000fe20000000f00 */
[----:B------:R-:W-:Y:S02]  /*3d70*/  FFMA.FTZ R51, R7, R54, R88 ;  /* 0x0000003607337223 */ /* 0x000fe40000010058 */
        /* <DEDUP_REMOVED lines=22> */
.L_x_2182:
[----:B------:R-:W-:Y:S02]  /*3ee0*/  FMUL.FTZ R54, R53, R46 ;  /* 0x0000002e35367220 */ /* 0x000fe40000410000 */
[----:B------:R-:W-:Y:S02]  /*3ef0*/  FADD.FTZ R49, R49, -UR4 ;  /* 0x8000000431317e21 */ /* 0x000fe40008010000 */
[----:B------:R-:W-:Y:S01]  /*3f00*/  FFMA.FTZ R88, R8, R54, R51 ;  /* 0x0000003608587223 */ /* 0x000fe20000010033 */
[----:B------:R-:W-:Y:S01]  /*3f10*/  MOV R51, R21 ;  /* 0x0000001500337202 */ /* 0x000fe20000000f00 */
[----:B------:R-:W-:Y:S02]  /*3f20*/  FADD.FTZ R87, R87, R54 ;  /* 0x0000003657577221 */ /* 0x000fe40000010000 */
[----:B------:R-:W-:Y:S02]  /*3f30*/  FMUL.FTZ R54, R50, R47 ;  /* 0x0000002f32367220 */ /* 0x000fe40000410000 */
[----:B------:R-:W-:-:S02]  /*3f40*/  FADD.FTZ R52, R52, R53 ;  /* 0x0000003534347221 */ /* 0x000fc40000010000 */
[----:B------:R-:W-:Y:S02]  /*3f50*/  FFMA.FTZ R59, R8, R53, R59 ;  /* 0x00000035083b7223 */ /* 0x000fe4000001003b */
[----:B------:R-:W-:Y:S02]  /*3f60*/  FADD.FTZ R48, R48, -UR4 ;  /* 0x8000000430307e21 */ /* 0x000fe40008010000 */
        /* <DEDUP_REMOVED lines=26> */
.L_x_2183:
[----:B------:R-:W-:Y:S01]  /*4110*/  FMUL.FTZ R89, R49, R46 ;  /* 0x0000002e31597220 */ /* 0x000fe20000410000 */
[----:B------:R-:W-:Y:S01]  /*4120*/  ISETP.GT.AND P0, PT, R125, 0x1e, PT ;  /* 0x0000001e7d00780c */ /* 0x000fe20003f04270 */
[----:B------:R-:W-:Y:S01]  /*4130*/  FADD.FTZ R50, R52, R49 ;  /* 0x0000003134327221 */ /* 0x000fe20000010000 */
[----:B------:R-:W-:Y:S01]  /*4140*/  BSSY B0, `(.L_x_2184) ;  /* 0x000004d000007945 */ /* 0x000fe20003800000 */
[----:B------:R-:W-:Y:S02]  /*4150*/  FFMA.FTZ R48, R88, R89, R53 ;  /* 0x0000005958307223 */ /* 0x000fe40000010035 */
[----:B------:R-:W-:Y:S02]  /*4160*/  FADD.FTZ R53, R54, R89 ;  /* 0x0000005936357221 */ /* 0x000fe40000010000 */
[----:B------:R-:W-:-:S04]  /*4170*/  FMUL.FTZ R54, R51, R47 ;  /* 0x0000002f33367220 */ /* 0x000fc80000410000 */
[----:B------:R-:W-:Y:S02]  /*4180*/  FADD.FTZ R53, R54, R53 ;  /* 0x0000003536357221 */ /* 0x000fe40000010000 */
[----:B------:R-:W-:-:S03]  /*4190*/  FFMA.FTZ R54, R87, R54, R48 ;  /* 0x0000003657367223 */ /* 0x000fc60000010030 */
[----:B------:R-:W0:Y:S04]  /*41a0*/  SHFL.DOWN PT, R48, R53, 0x1, 0x1f ;  /* 0x08201f0035307f89 */ /* 0x000e2800000e0000 */
[----:B------:R-:W1:Y:S01]  /*41b0*/  SHFL.DOWN PT, R89, R54, 0x1, 0x1f ;  /* 0x08201f0036597f89 */ /* 0x000e6200000e0000 */
        /* <DEDUP_REMOVED lines=24> */
[----:B------:R-:W-:Y:S01]  /*4340*/  FFMA.FTZ R49, R87, R51, R58 ;  /* 0x0000003357317223 */ /* 0x000fe2000001003a */
[----:B------:R-:W-:Y:S01]  /*4350*/  MOV R59, R53 ;  /* 0x00000035003b7202 */ /* 0x000fe20000000f00 */
[----:B------:R-:W-:Y:S01]  /*4360*/  FADD.FTZ R51, R55, R51 ;  /* 0x0000003337337221 */ /* 0x000fe20000010000 */
[----:B------:R-:W-:-:S04]  /*4370*/  MOV R58, R54 ;  /* 0x00000036003a7202 */ /* 0x000fc80000000f00 */
[----:B------:R0:W-:Y:S05]  /*4380*/  STS.128 [R3.X16+0xa0], R48 ;  /* 0x0000a03003007388 */ /* 0x0001ea000000cc00 */
        /* <DEDUP_REMOVED lines=35> */
[----:B------:R-:W-:Y:S02]  /*45c0*/  FADD.FTZ R53, R59, R54 ;  /* 0x000000363b357221 */ /* 0x000fe40000010000 */
[----:B------:R-:W0:Y:S01]  /*45d0*/  LDS.64 R58, [0x80] ;  /* 0x00008000ff3a7984 */ /* 0x000e220000000a00 */
[----:B------:R-:W-:Y:S02]  /*45e0*/  FADD.FTZ R52, R52, R55 ;  /* 0x0000003734347221 */ /* 0x000fe40000010000 */
[----:B0-----:R-:W-:Y:S02]  /*45f0*/  FADD.FTZ R58, R53, R58 ;  /* 0x0000003a353a7221 */ /* 0x001fe40000010000 */
[----:B------:R-:W-:Y:S02]  /*4600*/  FADD.FTZ R59, R52, R59 ;  /* 0x0000003b343b7221 */ /* 0x000fe40000010000 */
.L_x_2185:
[----:B0-----:R-:W-:Y:S05]  /*4610*/  BSYNC B0 ;  /* 0x0000000000007941 */ /* 0x001fea0003800000 */
.L_x_2184:
[----:B------:R-:W-:Y:S01]  /*4620*/  BAR.SYNC.DEFER_BLOCKING 0x0 ;  /* 0x0000000000007b1d */ /* 0x000fe20000010000 */
[----:B------:R-:W-:Y:S02]  /*4630*/  ISETP.GT.U32.AND P6, PT, R3, 0x1d, PT ;  /* 0x0000001d0300780c */ /* 0x000fe40003fc4070 */
[----:B------:R-:W-:-:S02]  /*4640*/  LOP3.LUT R6, R6, 0xfffffffe, RZ, 0xc0, !PT ;  /* 0xfffffffe06067812 */ /* 0x000fc400078ec0ff */
[----:B------:R-:W-:Y:S01]  /*4650*/  SHF.L.U32 R89, R3, 0x4, RZ ;  /* 0x0000000403597819 */ /* 0x000fe200000006ff */
        /* <DEDUP_REMOVED lines=78> */
.L_x_2187:
[----:B------:R-:W-:Y:S05]  /*4b40*/  BSYNC B0 ;  /* 0x0000000000007941 */ /* 0x000fea0003800000 */
.L_x_2186:
[----:B------:R-:W-:Y:S01]  /*4b50*/  BSSY B0, `(.L_x_2188) ;  /* 0x0000013000007945 */ /* 0x000fe20003800000 */
[----:B------:R-:W-:Y:S01]  /*4b60*/  HFMA2.MMA R89, -RZ, RZ, 0, 2.384185791015625e-07 ;  /* 0x00000004ff597435 */ /* 0x000fe200000001ff */
[----:B------:R-:W-:Y:S05]  /*4b70*/  @P6 BRA `(.L_x_2189) ;  /* 0x0000010000006947 */ /* 0x000fea0003800000 */
[----:B------:R-:W-:Y:S01]  /*4b80*/  IMAD R52, R90, 0x1e, R3 ;  /* 0x0000001e5a347824 */ /* 0x000fe200078e0203 */
[----:B------:R-:W-:-:S03]  /*4b90*/  MOV R55, UR11 ;  /* 0x0000000b00377c02 */ /* 0x000fc60008000f00 */
[----:B------:R-:W-:-:S05]  /*4ba0*/  IMAD.WIDE R52, R52, R89, c[0x0][0x1b8] ;  /* 0x00006e0034347625 */ /* 0x000fca00078e0259 */
[----:B------:R-:W-:Y:S01]  /*4bb0*/  LEA R54, P6, R55, R52, 0x2 ;  /* 0x0000003437367211 */ /* 0x000fe200078c10ff */
[----:B------:R0:W-:Y:S01]  /*4bc0*/  RED.E.ADD.F32.FTZ.RN.STRONG.GPU [R52.64], R48 ;  /* 0x000000303400798e */ /* 0x0001e2000c10e78c */
[----:B------:R-:W-:Y:S02]  /*4bd0*/  MOV R90, c[0x0][0x1d8] ;  /* 0x00007600005a7a02 */ /* 0x000fe40000000f00 */
[----:B------:R-:W-:-:S05]  /*4be0*/  IADD3.X R55, R53, UR9, RZ, P6, !PT ;  /* 0x0000000935377c10 */ /* 0x000fca000b7fe4ff */
[----:B------:R1:W-:Y:S01]  /*4bf0*/  RED.E.ADD.F32.FTZ.RN.STRONG.GPU [R54.64], R49 ;  /* 0x000000313600798e */ /* 0x0003e2000c10e78c */
[----:B0-----:R-:W-:Y:S02]  /*4c00*/  LEA R48, P6, R90, R52, 0x2 ;  /* 0x000000345a307211 */ /* 0x001fe400078c10ff */
[----:B-1----:R-:W-:-:S04]  /*4c10*/  MOV R49, c[0x0][0x1dc] ;  /* 0x0000770000317a02 */ /* 0x002fc80000000f00 */
[----:B------:R-:W-:Y:S02]  /*4c20*/  LEA.HI.X R49, R90, R53, R49, 0x2, P6 ;  /* 0x000000355a317211 */ /* 0x000fe400030f1431 */
[----:B------:R-:W-:-:S03]  /*4c30*/  MOV R90, UR10 ;  /* 0x0000000a005a7c02 */ /* 0x000fc60008000f00 */
[----:B------:R0:W-:Y:S01]  /*4c40*/  RED.E.ADD.F32.FTZ.RN.STRONG.GPU [R48.64], R50 ;  /* 0x000000323000798e */ /* 0x0001e2000c10e78c */
[----:B------:R-:W-:-:S04]  /*4c50*/  LEA R52, P6, R90, R52, 0x2 ;  /* 0x000000345a347211 */ /* 0x000fc800078c10ff */
[----:B------:R-:W-:-:S05]  /*4c60*/  IADD3.X R53, R53, UR8, RZ, P6, !PT ;  /* 0x0000000835357c10 */ /* 0x000fca000b7fe4ff */
[----:B------:R0:W-:Y:S04]  /*4c70*/  RED.E.ADD.F32.FTZ.RN.STRONG.GPU [R52.64], R51 ;  /* 0x000000333400798e */ /* 0x0001e8000c10e78c */
.L_x_2189:
[----:B------:R-:W-:Y:S05]  /*4c80*/  BSYNC B0 ;  /* 0x0000000000007941 */ /* 0x000fea0003800000 */
.L_x_2188:
[----:B------:R-:W-:-:S04]  /*4c90*/  MOV R54, c[0x0][0xc] ;  /* 0x0000030000367a02 */ /* 0x000fc80000000f00 */
        /* <DEDUP_REMOVED lines=10> */
[----:B------:R-:W-:Y:S01]  /*4d40*/  IMAD R55, R2, c[0x0][0x10], R0 ;  /* 0x0000040002377a24 */ /* 0x000fe200078e0200 */
[----:B------:R-:W0:Y:S04]  /*4d50*/  S2R R125, SR_LANEID ;  /* 0x00000000007d7919 */ /* 0x000e280000000000 */
[----:B------:R-:W-:-:S04]  /*4d60*/  LEA R52, P6, R55, R50, 0x3 ;  /* 0x0000003237347211 */ /* 0x000fc800078c18ff */
[----:B------:R-:W-:-:S05]  /*4d70*/  LEA.HI.X R53, R55, R51, RZ, 0x3, P6 ;  /* 0x0000003337357211 */ /* 0x000fca00030f1cff */
[----:B------:R1:W-:Y:S01]  /*4d80*/  STG.E.64 [R52.64], R58 ;  /* 0x0000003a34007986 */ /* 0x0003e2000c101b0c */
[----:B------:R-:W-:Y:S06]  /*4d90*/  MEMBAR.ALL.GPU ;  /* 0x0000000000007992 */ /* 0x000fec000000a000 */
[----:B------:R-:W-:Y:S01]  /*4da0*/  VOTEU.ANY UR4, UPT, PT ;  /* 0x0000000000047886 */ /* 0x000fe200038e0100 */
[----:B-1----:R-:W-:Y:S01]  /*4db0*/  HFMA2.MMA R52, -RZ, RZ, 0, 5.9604644775390625e-08 ;  /* 0x00000001ff347435 */ /* 0x002fe200000001ff */
[----:B------:R-:W-:Y:S01]  /*4dc0*/  UPOPC UR15, UR4 ;  /* 0x00000004000f72bf */ /* 0x000fe20008000000 */
[----:B------:R-:W-:Y:S01]  /*4dd0*/  P2R R55, PR, RZ, 0x1 ;  /* 0x00000001ff377803 */ /* 0x000fe20000000000 */
[----:B------:R-:W-:Y:S01]  /*4de0*/  UFLO.U32 UR4, UR4 ;  /* 0x00000004000472bd */ /* 0x000fe200080e0000 */
[----:B------:R-:W-:Y:S01]  /*4df0*/  LOP3.LUT P6, RZ, R91, 0x2, RZ, 0xc0, !PT ;  /* 0x000000025bff7812 */ /* 0x000fe200078cc0ff */
[----:B------:R-:W-:-:S00]  /*4e00*/  ERRBAR ;  /* 0x00000000000079ab */ /* 0x000fc00000000000 */
[----:B0-----:R-:W-:Y:S02]  /*4e10*/  ISETP.EQ.U32.AND P0, PT, R125, UR4, PT ;  /* 0x000000047d007c0c */ /* 0x001fe4000bf02070 */
[----:B------:R-:W-:-:S05]  /*4e20*/  SEL R52, R52, 0xffffffff, !P6 ;  /* 0xffffffff34347807 */ /* 0x000fca0007000000 */
[----:B------:R-:W-:-:S06]  /*4e30*/  IMAD R53, R52, UR15, RZ ;  /* 0x0000000f34357c24 */ /* 0x000fcc000f8e02ff */
[----:B------:R0:W-:Y:S01]  /*4e40*/  @P0 RED.E.ADD.S32.STRONG.GPU [R48.64], R53 ;  /* 0x000000353000098e */ /* 0x0001e2000c10e38c */
[----:B------:R-:W-:Y:S02]  /*4e50*/  ISETP.NE.AND P0, PT, R55, RZ, PT ;  /* 0x000000ff3700720c */ /* 0x000fe40003f05270 */
[----:B------:R-:W-:-:S04]  /*4e60*/  SEL R55, RZ, c[0x0][0xc], P6 ;  /* 0x00000300ff377a07 */ /* 0x000fc80003000000 */
[----:B------:R-:W-:-:S13]  /*4e70*/  ISETP.NE.AND P6, PT, R55, -0x1, PT ;  /* 0xffffffff3700780c */ /* 0x000fda0003fc5270 */
[----:B0-----:R-:W-:Y:S05]  /*4e80*/  @!P6 BRA `(.L_x_2191) ;  /* 0x000000500000e947 */ /* 0x001fea0003800000 */
.L_x_2192:
[----:B------:R-:W2:Y:S01]  /*4e90*/  LDG.E.STRONG.GPU R52, [R48.64] ;  /* 0x0000000c30347981 */ /* 0x000ea2000c1ef900 */
[----:B------:R-:W-:Y:S01]  /*4ea0*/  YIELD ;  /* 0x0000000000007946 */ /* 0x000fe20003800000 */
[----:B--2---:R-:W-:Y:S01]  /*4eb0*/  ISETP.NE.AND P6, PT, R52, R55, PT ;  /* 0x000000373400720c */ /* 0x004fe20003fc5270 */
[----:B------:R-:W-:-:S12]  /*4ec0*/  CCTL.IVALL ;  /* 0x00000000ff00798f */ /* 0x000fd80002000000 */
[----:B------:R-:W-:Y:S05]  /*4ed0*/  @P6 BRA `(.L_x_2192) ;  /* 0xffffffb000006947 */ /* 0x000fea000383ffff */
.L_x_2191:
[----:B------:R-:W-:Y:S01]  /*4ee0*/  ISETP.NE.AND P6, PT, RZ, c[0x0][0xc], PT ;  /* 0x00000300ff007a0c */ /* 0x000fe20003fc5270 */
[----:B------:R-:W-:Y:S01]  /*4ef0*/  WARPSYNC 0xffffffff ;  /* 0xffffffff00007948 */ /* 0x000fe20003800000 */
[----:B------:R-:W-:Y:S11]  /*4f00*/  BAR.SYNC.DEFER_BLOCKING 0x0 ;  /* 0x0000000000007b1d */ /* 0x000ff60000010000 */
[----:B------:R-:W-:Y:S05]  /*4f10*/  @!P6 BRA `(.L_x_2190) ;  /* 0x00000ff00000e947 */ /* 0x000fea0003800000 */
[----:B------:R-:W-:Y:S02]  /*4f20*/  IADD3 R54, R54, -0x1, RZ ;  /* 0xffffffff36367810 */ /* 0x000fe40007ffe0ff */
[----:B------:R-:W-:-:S02]  /*4f30*/  MOV R48, RZ ;  /* 0x000000ff00307202 */ /* 0x000fc40000000f00 */
[----:B------:R-:W-:-:S13]  /*4f40*/  ISETP.GE.U32.AND P6, PT, R54, 0x3, PT ;  /* 0x000000033600780c */ /* 0x000fda0003fc6070 */
[----:B------:R-:W-:Y:S05]  /*4f50*/  @!P6 BRA `(.L_x_2193) ;  /* 0x00000dd00000e947 */ /* 0x000fea0003800000 */
[----:B------:R-:W-:Y:S01]  /*4f60*/  ISETP.LT.AND P6, PT, RZ, UR5, PT ;  /* 0x00000005ff007c0c */ /* 0x000fe2000bfc1270 */
[----:B------:R-:W-:Y:S01]  /*4f70*/  UMOV UR4, UR5 ;  /* 0x0000000500047c82 */ /* 0x000fe20008000000 */
[----:B------:R-:W-:-:S11]  /*4f80*/  HFMA2.MMA R48, -RZ, RZ, 0, 0 ;  /* 0x00000000ff307435 */ /* 0x000fd600000001ff */
[----:B------:R-:W-:Y:S05]  /*4f90*/  @!P6 BRA `(.L_x_2194) ;  /* 0x00000ba00000e947 */ /* 0x000fea0003800000 */
[----:B------:R-:W-:Y:S02]  /*4fa0*/  UISETP.GT.AND UP1, UPT, UR4, 0xc, UPT ;  /* 0x0000000c0400788c */ /* 0x000fe4000bf24270 */
[----:B------:R-:W-:-:S04]  /*4fb0*/  UPLOP3.LUT UP0, UPT, UPT, UPT, UPT, 0x80, 0x0 ;  /* 0x000000000000789c */ /* 0x000fc80003f0f070 */
[----:B------:R-:W-:-:S13]  /*4fc0*/  PLOP3.LUT P6, PT, PT, PT, UP1, 0x40, 0x0 ;  /* 0x000000000000781c */ /* 0x000fda0003fce818 */
[----:B------:R-:W-:Y:S05]  /*4fd0*/  @P6 BRA `(.L_x_2195) ;  /* 0x0000075000006947 */ /* 0x000fea0003800000 */
[----:B------:R-:W-:Y:S02]  /*4fe0*/  UPLOP3.LUT UP0, UPT, UPT, UPT, UPT, 0x40, 0x0 ;  /* 0x000000000000789c */ /* 0x000fe40003f0e870 */
.L_x_2196:
        /* <DEDUP_REMOVED lines=116> */
.L_x_2195:
        /* <DEDUP_REMOVED lines=56> */
[----:B------:R-:W-:Y:S02]  /*5ab0*/  UIADD3 UR4, UR4, -0x4, URZ ;  /* 0xfffffffc04047890 */ /* 0x000fe4000fffe03f */
[----:B------:R-:W-:Y:S02]  /*5ac0*/  UPLOP3.LUT UP0, UPT, UPT, UPT, UPT, 0x40, 0x0 ;  /* 0x000000000000789c */ /* 0x000fe40003f0e870 */
[----:B------:R-:W-:Y:S01]  /*5ad0*/  UIADD3 UR4, UR4, -0x4, URZ ;  /* 0xfffffffc04047890 */ /* 0x000fe2000fffe03f */
[----:B--2---:R-:W-:Y:S01]  /*5ae0*/  @!P6 FADD.FTZ R58, R58, R48 ;  /* 0x000000303a3ae221 */ /* 0x004fe20000010000 */
[----:B------:R-:W-:Y:S01]  /*5af0*/  IADD3 R48, R52, 0x4, RZ ;  /* 0x0000000434307810 */ /* 0x000fe20007ffe0ff */
[----:B------:R-:W-:Y:S02]  /*5b00*/  @!P6 FADD.FTZ R59, R59, R49 ;  /* 0x000000313b3be221 */ /* 0x000fe40000010000 */
.L_x_2197:
[----:B------:R-:W-:-:S06]  /*5b10*/  UISETP.NE.OR UP0, UPT, UR4, URZ, UP0 ;  /* 0x0000003f0400728c */ /* 0x000fcc0008705670 */
[----:B------:R-:W-:-:S13]  /*5b20*/  PLOP3.LUT P6, PT, PT, PT, UP0, 0x80, 0x0 ;  /* 0x000000000000781c */ /* 0x000fda0003fcf008 */
[----:B------:R-:W-:Y:S05]  /*5b30*/  @!P6 BRA `(.L_x_2193) ;  /* 0x000001f00000e947 */ /* 0x000fea0003800000 */
.L_x_2194:
        /* <DEDUP_REMOVED lines=26> */
[----:B------:R-:W-:Y:S01]  /*5ce0*/  IADD3 R48, R48, 0x4, RZ ;  /* 0x0000000430307810 */ /* 0x000fe20007ffe0ff */
[----:B--2---:R-:W-:Y:S02]  /*5cf0*/  @!P6 FADD.FTZ R58, R58, R52 ;  /* 0x000000343a3ae221 */ /* 0x004fe40000010000 */
[----:B------:R-:W-:Y:S02]  /*5d00*/  @!P6 FADD.FTZ R59, R59, R53 ;  /* 0x000000353b3be221 */ /* 0x000fe40000010000 */
[----:B------:R-:W-:-:S13]  /*5d10*/  ISETP.NE.AND P6, PT, RZ, UR4, PT ;  /* 0x00000004ff007c0c */ /* 0x000fda000bfc5270 */
[----:B------:R-:W-:Y:S05]  /*5d20*/  @P6 BRA `(.L_x_2194) ;  /* 0xfffffe1000006947 */ /* 0x000fea000383ffff */
.L_x_2193:
[----:B------:R-:W-:-:S13]  /*5d30*/  ISETP.NE.AND P6, PT, RZ, UR7, PT ;  /* 0x00000007ff007c0c */ /* 0x000fda000bfc5270 */
        /* <DEDUP_REMOVED lines=9> */
.L_x_2199:
[----:B------:R-:W-:Y:S05]  /*5dd0*/  BSYNC B0 ;  /* 0x0000000000007941 */ /* 0x000fea0003800000 */
.L_x_2198:
[----:B------:R-:W-:-:S06]  /*5de0*/  UISETP.NE.AND UP0, UPT, UR7, 0x1, UPT ;  /* 0x000000010700788c */ /* 0x000fcc000bf05270 */
[----:B------:R-:W-:-:S13]  /*5df0*/  PLOP3.LUT P6, PT, PT, PT, UP0, 0x40, 0x0 ;  /* 0x000000000000781c */ /* 0x000fda0003fce808 */
[----:B------:R-:W-:Y:S05]  /*5e00*/  @P6 BRA `(.L_x_2190) ;  /* 0x0000010000006947 */ /* 0x000fea0003800000 */
[----:B------:R-:W-:-:S04]  /*5e10*/  IADD3 R53, R48, 0x1, RZ ;  /* 0x0000000130357810 */ /* 0x000fc80007ffe0ff */
[----:B------:R-:W-:-:S13]  /*5e20*/  ISETP.EQ.OR P6, PT, R53, R2, P0 ;  /* 0x000000023500720c */ /* 0x000fda00007c2670 */
[----:B------:R-:W-:-:S04]  /*5e30*/  @!P6 IMAD R53, R53, c[0x0][0x10], R0 ;  /* 0x000004003535ea24 */ /* 0x000fc800078e0200 */
[----:B------:R-:W-:-:S06]  /*5e40*/  @!P6 IMAD.WIDE.U32 R52, R53, 0x8, R50 ;  /* 0x000000083534e825 */ /* 0x000fcc00078e0032 */
[----:B------:R-:W2:Y:S01]  /*5e50*/  @!P6 LDG.E.64 R52, [R52.64] ;  /* 0x0000000c3434e981 */ /* 0x000ea2000c1e1b00 */
[----:B------:R-:W-:Y:S02]  /*5e60*/  IADD3 R49, R48, 0x2, RZ ;  /* 0x0000000230317810 */ /* 0x000fe40007ffe0ff */
[----:B------:R-:W-:Y:S01]  /*5e70*/  MOV R48, UR7 ;  /* 0x0000000700307c02 */ /* 0x000fe20008000f00 */
        /* <DEDUP_REMOVED lines=9> */
.L_x_2190:
[----:B------:R-:W-:Y:S01]  /*5f10*/  @!P0 STS.64 [0x90], R58 ;  /* 0x0000903aff008388 */ /* 0x000fe20000000a00 */
[----:B0-----:R-:W-:-:S03]  /*5f20*/  IMAD.WIDE.U32 R50, R3, -0x77777777, RZ ;  /* 0x8888888903327825 */ /* 0x001fc600078e00ff */
[----:B------:R-:W-:Y:S01]  /*5f30*/  BAR.SYNC.DEFER_BLOCKING 0x0 ;  /* 0x0000000000007b1d */ /* 0x000fe20000010000 */
[----:B------:R-:W-:Y:S02]  /*5f40*/  ISETP.NE.AND P6, PT, RZ, UR16, PT ;  /* 0x00000010ff007c0c */ /* 0x000fe4000bfc5270 */
[----:B------:R-:W-:-:S05]  /*5f50*/  SHF.R.U32.HI R51, RZ, 0x4, R51 ;  /* 0x00000004ff337819 */ /* 0x000fca0000011633 */
[----:B------:R-:W-:-:S05]  /*5f60*/  IMAD R52, R2, c[0x0][0x1fc], R51 ;  /* 0x00007f0002347a24 */ /* 0x000fca00078e0233 */
[----:B------:R-:W-:Y:S01]  /*5f70*/  IADD3 R54, R52, 0xc0, RZ ;  /* 0x000000c034367810 */ /* 0x000fe20007ffe0ff */
[----:B------:R-:W0:Y:S02]  /*5f80*/  LDS.64 R48, [0x90] ;  /* 0x00009000ff307984 */ /* 0x000e240000000a00 */
[----:B0-----:R-:W-:Y:S02]  /*5f90*/  FMUL.FTZ R48, R48, c[0x0][0x20c] ;  /* 0x0000830030307a20 */ /* 0x001fe40000410000 */
[----:B------:R-:W-:Y:S02]  /*5fa0*/  FMUL.FTZ R53, R49, c[0x0][0x20c] ;  /* 0x0000830031357a20 */ /* 0x000fe40000410000 */
[----:B------:R0:W1:Y:S01]  /*5fb0*/  R2UR UR4, R48 ;  /* 0x00000000300473c2 */ /* 0x00006200000e0000 */
[----:B------:R-:W-:Y:S05]  /*5fc0*/  @!P6 BRA `(.L_x_2200) ;  /* 0x000001200000e947 */ /* 0x000fea0003800000 */
[----:B0-----:R-:W-:Y:S02]  /*5fd0*/  FFMA.FTZ R48, R86, R46, R56 ;  /* 0x0000002e56307223 */ /* 0x001fe40000010038 */
[----:B------:R-:W-:-:S02]  /*5fe0*/  FFMA.FTZ R49, R85, R47, R57 ;  /* 0x0000002f55317223 */ /* 0x000fc40000010039 */
[----:B------:R-:W-:Y:S02]  /*5ff0*/  FMUL.FTZ R50, R48, -1.4426950216293334961 ;  /* 0xbfb8aa3b30327820 */ /* 0x000fe40000410000 */
[----:B------:R-:W-:-:S04]  /*6000*/  FMUL.FTZ R55, R49, -1.4426950216293334961 ;  /* 0xbfb8aa3b31377820 */ /* 0x000fc80000410000 */
[----:B------:R-:W0:Y:S08]  /*6010*/  MUFU.EX2 R50, R50 ;  /* 0x0000003200327308 */ /* 0x000e300000000800 */
[----:B------:R-:W2:Y:S01]  /*6020*/  MUFU.EX2 R55, R55 ;  /* 0x0000003700377308 */ /* 0x000ea20000000800 */
[----:B0-----:R-:W-:-:S07]  /*6030*/  FADD.FTZ R51, R50, 1 ;  /* 0x3f80000032337421 */ /* 0x001fce0000010000 */
[----:B------:R-:W0:Y:S01]  /*6040*/  MUFU.RCP R51, R51 ;  /* 0x0000003300337308 */ /* 0x000e220000001000 */
[----:B--2---:R-:W-:-:S07]  /*6050*/  FADD.FTZ R58, R55, 1 ;  /* 0x3f800000373a7421 */ /* 0x004fce0000010000 */
[----:B------:R-:W2:Y:S01]  /*6060*/  MUFU.RCP R58, R58 ;  /* 0x0000003a003a7308 */ /* 0x000ea20000001000 */
[----:B0-----:R-:W-:Y:S02]  /*6070*/  FADD.FTZ R59, -R51, 1 ;  /* 0x3f800000333b7421 */ /* 0x001fe40000010100 */
[----:B------:R-:W-:Y:S02]  /*6080*/  FMUL.FTZ R22, R22, R51 ;  /* 0x0000003316167220 */ /* 0x000fe40000410000 */
[----:B------:R-:W-:Y:S02]  /*6090*/  FFMA.FTZ R59, R48, R59, 1 ;  /* 0x3f800000303b7423 */ /* 0x000fe4000001003b */
[----:B--2---:R-:W-:Y:S02]  /*60a0*/  FADD.FTZ R50, -R58, 1 ;  /* 0x3f8000003a327421 */ /* 0x004fe40000010100 */
[----:B------:R-:W-:Y:S02]  /*60b0*/  FMUL.FTZ R23, R23, R58 ;  /* 0x0000003a17177220 */ /* 0x000fe40000410000 */
[----:B------:R-:W-:-:S02]  /*60c0*/  FFMA.FTZ R50, R49, R50, 1 ;  /* 0x3f80000031327423 */ /* 0x000fc40000010032 */
[----:B------:R-:W-:Y:S02]  /*60d0*/  FMUL.FTZ R22, R22, R59 ;  /* 0x0000003b16167220 */ /* 0x000fe40000410000 */
[----:B------:R-:W-:Y:S02]  /*60e0*/  FMUL.FTZ R23, R23, R50 ;  /* 0x0000003217177220 */ /* 0x000fe40000410000 */
.L_x_2200:
[----:B------:R-:W-:Y:S01]  /*60f0*/  LOP3.LUT P0, RZ, R6, 0x80, RZ, 0xc0, !PT ;  /* 0x0000008006ff7812 */ /* 0x000fe2000780c0ff */
[----:B------:R-:W-:-:S12]  /*6100*/  BSSY B0, `(.L_x_2201) ;  /* 0x0000011000007945 */ /* 0x000fd80003800000 */
[----:B------:R-:W-:Y:S05]  /*6110*/  @!P0 BRA `(.L_x_2202) ;  /* 0x000000f000008947 */ /* 0x000fea0003800000 */
[----:B0-----:R-:W-:Y:S01]  /*6120*/  MOV R48, R10 ;  /* 0x0000000a00307202 */ /* 0x001fe20000000f00 */
[----:B------:R-:W-:Y:S01]  /*6130*/  IMAD R51, R124, c[0x0][0x1d8], RZ ;  /* 0x000076007c337a24 */ /* 0x000fe200078e02ff */
[----:B------:R-:W-:-:S03]  /*6140*/  MOV R49, R13 ;  /* 0x0000000d00317202 */ /* 0x000fc60000000f00 */
[C---:B------:R-:W-:Y:S02]  /*6150*/  IMAD R51, R4.reuse, c[0x0][0x1dc], R51 ;  /* 0x0000770004337a24 */ /* 0x040fe400078e0233 */
[----:B------:R-:W-:-:S05]  /*6160*/  IMAD.WIDE.U32 R48, R4, c[0x0][0x1d8], R48 ;  /* 0x0000760004307a25 */ /* 0x000fca00078e0030 */
[----:B------:R-:W-:Y:S01]  /*6170*/  IADD3 R51, R49, R51, RZ ;  /* 0x0000003331337210 */ /* 0x000fe20007ffe0ff */
[----:B-1----:R-:W-:Y:S01]  /*6180*/  FFMA.FTZ R49, R86, UR4, R53 ;  /* 0x0000000456317c23 */ /* 0x002fe20008010035 */
[----:B------:R-:W-:-:S03]  /*6190*/  LEA R50, P0, R48, c[0x0][0x160], 0x2 ;  /* 0x0000580030327a11 */ /* 0x000fc600078010ff */
[----:B------:R-:W-:Y:S01]  /*61a0*/  FFMA.FTZ R22, R46, R22, -R49 ;  /* 0x000000162e167223 */ /* 0x000fe20000010831 */
[----:B------:R-:W-:Y:S01]  /*61b0*/  LEA.HI.X R51, R48, c[0x0][0x164], R51, 0x2, P0 ;  /* 0x0000590030337a11 */ /* 0x000fe200000f1433 */
[----:B------:R-:W-:Y:S02]  /*61c0*/  FFMA.FTZ R48, R85, UR4, R53 ;  /* 0x0000000455307c23 */ /* 0x000fe40008010035 */
[----:B------:R-:W-:Y:S02]  /*61d0*/  FMUL.FTZ R22, R22, UR14 ;  /* 0x0000000e16167c20 */ /* 0x000fe40008410000 */
[----:B------:R-:W-:-:S04]  /*61e0*/  FFMA.FTZ R23, R47, R23, -R48 ;  /* 0x000000172f177223 */ /* 0x000fc80000010830 */
[----:B------:R-:W-:-:S05]  /*61f0*/  FMUL.FTZ R23, R23, UR14 ;  /* 0x0000000e17177c20 */ /* 0x000fca0008410000 */
[----:B------:R0:W-:Y:S02]  /*6200*/  STG.E.64 [R50.64], R22 ;  /* 0x0000001632007986 */ /* 0x0001e4000c101b0c */
.L_x_2202:
[----:B------:R-:W-:Y:S05]  /*6210*/  BSYNC B0 ;  /* 0x0000000000007941 */ /* 0x000fea0003800000 */
.L_x_2201:
[----:B------:R-:W-:Y:S02]  /*6220*/  ISETP.NE.AND P0, PT, RZ, UR16, PT ;  /* 0x00000010ff007c0c */ /* 0x000fe4000bf05270 */
[----:B0-----:R-:W-:-:S11]  /*6230*/  SHF.R.S32.HI R50, RZ, 0x1f, R54 ;  /* 0x0000001fff327819 */ /* 0x001fd60000011436 */
[----:B------:R-:W-:Y:S05]  /*6240*/  @!P0 BRA `(.L_x_2203) ;  /* 0x0000012000008947 */ /* 0x000fea0003800000 */
[----:B------:R-:W-:Y:S02]  /*6250*/  FFMA.FTZ R22, R84, R46, R56 ;  /* 0x0000002e54167223 */ /* 0x000fe40000010038 */
[----:B------:R-:W-:Y:S02]  /*6260*/  FFMA.FTZ R23, R83, R47, R57 ;  /* 0x0000002f53177223 */ /* 0x000fe40000010039 */
        /* <DEDUP_REMOVED lines=8> */
[----:B0-----:R-:W-:Y:S02]  /*62f0*/  FMUL.FTZ R24, R24, R49 ;  /* 0x0000003118187220 */ /* 0x001fe40000410000 */
[----:B--2---:R-:W-:Y:S02]  /*6300*/  FMUL.FTZ R59, R25, R58 ;  /* 0x0000003a193b7220 */ /* 0x004fe40000410000 */
[----:B------:R-:W-:Y:S02]  /*6310*/  FADD.FTZ R25, -R49, 1 ;  /* 0x3f80000031197421 */ /* 0x000fe40000010100 */
[----:B------:R-:W-:Y:S02]  /*6320*/  FADD.FTZ R58, -R58, 1 ;  /* 0x3f8000003a3a7421 */ /* 0x000fe40000010100 */
[----:B------:R-:W-:Y:S02]  /*6330*/  FFMA.FTZ R25, R22, R25, 1 ;  /* 0x3f80000016197423 */ /* 0x000fe40000010019 */
[----:B------:R-:W-:-:S02]  /*6340*/  FFMA.FTZ R58, R23, R58, 1 ;  /* 0x3f800000173a7423 */ /* 0x000fc4000001003a */
[----:B------:R-:W-:Y:S02]  /*6350*/  FMUL.FTZ R24, R24, R25 ;  /* 0x0000001918187220 */ /* 0x000fe40000410000 */
[----:B------:R-:W-:Y:S02]  /*6360*/  FMUL.FTZ R25, R59, R58 ;  /* 0x0000003a3b197220 */ /* 0x000fe40000410000 */
.L_x_2203:
[----:B------:R-:W-:Y:S01]  /*6370*/  LOP3.LUT P0, RZ, R6, 0x40, RZ, 0xc0, !PT ;  /* 0x0000004006ff7812 */ /* 0x000fe2000780c0ff */
[----:B------:R-:W-:-:S12]  /*6380*/  BSSY B0, `(.L_x_2204) ;  /* 0x0000011000007945 */ /* 0x000fd80003800000 */
[----:B------:R-:W-:Y:S05]  /*6390*/  @!P0 BRA `(.L_x_2205) ;  /* 0x000000f000008947 */ /* 0x000fea0003800000 */
[----:B------:R-:W-:Y:S01]  /*63a0*/  MOV R22, R10 ;  /* 0x0000000a00167202 */ /* 0x000fe20000000f00 */
[----:B------:R-:W-:Y:S01]  /*63b0*/  IMAD R49, R119, c[0x0][0x1d8], RZ ;  /* 0x0000760077317a24 */ /* 0x000fe200078e02ff */
[----:B------:R-:W-:Y:S01]  /*63c0*/  MOV R23, R13 ;  /* 0x0000000d00177202 */ /* 0x000fe20000000f00 */
[----:B-1----:R-:W-:Y:S02]  /*63d0*/  FFMA.FTZ R58, R83, UR4, R53 ;  /* 0x00000004533a7c23 */ /* 0x002fe40008010035 */
[C---:B------:R-:W-:Y:S02]  /*63e0*/  IMAD R49, R108.reuse, c[0x0][0x1dc], R49 ;  /* 0x000077006c317a24 */ /* 0x040fe400078e0231 */
[----:B------:R-:W-:-:S05]  /*63f0*/  IMAD.WIDE.U32 R22, R108, c[0x0][0x1d8], R22 ;  /* 0x000076006c167a25 */ /* 0x000fca00078e0016 */
[----:B------:R-:W-:Y:S01]  /*6400*/  IADD3 R49, R23, R49, RZ ;  /* 0x0000003117317210 */ /* 0x000fe20007ffe0ff */
[----:B------:R-:W-:Y:S01]  /*6410*/  FFMA.FTZ R23, R84, UR4, R53 ;  /* 0x0000000454177c23 */ /* 0x000fe20008010035 */
[----:B------:R-:W-:-:S04]  /*6420*/  LEA R48, P0, R22, c[0x0][0x160], 0x2 ;  /* 0x0000580016307a11 */ /* 0x000fc800078010ff */
[----:B------:R-:W-:Y:S01]  /*6430*/  LEA.HI.X R49, R22, c[0x0][0x164], R49, 0x2, P0 ;  /* 0x0000590016317a11 */ /* 0x000fe200000f1431 */
[----:B------:R-:W-:Y:S02]  /*6440*/  FFMA.FTZ R22, R46, R24, -R23 ;  /* 0x000000182e167223 */ /* 0x000fe40000010817 */
[----:B------:R-:W-:Y:S02]  /*6450*/  FFMA.FTZ R23, R47, R25, -R58 ;  /* 0x000000192f177223 */ /* 0x000fe4000001083a */
[----:B------:R-:W-:Y:S02]  /*6460*/  FMUL.FTZ R22, R22, UR14 ;  /* 0x0000000e16167c20 */ /* 0x000fe40008410000 */
[----:B------:R-:W-:-:S05]  /*6470*/  FMUL.FTZ R23, R23, UR14 ;  /* 0x0000000e17177c20 */ /* 0x000fca0008410000 */
[----:B------:R0:W-:Y:S02]  /*6480*/  STG.E.64 [R48.64], R22 ;  /* 0x0000001630007986 */ /* 0x0001e4000c101b0c */
.L_x_2205:
[----:B------:R-:W-:Y:S05]  /*6490*/  BSYNC B0 ;  /* 0x0000000000007941 */ /* 0x000fea0003800000 */
.L_x_2204:
[----:B------:R-:W-:-:S13]  /*64a0*/  ISETP.NE.AND P0, PT, RZ, UR16, PT ;  /* 0x00000010ff007c0c */ /* 0x000fda000bf05270 */
[----:B------:R-:W-:Y:S05]  /*64b0*/  @!P0 BRA `(.L_x_2206) ;  /* 0x0000012000008947 */ /* 0x000fea0003800000 */
[----:B0-----:R-:W-:Y:S02]  /*64c0*/  FFMA.FTZ R22, R82, R46, R56 ;  /* 0x0000002e52167223 */ /* 0x001fe40000010038 */
        /* <DEDUP_REMOVED lines=17> */
.L_x_2206:
[----:B------:R-:W-:Y:S01]  /*65e0*/  LOP3.LUT P0, RZ, R6, 0x20, RZ, 0xc0, !PT ;  /* 0x0000002006ff7812 */ /* 0x000fe2000780c0ff */
[----:B------:R-:W-:-:S12]  /*65f0*/  BSSY B0, `(.L_x_2207) ;  /* 0x0000011000007945 */ /* 0x000fd80003800000 */
[----:B------:R-:W-:Y:S05]  /*6600*/  @!P0 BRA `(.L_x_2208) ;  /* 0x000000f000008947 */ /* 0x000fea0003800000 */
[----:B0-----:R-:W-:Y:S01]  /*6610*/  MOV R22, R10 ;  /* 0x0000000a00167202 */ /* 0x001fe20000000f00 */
        /* <DEDUP_REMOVED lines=14> */
.L_x_2208:
[----:B------:R-:W-:Y:S05]  /*6700*/  BSYNC B0 ;  /* 0x0000000000007941 */ /* 0x000fea0003800000 */
.L_x_2207:
        /* <DEDUP_REMOVED lines=20> */
.L_x_2209:
        /* <DEDUP_REMOVED lines=18> */
.L_x_2211:
[----:B------:R-:W-:Y:S05]  /*6970*/  BSYNC B0 ;  /* 0x0000000000007941 */ /* 0x000fea0003800000 */
.L_x_2210:
        /* <DEDUP_REMOVED lines=20> */
.L_x_2212:
        /* <DEDUP_REMOVED lines=18> */
.L_x_2214:
[----:B------:R-:W-:Y:S05]  /*6be0*/  BSYNC B0 ;  /* 0x0000000000007941 */ /* 0x000fea0003800000 */
.L_x_2213:
        /* <DEDUP_REMOVED lines=20> */
.L_x_2215:
        /* <DEDUP_REMOVED lines=18> */
.L_x_2217:
[----:B------:R-:W-:Y:S05]  /*6e50*/  BSYNC B0 ;  /* 0x0000000000007941 */ /* 0x000fea0003800000 */
.L_x_2216:
        /* <DEDUP_REMOVED lines=20> */
.L_x_2218:
        /* <DEDUP_REMOVED lines=18> */
.L_x_2220:
[----:B------:R-:W-:Y:S05]  /*70c0*/  BSYNC B0 ;  /* 0x0000000000007941 */ /* 0x000fea0003800000 */
.L_x_2219:
        /* <DEDUP_REMOVED lines=20> */
.L_x_2221:
[----:B------:R-:W-:Y:S01]  /*7210*/  BSSY B0, `(.L_x_2222) ;  /* 0x0000011000007945 */ /* 0x000fe20003800000 */
        /* <DEDUP_REMOVED lines=16> */
.L_x_2223:
[----:B------:R-:W-:Y:S05]  /*7320*/  BSYNC B0 ;  /* 0x0000000000007941 */ /* 0x000fea0003800000 */
.L_x_2222:
        /* <DEDUP_REMOVED lines=19> */
.L_x_2224:
        /* <DEDUP_REMOVED lines=17> */
.L_x_2226:
[----:B------:R-:W-:Y:S05]  /*7570*/  BSYNC B0 ;  /* 0x0000000000007941 */ /* 0x000fea0003800000 */
.L_x_2225:
        /* <DEDUP_REMOVED lines=19> */
.L_x_2227:
        /* <DEDUP_REMOVED lines=17> */
.L_x_2229:
[----:B------:R-:W-:Y:S05]  /*77c0*/  BSYNC B0 ;  /* 0x0000000000007941 */ /* 0x000fea0003800000 */
.L_x_2228:
        /* <DEDUP_REMOVED lines=19> */
.L_x_2230:
        /* <DEDUP_REMOVED lines=17> */
.L_x_2232:
[----:B------:R-:W-:Y:S05]  /*7a10*/  BSYNC B0 ;  /* 0x0000000000007941 */ /* 0x000fea0003800000 */
.L_x_2231:
        /* <DEDUP_REMOVED lines=19> */
.L_x_2233:
        /* <DEDUP_REMOVED lines=17> */
.L_x_2235:
[----:B------:R-:W-:Y:S05]  /*7c60*/  BSYNC B0 ;  /* 0x0000000000007941 */ /* 0x000fea0003800000 */
.L_x_2234:
        /* <DEDUP_REMOVED lines=19> */
.L_x_2236:
[----:B------:R-:W-:Y:S01]  /*7da0*/  ISETP.GE.U32.AND P0, PT, R54, c[0x0][0x1e0], PT ;  /* 0x0000780036007a0c */ /* 0x000fe20003f06070 */
[----:B------:R-:W-:Y:S01]  /*7db0*/  BSSY B0, `(.L_x_2237) ;  /* 0x0000015000007945 */ /* 0x000fe20003800000 */
[----:B------:R-:W-:Y:S02]  /*7dc0*/  IADD3 R29, R52, 0xd0, RZ ;  /* 0x000000d0341d7810 */ /* 0x000fe40007ffe0ff */
[----:B------:R-:W-:Y:S02]  /*7dd0*/  ISETP.GE.AND.EX P0, PT, R50, c[0x0][0x1e4], PT, P0 ;  /* 0x0000790032007a0c */ /* 0x000fe40003f06300 */
[----:B------:R-:W-:Y:S02]  /*7de0*/  SHF.R.S32.HI R30, RZ, 0x1f, R29 ;  /* 0x0000001fff1e7819 */ /* 0x000fe4000001141d */
[----:B------:R-:W-:-:S13]  /*7df0*/  ISETP.LT.U32.AND P0, PT, R3, 0x1e0, !P0 ;  /* 0x000001e00300780c */ /* 0x000fda0004701070 */
        /* <DEDUP_REMOVED lines=16> */
.L_x_2238:
[----:B------:R-:W-:Y:S05]  /*7f00*/  BSYNC B0 ;  /* 0x0000000000007941 */ /* 0x000fea0003800000 */
.L_x_2237:
        /* <DEDUP_REMOVED lines=19> */
.L_x_2239:
        /* <DEDUP_REMOVED lines=22> */
.L_x_2241:
[----:B------:R-:W-:Y:S05]  /*81a0*/  BSYNC B0 ;  /* 0x0000000000007941 */ /* 0x000fea0003800000 */
.L_x_2240:
[----:B------:R-:W-:Y:S05]  /*81b0*/  @!P6 BRA `(.L_x_2242) ;  /* 0x000001200000e947 */ /* 0x000fea0003800000 */
[----:B------:R-:W-:Y:S02]  /*81c0*/  FFMA.FTZ R7, R8, R46, R56 ;  /* 0x0000002e08077223 */ /* 0x000fe40000010038 */
[----:B0-----:R-:W-:Y:S02]  /*81d0*/  FFMA.FTZ R14, R9, R47, R57 ;  /* 0x0000002f090e7223 */ /* 0x001fe40000010039 */
        /* <DEDUP_REMOVED lines=16> */
.L_x_2242:
[----:B------:R-:W-:Y:S01]  /*82e0*/  ISETP.GE.U32.AND P0, PT, R27, c[0x0][0x1e0], PT ;  /* 0x000078001b007a0c */ /* 0x000fe20003f06070 */
[----:B------:R-:W-:Y:S01]  /*82f0*/  BSSY B0, `(.L_x_2243) ;  /* 0x0000015000007945 */ /* 0x000fe20003800000 */
[----:B------:R-:W-:Y:S02]  /*8300*/  IADD3 R52, R52, 0xf0, RZ ;  /* 0x000000f034347810 */ /* 0x000fe40007ffe0ff */
[----:B------:R-:W-:Y:S02]  /*8310*/  ISETP.GE.AND.EX P0, PT, R28, c[0x0][0x1e4], PT, P0 ;  /* 0x000079001c007a0c */ /* 0x000fe40003f06300 */
[----:B0-----:R-:W-:Y:S02]  /*8320*/  SHF.R.S32.HI R23, RZ, 0x1f, R52 ;  /* 0x0000001fff177819 */ /* 0x001fe40000011434 */
[----:B------:R-:W-:-:S13]  /*8330*/  ISETP.LT.U32.AND P0, PT, R3, 0x1e0, !P0 ;  /* 0x000001e00300780c */ /* 0x000fda0004701070 */
[----:B------:R-:W-:Y:S05]  /*8340*/  @!P0 BRA `(.L_x_2244) ;  /* 0x000000f000008947 */ /* 0x000fea0003800000 */
[----:B------:R-:W-:Y:S01]  /*8350*/  MOV R14, R10 ;  /* 0x0000000a000e7202 */ /* 0x000fe20000000f00 */
[----:B------:R-:W-:Y:S01]  /*8360*/  IMAD R22, R121, c[0x0][0x1d8], RZ ;  /* 0x0000760079167a24 */ /* 0x000fe200078e02ff */
[----:B------:R-:W-:-:S03]  /*8370*/  MOV R15, R13 ;  /* 0x0000000d000f7202 */ /* 0x000fc60000000f00 */
[C---:B------:R-:W-:Y:S02]  /*8380*/  IMAD R7, R95.reuse, c[0x0][0x1dc], R22 ;  /* 0x000077005f077a24 */ /* 0x040fe400078e0216 */
[----:B------:R-:W-:-:S05]  /*8390*/  IMAD.WIDE.U32 R16, R95, c[0x0][0x1d8], R14 ;  /* 0x000076005f107a25 */ /* 0x000fca00078e000e */
[----:B------:R-:W-:Y:S02]  /*83a0*/  IADD3 R7, R17, R7, RZ ;  /* 0x0000000711077210 */ /* 0x000fe40007ffe0ff */
[----:B------:R-:W-:-:S04]  /*83b0*/  LEA R14, P0, R16, c[0x0][0x160], 0x2 ;  /* 0x00005800100e7a11 */ /* 0x000fc800078010ff */
[----:B------:R-:W-:Y:S01]  /*83c0*/  LEA.HI.X R15, R16, c[0x0][0x164], R7, 0x2, P0 ;  /* 0x00005900100f7a11 */ /* 0x000fe200000f1407 */
[--C-:B-1----:R-:W-:Y:S02]  /*83d0*/  FFMA.FTZ R7, R8, UR4, R53.reuse ;  /* 0x0000000408077c23 */ /* 0x102fe40008010035 */
[----:B------:R-:W-:Y:S02]  /*83e0*/  FFMA.FTZ R8, R9, UR4, R53 ;  /* 0x0000000409087c23 */ /* 0x000fe40008010035 */
[----:B------:R-:W-:Y:S02]  /*83f0*/  FFMA.FTZ R7, R46, R18, -R7 ;  /* 0x000000122e077223 */ /* 0x000fe40000010807 */
[----:B------:R-:W-:Y:S02]  /*8400*/  FFMA.FTZ R9, R47, R19, -R8 ;  /* 0x000000132f097223 */ /* 0x000fe40000010808 */
[----:B------:R-:W-:Y:S02]  /*8410*/  FMUL.FTZ R8, R7, UR14 ;  /* 0x0000000e07087c20 */ /* 0x000fe40008410000 */
[----:B------:R-:W-:-:S05]  /*8420*/  FMUL.FTZ R9, R9, UR14 ;  /* 0x0000000e09097c20 */ /* 0x000fca0008410000 */
[----:B------:R0:W-:Y:S02]  /*8430*/  STG.E.64 [R14.64], R8 ;  /* 0x000000080e007986 */ /* 0x0001e4000c101b0c */
.L_x_2244:
[----:B------:R-:W-:Y:S05]  /*8440*/  BSYNC B0 ;  /* 0x0000000000007941 */ /* 0x000fea0003800000 */
.L_x_2243:
[----:B------:R-:W-:Y:S05]  /*8450*/  @!P6 BRA `(.L_x_2245) ;  /* 0x000001200000e947 */ /* 0x000fea0003800000 */
[----:B------:R-:W-:Y:S02]  /*8460*/  FFMA.FTZ R56, R88, R46, R56 ;  /* 0x0000002e58387223 */ /* 0x000fe40000010038 */
[----:B------:R-:W-:Y:S02]  /*8470*/  FFMA.FTZ R57, R87, R47, R57 ;  /* 0x0000002f57397223 */ /* 0x000fe40000010039 */
[----:B------:R-:W-:Y:S02]  /*8480*/  FMUL.FTZ R7, R56, -1.4426950216293334961 ;  /* 0xbfb8aa3b38077820 */ /* 0x000fe40000410000 */
[----:B0-----:R-:W-:-:S04]  /*8490*/  FMUL.FTZ R14, R57, -1.4426950216293334961 ;  /* 0xbfb8aa3b390e7820 */ /* 0x001fc80000410000 */
        /* <DEDUP_REMOVED lines=14> */
.L_x_2245:
[----:B------:R-:W-:Y:S01]  /*8580*/  ISETP.GE.U32.AND P0, PT, R52, c[0x0][0x1e0], PT ;  /* 0x0000780034007a0c */ /* 0x000fe20003f06070 */
[----:B------:R-:W-:Y:S03]  /*8590*/  BSSY B0, `(.L_x_2246) ;  /* 0x0000012000007945 */ /* 0x000fe60003800000 */
[----:B------:R-:W-:-:S04]  /*85a0*/  ISETP.GE.AND.EX P0, PT, R23, c[0x0][0x1e4], PT, P0 ;  /* 0x0000790017007a0c */ /* 0x000fc80003f06300 */
[----:B------:R-:W-:-:S13]  /*85b0*/  ISETP.LT.U32.AND P0, PT, R3, 0x1e0, !P0 ;  /* 0x000001e00300780c */ /* 0x000fda0004701070 */
[----:B------:R-:W-:Y:S05]  /*85c0*/  @!P0 BRA `(.L_x_2247) ;  /* 0x000000e000008947 */ /* 0x000fea0003800000 */
[----:B------:R-:W-:Y:S01]  /*85d0*/  MOV R11, R13 ;  /* 0x0000000d000b7202 */ /* 0x000fe20000000f00 */
[----:B------:R-:W-:-:S04]  /*85e0*/  IMAD R7, R120, c[0x0][0x1d8], RZ ;  /* 0x0000760078077a24 */ /* 0x000fc800078e02ff */
[----:B------:R-:W-:-:S04]  /*85f0*/  IMAD.WIDE.U32 R10, R94, c[0x0][0x1d8], R10 ;  /* 0x000076005e0a7a25 */ /* 0x000fc800078e000a */
[----:B------:R-:W-:Y:S01]  /*8600*/  IMAD R7, R94, c[0x0][0x1dc], R7 ;  /* 0x000077005e077a24 */ /* 0x000fe200078e0207 */
[----:B0-----:R-:W-:-:S04]  /*8610*/  LEA R8, P0, R10, c[0x0][0x160], 0x2 ;  /* 0x000058000a087a11 */ /* 0x001fc800078010ff */
[----:B------:R-:W-:-:S04]  /*8620*/  IADD3 R7, R11, R7, RZ ;  /* 0x000000070b077210 */ /* 0x000fc80007ffe0ff */
        /* <DEDUP_REMOVED lines=8> */
.L_x_2247:
[----:B------:R-:W-:Y:S05]  /*86b0*/  BSYNC B0 ;  /* 0x0000000000007941 */ /* 0x000fea0003800000 */
.L_x_2246:
[----:B------:R-:W-:Y:S02]  /*86c0*/  IADD3 R5, R5, c[0x0][0x10], RZ ;  /* 0x0000040005057a10 */ /* 0x000fe40007ffe0ff */
[----:B------:R-:W-:Y:S02]  /*86d0*/  IADD3 R91, R91, 0x1, RZ ;  /* 0x000000015b5b7810 */ /* 0x000fe40007ffe0ff */
[----:B------:R-:W-:-:S13]  /*86e0*/  ISETP.GE.AND P0, PT, R5, UR6, PT ;  /* 0x0000000605007c0c */ /* 0x000fda000bf06270 */
[----:B------:R-:W-:Y:S01]  /*86f0*/  @P0 CALL.REL.NOINC `(.L_x_2165) ;  /* 0x0000001000000944 */ /* 0x000fe20003c00000 */
[----:B------:R-:W-:Y:S05]  /*8700*/  BRA `(.L_x_2248) ;  /* 0xffff7fe000007947 */ /* 0x000fea000383ffff */
.L_x_2165:
[----:B-12---:R-:W-:Y:S01]  /*8710*/  MOV R6, c[0x0][0xc] ;  /* 0x0000030000067a02 */ /* 0x006fe20000000f00 */
[----:B------:R-:W-:Y:S01]  /*8720*/  HFMA2.MMA R27, -RZ, RZ, 0, 2.384185791015625e-07 ;  /* 0x00000004ff1b7435 */ /* 0x000fe200000001ff */
[----:B------:R-:W-:Y:S01]  /*8730*/  ISETP.NE.AND P2, PT, R3, RZ, PT ;  /* 0x000000ff0300720c */ /* 0x000fe20003f45270 */
[----:B------:R-:W-:Y:S01]  /*8740*/  BSSY B0, `(.L_x_2249) ;  /* 0x0000013000007945 */ /* 0x000fe20003800000 */
[----:B------:R-:W-:Y:S02]  /*8750*/  IADD3 R7, R6, -0x1, RZ ;  /* 0xffffffff06077810 */ /* 0x000fe40007ffe0ff */
[----:B------:R-:W-:Y:S02]  /*8760*/  MOV R4, c[0x0][0x10] ;  /* 0x0000040000047a02 */ /* 0x000fe40000000f00 */
[----:B------:R-:W-:Y:S02]  /*8770*/  ISETP.NE.AND P0, PT, R2, R7, PT ;  /* 0x000000070200720c */ /* 0x000fe40003f05270 */
[----:B------:R-:W-:-:S02]  /*8780*/  ISETP.NE.AND P1, PT, R6, 0x1, PT ;  /* 0x000000010600780c */ /* 0x000fc40003f25270 */
[C---:B------:R-:W-:Y:S02]  /*8790*/  SHF.L.U32 R2, R4.reuse, 0x1, RZ ;  /* 0x0000000104027819 */ /* 0x040fe400000006ff */
[----:B------:R-:W-:Y:S02]  /*87a0*/  IADD3 R5, R4, -0x1, RZ ;  /* 0xffffffff04057810 */ /* 0x000fe40007ffe0ff */
        /* <DEDUP_REMOVED lines=12> */
.L_x_2250:
[----:B------:R-:W-:Y:S05]  /*8870*/  BSYNC B0 ;  /* 0x0000000000007941 */ /* 0x000fea0003800000 */
.L_x_2249:
[----:B------:R-:W-:Y:S05]  /*8880*/  @P0 EXIT ;  /* 0x000000000000094d */ /* 0x000fea0003800000 */
[----:B------:R-:W-:Y:S05]  /*8890*/  @P2 BRA `(.L_x_2251) ;  /* 0x0000008000002947 */ /* 0x000fea0003800000 */
[----:B------:R-:W-:-:S05]  /*88a0*/  IMAD R0, R6, c[0x0][0x10], RZ ;  /* 0x0000040006007a24 */ /* 0x000fca00078e02ff */
[----:B------:R-:W-:-:S13]  /*88b0*/  ISETP.NE.AND P0, PT, R0, -0x1, PT ;  /* 0xffffffff0000780c */ /* 0x000fda0003f05270 */
[----:B------:R-:W-:Y:S05]  /*88c0*/  @!P0 BRA `(.L_x_2251) ;  /* 0x0000005000008947 */ /* 0x000fea0003800000 */
.L_x_2252:
[----:B-1----:R-:W2:Y:S01]  /*88d0*/  LDG.E.STRONG.GPU R7, [R4.64] ;  /* 0x0000000c04077981 */ /* 0x002ea2000c1ef900 */
[----:B------:R-:W-:Y:S01]  /*88e0*/  YIELD ;  /* 0x0000000000007946 */ /* 0x000fe20003800000 */
[----:B--2---:R-:W-:Y:S01]  /*88f0*/  ISETP.NE.AND P0, PT, R7, R0, PT ;  /* 0x000000000700720c */ /* 0x004fe20003f05270 */
[----:B------:R-:W-:-:S12]  /*8900*/  CCTL.IVALL ;  /* 0x00000000ff00798f */ /* 0x000fd80002000000 */
[----:B------:R-:W-:Y:S05]  /*8910*/  @P0 BRA `(.L_x_2252) ;  /* 0xffffffb000000947 */ /* 0x000fea000383ffff */
.L_x_2251:
        /* <DEDUP_REMOVED lines=25> */
.L_x_2253:
[----:B0-----:R-:W-:-:S04]  /*8ab0*/  LEA R8, P0, R3, c[0x0][0x1b8], 0x2 ;  /* 0x00006e0003087a11 */ /* 0x001fc800078010ff */
[----:B------:R-:W-:Y:S02]  /*8ac0*/  LEA.HI.X R9, R3, c[0x0][0x1bc], R20, 0x2, P0 ;  /* 0x00006f0003097a11 */ /* 0x000fe400000f1414 */
[-C--:B------:R-:W-:Y:S02]  /*8ad0*/  LEA R10, P0, R22, R8.reuse, 0x2 ;  /* 0x00000008160a7211 */ /* 0x080fe400078010ff */
[-C--:B------:R-:W-:Y:S01]  /*8ae0*/  LEA R14, P1, R24, R8.reuse, 0x2 ;  /* 0x00000008180e7211 */ /* 0x080fe200078210ff */
[----:B------:R-:W2:Y:S01]  /*8af0*/  LDG.E R16, [R8.64] ;  /* 0x0000000c08107981 */ /* 0x000ea2000c1e1900 */
        /* <DEDUP_REMOVED lines=18> */
.L_x_2254:
        /* <DEDUP_REMOVED lines=14> */
.L_x_5203:


//--------------------- .text._Z35group_norm_nhwc_bwd_one_pass_kernelI11Fp32IOFp32WLi512ELi60ELi480EEv26Group_norm_nhwc_bwd_params --------------------------
	.section	.text._Z35group_norm_nhwc_bwd_one_pass_kernelI11Fp32IOFp32WLi512ELi60ELi480EEv26Group_norm_nhwc_bwd_params,"ax",@progbits
	.sectioninfo	@"SHI_REGISTERS=128"
	.align	128
        .global         _Z35group_norm_nhwc_bwd_one_pass_kernelI11Fp32IOFp32WLi512ELi60ELi480EEv26Group_norm_nhwc_bwd_params
        .type           _Z35group_norm_nhwc_bwd_one_pass_kernelI11Fp32IOFp32WLi512ELi60ELi480EEv26Group_norm_nhwc_bwd_params,@function
        .size           _Z35group_norm_nhwc_bwd_one_pass_kernelI11Fp32IOFp32WLi512ELi60ELi480EEv26Group_norm_nhwc_bwd_params,(.L_x_5204 - _Z35group_norm_nhwc_bwd_one_pass_kernelI11Fp32IOFp32WLi512ELi60ELi480EEv26Group_norm_nhwc_bwd_params)
        .other          _Z35group_norm_nhwc_bwd_one_pass_kernelI11Fp32IOFp32WLi512ELi60ELi480EEv26Group_norm_nhwc_bwd_params,@"STO_CUDA_ENTRY STV_DEFAULT"
_Z35group_norm_nhwc_bwd_one_pass_kernelI11Fp32IOFp32WLi512ELi60ELi480EEv26Group_norm_nhwc_bwd_params:
.text._Z35group_norm_nhwc_bwd_one_pass_kernelI11Fp32IOFp32WLi512ELi60ELi480EEv26Group_norm_nhwc_bwd_params:
[----:B------:R-:W-:Y:S02]  /*0000*/  MOV R1, c[0x0][0x28] ;  /* 0x00000a0000017a02 */ /* 0x000fe40000000f00 */
[----:B------:R-:W0:Y:S01]  /*0010*/  S2UR UR9, SR_CTAID.Y ;  /* 0x00000000000979c3 */ /* 0x000e220000002600 */
[----:B------:R-:W-:Y:S01]  /*0020*/  ULDC UR8, c[0x0][0x1f0] ;  /* 0x00007c0000087ab9 */ /* 0x000fe20000000800 */
[----:B------:R-:W1:Y:S01]  /*0030*/  S2R R0, SR_TID.X ;  /* 0x0000000000007919 */ /* 0x000e620000002100 */
[----:B------:R-:W-:Y:S01]  /*0040*/  ULDC UR4, c[0x0][0x1c0] ;  /* 0x0000700000047ab9 */ /* 0x000fe20000000800 */
[----:B------:R-:W-:Y:S01]  /*0050*/  IADD3 R1, R1, -0xf0, RZ ;  /* 0xffffff1001017810 */ /* 0x000fe20007ffe0ff */
[----:B------:R-:W-:Y:S02]  /*0060*/  UIMAD UR8, UR8, UR4, URZ ;  /* 0x00000004080872a4 */ /* 0x000fe4000f8e023f */
[----:B------:R-:W-:Y:S02]  /*0070*/  ULDC.64 UR18, c[0x0][0x118] ;  /* 0x0000460000127ab9 */ /* 0x000fe40000000a00 */
[----:B0-----:R-:W-:-:S06]  /*0080*/  UISETP.GE.AND UP0, UPT, UR9, UR8, UPT ;  /* 0x000000080900728c */ /* 0x001fcc000bf06270 */
[----:B------:R-:W-:-:S13]  /*0090*/  PLOP3.LUT P0, PT, PT, PT, UP0, 0x80, 0x0 ;  /* 0x000000000000781c */ /* 0x000fda0003f0f008 */
[----:B------:R-:W-:Y:S05]  /*00a0*/  @P0 BRA `(.L_x_2255) ;  /* 0x00010e8000000947 */ /* 0x000fea0003800000 */
[----:B-1----:R-:W0:Y:S01]  /*00b0*/  S2UR UR20, SR_CTAID.X ;  /* 0x00000000001479c3 */ /* 0x002e220000002500 */
[----:B------:R-:W-:Y:S01]  /*00c0*/  IMAD.WIDE.U32 R2, R0, -0x77777777, RZ ;  /* 0x8888888900027825 */ /* 0x000fe200078e00ff */
[----:B------:R-:W-:Y:S02]  /*00d0*/  UMOV UR13, 0x3 ;  /* 0x00000003000d7882 */ /* 0x000fe40000000000 */
[----:B------:R-:W-:Y:S02]  /*00e0*/  ULDC.64 UR6, c[0x0][0x1d8] ;  /* 0x0000760000067ab9 */ /* 0x000fe40000000a00 */
[----:B------:R-:W-:Y:S01]  /*00f0*/  SHF.R.U32.HI R5, RZ, 0x4, R3 ;  /* 0x00000004ff057819 */ /* 0x000fe20000011603 */
[----:B------:R-:W-:Y:S01]  /*0100*/  UIMAD.WIDE.U32 UR4, UR13, UR6, URZ ;  /* 0x000000060d0472a5 */ /* 0x000fe2000f8e003f */
[--C-:B------:R-:W-:Y:S01]  /*0110*/  SHF.R.S32.HI R3, RZ, 0x1f, R0.reuse ;  /* 0x0000001fff037819 */ /* 0x100fe20000011400 */
[----:B------:R-:W-:Y:S02]  /*0120*/  UIMAD UR13, UR13, UR7, URZ ;  /* 0x000000070d0d72a4 */ /* 0x000fe4000f8e023f */
[----:B------:R-:W-:Y:S01]  /*0130*/  IMAD R2, R5, -0x1e, R0 ;  /* 0xffffffe205027824 */ /* 0x000fe200078e0200 */
[----:B------:R-:W-:Y:S01]  /*0140*/  LEA.HI R3, R3, R0, RZ, 0x5 ;  /* 0x0000000003037211 */ /* 0x000fe200078f28ff */
[----:B------:R-:W-:-:S02]  /*0150*/  ULEA.HI UR10, UP0, UR7, UR6, URZ, 0x1 ;  /* 0x00000006070a7291 */ /* 0x000fc4000f81083f */
[----:B------:R-:W-:Y:S01]  /*0160*/  UIADD3 UR13, UR5, UR13, URZ ;  /* 0x0000000d050d7290 */ /* 0x000fe2000fffe03f */
[----:B------:R-:W-:Y:S01]  /*0170*/  SHF.R.S32.HI R3, RZ, 0x5, R3 ;  /* 0x00000005ff037819 */ /* 0x000fe20000011403 */
[----:B------:R-:W-:Y:S01]  /*0180*/  UIADD3.X UR11, URZ, UR7, URZ, UP0, !UPT ;  /* 0x000000073f0b7290 */ /* 0x000fe200087fe43f */
[----:B------:R-:W-:Y:S01]  /*0190*/  SHF.L.U32 R2, R2, 0x1, RZ ;  /* 0x0000000102027819 */ /* 0x000fe200000006ff */
[----:B------:R-:W-:Y:S02]  /*01a0*/  ULEA.HI UR12, UP0, UR13, UR4, URZ, 0x1 ;  /* 0x000000040d0c7291 */ /* 0x000fe4000f81083f */
[----:B------:R-:W-:Y:S01]  /*01b0*/  STL [R1+0xbc], R3 ;  /* 0x0000bc0301007387 */ /* 0x000fe20000100800 */
[----:B------:R-:W-:Y:S01]  /*01c0*/  USHF.R.S64 UR10, UR10, 0x1, UR11 ;  /* 0x000000010a0a7899 */ /* 0x000fe2000800100b */
[----:B0-----:R-:W-:Y:S02]  /*01d0*/  MOV R80, UR20 ;  /* 0x0000001400507c02 */ /* 0x001fe40008000f00 */
[----:B------:R0:W-:Y:S01]  /*01e0*/  STL [R1+0xb8], R2 ;  /* 0x0000b80201007387 */ /* 0x0001e20000100800 */
[----:B------:R-:W-:-:S02]  /*01f0*/  UIADD3.X UR13, URZ, UR13, URZ, UP0, !UPT ;  /* 0x0000000d3f0d7290 */ /* 0x000fc400087fe43f */
[----:B------:R-:W-:Y:S01]  /*0200*/  USHF.R.S32.HI UR11, URZ, 0x1, UR11 ;  /* 0x000000013f0b7899 */ /* 0x000fe2000801140b */
[----:B------:R-:W-:Y:S01]  /*0210*/  IMAD R80, R80, c[0x0][0x1fc], R5 ;  /* 0x00007f0050507a24 */ /* 0x000fe200078e0205 */
[----:B------:R-:W-:Y:S02]  /*0220*/  USHF.R.S64 UR12, UR12, 0x1, UR13 ;  /* 0x000000010c0c7899 */ /* 0x000fe4000800100d */
[----:B------:R-:W-:Y:S02]  /*0230*/  USHF.R.S32.HI UR13, URZ, 0x1, UR13 ;  /* 0x000000013f0d7899 */ /* 0x000fe4000801140d */
[C---:B------:R-:W-:Y:S01]  /*0240*/  ISETP.GE.U32.AND P1, PT, R80.reuse, c[0x0][0x1e0], PT ;  /* 0x0000780050007a0c */ /* 0x040fe20003f26070 */
[----:B------:R-:W-:Y:S01]  /*0250*/  ULDC.U8 UR21, c[0x0][0x1f4] ;  /* 0x00007d0000157ab9 */ /* 0x000fe20000000000 */
[C---:B0-----:R-:W-:Y:S01]  /*0260*/  IADD3 R2, R80.reuse, 0x20, RZ ;  /* 0x0000002050027810 */ /* 0x041fe20007ffe0ff */
[----:B------:R-:W-:Y:S01]  /*0270*/  USHF.L.U64.HI UR11, UR10, 0x2, UR11 ;  /* 0x000000020a0b7899 */ /* 0x000fe2000801020b */
[C---:B------:R-:W-:Y:S01]  /*0280*/  IADD3 R2, R80.reuse, 0x40, RZ ;  /* 0x0000004050027810 */ /* 0x040fe20007ffe0ff */
[----:B------:R-:W-:Y:S01]  /*0290*/  USHF.L.U64.HI UR13, UR12, 0x2, UR13 ;  /* 0x000000020c0d7899 */ /* 0x000fe2000801020d */
[----:B------:R-:W-:Y:S01]  /*02a0*/  IADD3 R2, R80, 0x70, RZ ;  /* 0x0000007050027810 */ /* 0x000fe20007ffe0ff */
[----:B------:R-:W-:Y:S01]  /*02b0*/  UMOV UR4, URZ ;  /* 0x0000003f00047c82 */ /* 0x000fe20008000000 */
[----:B------:R-:W-:-:S02]  /*02c0*/  SHF.R.S32.HI R3, RZ, 0x1f, R80 ;  /* 0x0000001fff037819 */ /* 0x000fc40000011450 */
[C---:B------:R-:W-:Y:S02]  /*02d0*/  IADD3 R4, R80.reuse, 0x30, RZ ;  /* 0x0000003050047810 */ /* 0x040fe40007ffe0ff */
[C---:B------:R-:W-:Y:S02]  /*02e0*/  IADD3 R2, R80.reuse, 0xa0, RZ ;  /* 0x000000a050027810 */ /* 0x040fe40007ffe0ff */
[C---:B------:R-:W-:Y:S02]  /*02f0*/  IADD3 R5, R80.reuse, 0x10, RZ ;  /* 0x0000001050057810 */ /* 0x040fe40007ffe0ff */
[C---:B------:R-:W-:Y:S02]  /*0300*/  IADD3 R4, R80.reuse, 0x60, RZ ;  /* 0x0000006050047810 */ /* 0x040fe40007ffe0ff */
[C---:B------:R-:W-:Y:S02]  /*0310*/  IADD3 R2, R80.reuse, 0xd0, RZ ;  /* 0x000000d050027810 */ /* 0x040fe40007ffe0ff */
[----:B------:R-:W-:-:S02]  /*0320*/  IADD3 R5, R80, 0x50, RZ ;  /* 0x0000005050057810 */ /* 0x000fc40007ffe0ff */
        /* <DEDUP_REMOVED lines=8> */
[----:B------:R-:W-:Y:S02]  /*03b0*/  ISETP.GE.AND.EX P1, PT, R3, c[0x0][0x1e4], PT, P1 ;  /* 0x0000790003007a0c */ /* 0x000fe40003f26310 */
        /* <DEDUP_REMOVED lines=10> */
[----:B------:R-:W-:Y:S02]  /*0460*/  IADD3 R5, R80, 0x170, RZ ;  /* 0x0000017050057810 */ /* 0x000fe40007ffe0ff */
[----:B------:R-:W-:Y:S02]  /*0470*/  ISETP.LT.U32.AND P1, PT, R0, 0x1e0, !P1 ;  /* 0x000001e00000780c */ /* 0x000fe40004f21070 */
[C---:B------:R-:W-:Y:S02]  /*0480*/  IADD3 R4, R80.reuse, 0x1d0, RZ ;  /* 0x000001d050047810 */ /* 0x040fe40007ffe0ff */
[C---:B------:R-:W-:Y:S02]  /*0490*/  IADD3 R3, R80.reuse, 0x1e0, RZ ;  /* 0x000001e050037810 */ /* 0x040fe40007ffe0ff */
[----:B------:R-:W-:-:S02]  /*04a0*/  IADD3 R2, R80, 0x1f0, RZ ;  /* 0x000001f050027810 */ /* 0x000fc40007ffe0ff */
.L_x_2402:
[----:B0-----:R-:W2:Y:S01]  /*04b0*/  LDL R7, [R1+0xb8] ;  /* 0x0000b80001077983 */ /* 0x001ea20000100800 */
[----:B------:R-:W-:Y:S01]  /*04c0*/  IABS R4, c[0x0][0x1f0] ;  /* 0x00007c0000047a13 */ /* 0x000fe20000000000 */
[----:B----4-:R-:W-:Y:S01]  /*04d0*/  UMOV UR6, URZ ;  /* 0x0000003f00067c82 */ /* 0x010fe20008000000 */
[----:B------:R-:W-:Y:S01]  /*04e0*/  IABS R5, UR9 ;  /* 0x0000000900057c13 */ /* 0x000fe20008000000 */
[----:B------:R-:W-:Y:S01]  /*04f0*/  UISETP.GE.AND UP4, UPT, UR9, URZ, UPT ;  /* 0x0000003f0900728c */ /* 0x000fe2000bf86270 */
[----:B------:R-:W0:Y:S01]  /*0500*/  R2UR UR16, R4 ;  /* 0x00000000041073c2 */ /* 0x000e2200000e0000 */
[----:B------:R-:W-:Y:S01]  /*0510*/  ULDC UR15, c[0x0][0x1f0] ;  /* 0x00007c00000f7ab9 */ /* 0x000fe20000000800 */
[C---:B------:R-:W-:Y:S01]  /*0520*/  IADD3 R6, R80.reuse, 0x10, RZ ;  /* 0x0000001050067810 */ /* 0x040fe20007ffe0ff */
[----:B------:R-:W-:Y:S01]  /*0530*/  UISETP.NE.AND UP0, UPT, URZ, UR15, UPT ;  /* 0x0000000f3f00728c */ /* 0x000fe2000bf05270 */
[----:B------:R-:W-:Y:S01]  /*0540*/  IADD3 R9, R80, 0x30, RZ ;  /* 0x0000003050097810 */ /* 0x000fe20007ffe0ff */
[----:B------:R-:W-:Y:S01]  /*0550*/  CS2R R16, SRZ ;  /* 0x0000000000107805 */ /* 0x000fe2000001ff00 */
[----:B------:R-:W-:-:S02]  /*0560*/  ISETP.GE.U32.AND P2, PT, R6, c[0x0][0x1e0], PT ;  /* 0x0000780006007a0c */ /* 0x000fc40003f46070 */
[----:B-1----:R-:W1:Y:S01]  /*0570*/  R2UR UR14, R5 ;  /* 0x00000000050e73c2 */ /* 0x002e6200000e0000 */
[----:B------:R-:W-:Y:S02]  /*0580*/  IADD3 R12, R80, 0x20, RZ ;  /* 0x00000020500c7810 */ /* 0x000fe40007ffe0ff */
[----:B------:R-:W-:Y:S02]  /*0590*/  ISETP.GE.U32.AND P6, PT, R9, c[0x0][0x1e0], PT ;  /* 0x0000780009007a0c */ /* 0x000fe40003fc6070 */
[----:B------:R-:W-:Y:S02]  /*05a0*/  SHF.R.S32.HI R8, RZ, 0x1f, R9 ;  /* 0x0000001fff087819 */ /* 0x000fe40000011409 */
[----:B------:R-:W-:Y:S02]  /*05b0*/  ISETP.GE.U32.AND P3, PT, R12, c[0x0][0x1e0], PT ;  /* 0x000078000c007a0c */ /* 0x000fe40003f66070 */
[----:B------:R-:W-:Y:S02]  /*05c0*/  SHF.R.S32.HI R10, RZ, 0x1f, R12 ;  /* 0x0000001fff0a7819 */ /* 0x000fe4000001140c */
[----:B------:R-:W-:-:S02]  /*05d0*/  ISETP.GE.AND.EX P6, PT, R8, c[0x0][0x1e4], PT, P6 ;  /* 0x0000790008007a0c */ /* 0x000fc40003fc6360 */
[----:B------:R-:W-:Y:S02]  /*05e0*/  ISETP.GE.AND.EX P3, PT, R10, c[0x0][0x1e4], PT, P3 ;  /* 0x000079000a007a0c */ /* 0x000fe40003f66330 */
[C---:B------:R-:W-:Y:S01]  /*05f0*/  ISETP.GT.U32.OR P6, PT, R0.reuse, 0x1df, P6 ;  /* 0x000001df0000780c */ /* 0x040fe200037c4470 */
[----:B0-----:R-:W0:Y:S01]  /*0600*/  I2F.RP R2, UR16 ;  /* 0x0000001000027d06 */ /* 0x001e220008209400 */
[----:B------:R-:W-:Y:S02]  /*0610*/  ISETP.GT.U32.OR P3, PT, R0, 0x1df, P3 ;  /* 0x000001df0000780c */ /* 0x000fe40001f64470 */
[C---:B------:R-:W-:Y:S02]  /*0620*/  IADD3 R22, R80.reuse, 0x40, RZ ;  /* 0x0000004050167810 */ /* 0x040fe40007ffe0ff */
[----:B------:R-:W-:-:S07]  /*0630*/  IADD3 R20, R80, 0x50, RZ ;  /* 0x0000005050147810 */ /* 0x000fce0007ffe0ff */
[----:B------:R-:W-:Y:S01]  /*0640*/  @!P6 IMAD R8, R8, c[0x0][0x1d8], RZ ;  /* 0x000076000808ea24 */ /* 0x000fe200078e02ff */
[----:B0-----:R-:W0:Y:S03]  /*0650*/  MUFU.RCP R2, R2 ;  /* 0x0000000200027308 */ /* 0x001e260000001000 */
[----:B------:R-:W-:Y:S01]  /*0660*/  @!P6 IMAD R19, R9, c[0x0][0x1dc], R8 ;  /* 0x000077000913ea24 */ /* 0x000fe200078e0208 */
[----:B0-----:R-:W-:-:S06]  /*0670*/  IADD3 R3, R2, 0xffffffe, RZ ;  /* 0x0ffffffe02037810 */ /* 0x001fcc0007ffe0ff */
[----:B------:R-:W0:Y:S02]  /*0680*/  F2I.FTZ.U32.TRUNC.NTZ R3, R3 ;  /* 0x0000000300037305 */ /* 0x000e24000021f000 */
        /* <DEDUP_REMOVED lines=12> */
[----:B------:R-:W-:Y:S02]  /*0750*/  UISETP.GT.U32.AND UP3, UPT, UR16, UR5, UPT ;  /* 0x000000051000728c */ /* 0x000fe4000bf64070 */
[----:B------:R-:W-:Y:S02]  /*0760*/  UISETP.GE.U32.AND UP1, UPT, UR5, UR16, UPT ;  /* 0x000000100500728c */ /* 0x000fe4000bf26070 */
[----:B------:R-:W-:-:S02]  /*0770*/  USEL UR5, UR6, UR5, !UP3 ;  /* 0x0000000506057287 */ /* 0x000fc4000d800000 */
[----:B------:R-:W-:Y:S02]  /*0780*/  ULOP3.LUT UR6, UR9, UR15, URZ, 0x3c, !UPT ;  /* 0x0000000f09067292 */ /* 0x000fe4000f8e3c3f */
[----:B------:R-:W-:Y:S02]  /*0790*/  @!UP4 UIADD3 UR5, -UR5, URZ, URZ ;  /* 0x0000003f0505c290 */ /* 0x000fe4000fffe13f */
[----:B------:R-:W-:Y:S02]  /*07a0*/  UISETP.GE.AND UP2, UPT, UR6, URZ, UPT ;  /* 0x0000003f0600728c */ /* 0x000fe4000bf46270 */
[----:B------:R-:W-:Y:S02]  /*07b0*/  USEL UR15, UR14, UR5, !UP0 ;  /* 0x000000050e0f7287 */ /* 0x000fe4000c000000 */
[----:B------:R-:W-:Y:S02]  /*07c0*/  @UP1 UIADD3 UR7, UR7, 0x1, URZ ;  /* 0x0000000107071890 */ /* 0x000fe4000fffe03f */
[----:B------:R-:W-:-:S02]  /*07d0*/  UIMAD UR22, UR15, 0x3c, URZ ;  /* 0x0000003c0f1678a4 */ /* 0x000fc4000f8e023f */
[----:B------:R-:W-:-:S03]  /*07e0*/  ULDC.64 UR16, c[0x0][0x1e8] ;  /* 0x00007a0000107ab9 */ /* 0x000fc60000000a00 */
[----:B------:R-:W-:Y:S01]  /*07f0*/  @!UP2 UIADD3 UR7, -UR7, URZ, URZ ;  /* 0x0000003f0707a290 */ /* 0x000fe2000fffe13f */
[----:B------:R-:W-:-:S03]  /*0800*/  MOV R4, UR22 ;  /* 0x0000001600047c02 */ /* 0x000fc60008000f00 */
[----:B------:R-:W-:-:S04]  /*0810*/  USEL UR7, UR14, UR7, !UP0 ;  /* 0x000000070e077287 */ /* 0x000fc8000c000000 */
[----:B------:R-:W-:Y:S02]  /*0820*/  USHF.R.S32.HI UR5, URZ, 0x1f, UR7 ;  /* 0x0000001f3f057899 */ /* 0x000fe40008011407 */
[----:B------:R-:W-:Y:S02]  /*0830*/  MOV R5, UR7 ;  /* 0x0000000700057c02 */ /* 0x000fe40008000f00 */
[----:B------:R-:W-:-:S04]  /*0840*/  UIMAD UR5, UR5, UR16, URZ ;  /* 0x00000010050572a4 */ /* 0x000fc8000f8e023f */
[----:B------:R-:W-:Y:S01]  /*0850*/  UIMAD UR5, UR7, UR17, UR5 ;  /* 0x00000011070572a4 */ /* 0x000fe2000f8e0205 */
[----:B--2---:R-:W-:Y:S02]  /*0860*/  SHF.R.S32.HI R3, RZ, 0x1f, R7 ;  /* 0x0000001fff037819 */ /* 0x004fe40000011407 */
[----:B------:R-:W-:Y:S02]  /*0870*/  IADD3 R2, P0, R7, UR22, RZ ;  /* 0x0000001607027c10 */ /* 0x000fe4000ff1e0ff */
[----:B------:R-:W-:Y:S02]  /*0880*/  SHF.R.S32.HI R7, RZ, 0x1f, R6 ;  /* 0x0000001fff077819 */ /* 0x000fe40000011406 */
[----:B------:R-:W-:Y:S02]  /*0890*/  LEA.HI.X.SX32 R3, R4, R3, 0x1, P0 ;  /* 0x0000000304037211 */ /* 0x000fe400000f0eff */
[----:B------:R-:W-:-:S03]  /*08a0*/  ISETP.GE.AND.EX P2, PT, R7, c[0x0][0x1e4], PT, P2 ;  /* 0x0000790007007a0c */ /* 0x000fc60003f46320 */
[----:B------:R-:W-:Y:S01]  /*08b0*/  IMAD.WIDE.U32 R2, R5, c[0x0][0x1e8], R2 ;  /* 0x00007a0005027a25 */ /* 0x000fe200078e0002 */
[----:B------:R-:W-:-:S04]  /*08c0*/  ISETP.GT.U32.OR P2, PT, R0, 0x1df, P2 ;  /* 0x000001df0000780c */ /* 0x000fc80001744470 */
[----:B------:R-:W-:-:S04]  /*08d0*/  IADD3 R5, R3, UR5, RZ ;  /* 0x0000000503057c10 */ /* 0x000fc8000fffe0ff */
[----:B------:R-:W-:-:S05]  /*08e0*/  @!P6 MOV R11, R5 ;  /* 0x00000005000be202 */ /* 0x000fca0000000f00 */
[----:B------:R-:W-:-:S04]  /*08f0*/  @!P2 IMAD R4, R7, c[0x0][0x1d8], RZ ;  /* 0x000076000704aa24 */ /* 0x000fc800078e02ff */
[----:B------:R-:W-:Y:S01]  /*0900*/  @!P2 IMAD R15, R6, c[0x0][0x1dc], R4 ;  /* 0x00007700060faa24 */ /* 0x000fe200078e0204 */
[----:B------:R-:W-:-:S05]  /*0910*/  @!P2 MOV R4, R2 ;  /* 0x000000020004a202 */ /* 0x000fca0000000f00 */
[----:B------:R-:W-:-:S05]  /*0920*/  @!P2 IMAD.WIDE.U32 R6, R6, c[0x0][0x1d8], R4 ;  /* 0x000076000606aa25 */ /* 0x000fca00078e0004 */
[----:B------:R-:W-:Y:S01]  /*0930*/  @!P2 IADD3 R15, R7, R15, RZ ;  /* 0x0000000f070fa210 */ /* 0x000fe20007ffe0ff */
[----:B------:R-:W-:Y:S01]  /*0940*/  @!P3 IMAD R7, R10, c[0x0][0x1d8], RZ ;  /* 0x000076000a07ba24 */ /* 0x000fe200078e02ff */
[----:B------:R-:W-:Y:S02]  /*0950*/  @!P2 SHF.L.U32 R14, R6, 0x2, RZ ;  /* 0x00000002060ea819 */ /* 0x000fe400000006ff */
[-C--:B------:R-:W-:Y:S01]  /*0960*/  @!P6 MOV R10, R2.reuse ;  /* 0x00000002000ae202 */ /* 0x080fe20000000f00 */
[----:B------:R-:W-:Y:S01]  /*0970*/  @!P3 IMAD R13, R12, c[0x0][0x1dc], R7 ;  /* 0x000077000c0dba24 */ /* 0x000fe200078e0207 */
[----:B------:R-:W-:Y:S02]  /*0980*/  @!P2 SHF.L.U64.HI R15, R6, 0x2, R15 ;  /* 0x00000002060fa819 */ /* 0x000fe4000001020f */
[----:B------:R-:W-:Y:S01]  /*0990*/  @!P2 IADD3 R8, P0, R14, c[0x0][0x180], RZ ;  /* 0x000060000e08aa10 */ /* 0x000fe20007f1e0ff */
[----:B------:R-:W-:Y:S01]  /*09a0*/  @!P6 IMAD.WIDE.U32 R10, R9, c[0x0][0x1d8], R10 ;  /* 0x00007600090aea25 */ /* 0x000fe200078e000a */
[----:B------:R-:W-:-:S02]  /*09b0*/  @!P3 MOV R6, R2 ;  /* 0x000000020006b202 */ /* 0x000fc40000000f00 */
[----:B------:R-:W-:Y:S02]  /*09c0*/  @!P2 IADD3.X R9, R15, c[0x0][0x184], RZ, P0, !PT ;  /* 0x000061000f09aa10 */ /* 0x000fe400007fe4ff */
[----:B------:R-:W-:Y:S02]  /*09d0*/  @!P3 MOV R7, R5 ;  /* 0x000000050007b202 */ /* 0x000fe40000000f00 */
[----:B------:R-:W-:Y:S01]  /*09e0*/  ISETP.GE.U32.AND P5, PT, R22, c[0x0][0x1e0], PT ;  /* 0x0000780016007a0c */ /* 0x000fe20003fa6070 */
[----:B------:R0:W2:Y:S01]  /*09f0*/  @!P2 LDG.E.64 R16, [R8.64] ;  /* 0x000000120810a981 */ /* 0x0000a2000c1e1b00 */
[----:B------:R-:W-:Y:S01]  /*0a00*/  ISETP.GE.U32.AND P4, PT, R20, c[0x0][0x1e0], PT ;  /* 0x0000780014007a0c */ /* 0x000fe20003f86070 */
[----:B------:R-:W-:Y:S01]  /*0a10*/  @!P3 IMAD.WIDE.U32 R6, R12, c[0x0][0x1d8], R6 ;  /* 0x000076000c06ba25 */ /* 0x000fe200078e0006 */
[----:B------:R-:W-:Y:S02]  /*0a20*/  @!P2 IADD3 R14, P0, R14, c[0x0][0x178], RZ ;  /* 0x00005e000e0eaa10 */ /* 0x000fe40007f1e0ff */
[----:B------:R-:W-:-:S02]  /*0a30*/  SHF.R.S32.HI R23, RZ, 0x1f, R22 ;  /* 0x0000001fff177819 */ /* 0x000fc40000011416 */
[----:B------:R-:W-:Y:S02]  /*0a40*/  @!P3 IADD3 R13, R7, R13, RZ ;  /* 0x0000000d070db210 */ /* 0x000fe40007ffe0ff */
[C---:B------:R-:W-:Y:S02]  /*0a50*/  @!P3 SHF.L.U32 R12, R6.reuse, 0x2, RZ ;  /* 0x00000002060cb819 */ /* 0x040fe400000006ff */
[----:B------:R-:W-:Y:S02]  /*0a60*/  @!P3 SHF.L.U64.HI R13, R6, 0x2, R13 ;  /* 0x00000002060db819 */ /* 0x000fe4000001020d */
[----:B------:R-:W-:Y:S01]  /*0a70*/  CS2R R6, SRZ ;  /* 0x0000000000067805 */ /* 0x000fe2000001ff00 */
[----:B------:R-:W-:Y:S02]  /*0a80*/  @!P2 IADD3.X R15, R15, c[0x0][0x17c], RZ, P0, !PT ;  /* 0x00005f000f0faa10 */ /* 0x000fe400007fe4ff */
[----:B------:R-:W-:Y:S02]  /*0a90*/  @!P6 IADD3 R19, R11, R19, RZ ;  /* 0x000000130b13e210 */ /* 0x000fe40007ffe0ff */
[----:B------:R-:W-:Y:S01]  /*0aa0*/  @!P6 SHF.L.U32 R18, R10, 0x2, RZ ;  /* 0x000000020a12e819 */ /* 0x000fe200000006ff */
[----:B------:R1:W3:Y:S01]  /*0ab0*/  @!P2 LDG.E.64 R6, [R14.64] ;  /* 0x000000120e06a981 */ /* 0x0002e2000c1e1b00 */
[----:B------:R-:W-:-:S02]  /*0ac0*/  ISETP.GE.AND.EX P5, PT, R23, c[0x0][0x1e4], PT, P5 ;  /* 0x0000790017007a0c */ /* 0x000fc40003fa6350 */
[----:B------:R-:W-:Y:S02]  /*0ad0*/  @!P6 SHF.L.U64.HI R19, R10, 0x2, R19 ;  /* 0x000000020a13e819 */ /* 0x000fe40000010213 */
[----:B------:R-:W-:-:S13]  /*0ae0*/  ISETP.GT.U32.OR P5, PT, R0, 0x1df, P5 ;  /* 0x000001df0000780c */ /* 0x000fda0002fa4470 */
[----:B0-----:R-:W-:Y:S01]  /*0af0*/  @!P5 IMAD R8, R23, c[0x0][0x1d8], RZ ;  /* 0x000076001708da24 */ /* 0x001fe200078e02ff */
[C---:B------:R-:W-:Y:S02]  /*0b00*/  @!P3 IADD3 R10, P0, R12.reuse, c[0x0][0x180], RZ ;  /* 0x000060000c0aba10 */ /* 0x040fe40007f1e0ff */
[----:B------:R-:W-:Y:S02]  /*0b10*/  @!P3 IADD3 R12, P2, R12, c[0x0][0x178], RZ ;  /* 0x00005e000c0cba10 */ /* 0x000fe40007f5e0ff */
[C---:B------:R-:W-:Y:S02]  /*0b20*/  @!P3 IADD3.X R11, R13.reuse, c[0x0][0x184], RZ, P0, !PT ;  /* 0x000061000d0bba10 */ /* 0x040fe400007fe4ff */
[----:B------:R-:W-:Y:S01]  /*0b30*/  @!P3 IADD3.X R13, R13, c[0x0][0x17c], RZ, P2, !PT ;  /* 0x00005f000d0dba10 */ /* 0x000fe200017fe4ff */
[----:B--2---:R0:W-:Y:S02]  /*0b40*/  STL.64 [R1+0x10], R16 ;  /* 0x0000101001007387 */ /* 0x0041e40000100a00 */
[----:B0-----:R-:W-:-:S04]  /*0b50*/  SHF.R.S32.HI R17, RZ, 0x1f, R20 ;  /* 0x0000001fff117819 */ /* 0x001fc80000011414 */
[----:B------:R-:W-:-:S04]  /*0b60*/  ISETP.GE.AND.EX P4, PT, R17, c[0x0][0x1e4], PT, P4 ;  /* 0x0000790011007a0c */ /* 0x000fc80003f86340 */
[----:B------:R-:W-:-:S13]  /*0b70*/  ISETP.GT.U32.OR P4, PT, R0, 0x1df, P4 ;  /* 0x000001df0000780c */ /* 0x000fda0002784470 */
[----:B------:R-:W-:Y:S02]  /*0b80*/  @!P4 IMAD R9, R17, c[0x0][0x1d8], RZ ;  /* 0x000076001109ca24 */ /* 0x000fe400078e02ff */
[----:B------:R-:W-:Y:S01]  /*0b90*/  @!P5 IMAD R17, R22, c[0x0][0x1dc], R8 ;  /* 0x000077001611da24 */ /* 0x000fe200078e0208 */
[-C--:B------:R-:W-:Y:S01]  /*0ba0*/  @!P5 MOV R8, R2.reuse ;  /* 0x000000020008d202 */ /* 0x080fe20000000f00 */
[----:B------:R-:W-:Y:S01]  /*0bb0*/  @!P4 IMAD R23, R20, c[0x0][0x1dc], R9 ;  /* 0x000077001417ca24 */ /* 0x000fe200078e0209 */
[----:B------:R-:W-:Y:S02]  /*0bc0*/  @!P5 MOV R9, R5 ;  /* 0x000000050009d202 */ /* 0x000fe40000000f00 */
[----:B-1----:R-:W-:-:S03]  /*0bd0*/  @!P4 MOV R14, R2 ;  /* 0x00000002000ec202 */ /* 0x002fc60000000f00 */
[----:B------:R-:W-:Y:S01]  /*0be0*/  @!P5 IMAD.WIDE.U32 R8, R22, c[0x0][0x1d8], R8 ;  /* 0x000076001608da25 */ /* 0x000fe200078e0008 */
[----:B------:R-:W-:-:S04]  /*0bf0*/  @!P4 MOV R15, R5 ;  /* 0x00000005000fc202 */ /* 0x000fc80000000f00 */
[----:B------:R-:W-:Y:S01]  /*0c00*/  @!P5 IADD3 R9, R9, R17, RZ ;  /* 0x000000110909d210 */ /* 0x000fe20007ffe0ff */
[----:B------:R-:W-:Y:S01]  /*0c10*/  @!P4 IMAD.WIDE.U32 R14, R20, c[0x0][0x1d8], R14 ;  /* 0x00007600140eca25 */ /* 0x000fe200078e000e */
[----:B---3--:R-:W-:Y:S01]  /*0c20*/  STL [R1+0xc4], R6 ;  /* 0x0000c40601007387 */ /* 0x008fe20000100800 */
[C---:B------:R-:W-:Y:S02]  /*0c30*/  @!P5 SHF.L.U32 R26, R8.reuse, 0x2, RZ ;  /* 0x00000002081ad819 */ /* 0x040fe400000006ff */
[----:B------:R-:W-:Y:S01]  /*0c40*/  @!P5 SHF.L.U64.HI R20, R8, 0x2, R9 ;  /* 0x000000020814d819 */ /* 0x000fe20000010209 */
[----:B------:R0:W-:Y:S01]  /*0c50*/  STL [R1+0xc0], R7 ;  /* 0x0000c00701007387 */ /* 0x0001e20000100800 */
[----:B------:R-:W-:-:S06]  /*0c60*/  CS2R R8, SRZ ;  /* 0x0000000000087805 */ /* 0x000fcc000001ff00 */
[----:B------:R1:W2:Y:S01]  /*0c70*/  @!P3 LDG.E.64 R8, [R12.64] ;  /* 0x000000120c08b981 */ /* 0x0002a2000c1e1b00 */
[----:B0-----:R-:W-:-:S06]  /*0c80*/  CS2R R6, SRZ ;  /* 0x0000000000067805 */ /* 0x001fcc000001ff00 */
[----:B------:R0:W3:Y:S01]  /*0c90*/  @!P3 LDG.E.64 R6, [R10.64] ;  /* 0x000000120a06b981 */ /* 0x0000e2000c1e1b00 */
[C---:B------:R-:W-:Y:S02]  /*0ca0*/  IADD3 R21, R80.reuse, 0x70, RZ ;  /* 0x0000007050157810 */ /* 0x040fe40007ffe0ff */
[----:B------:R-:W-:Y:S02]  /*0cb0*/  IADD3 R24, R80, 0x60, RZ ;  /* 0x0000006050187810 */ /* 0x000fe40007ffe0ff */
[----:B------:R-:W-:Y:S02]  /*0cc0*/  ISETP.GE.U32.AND P2, PT, R21, c[0x0][0x1e0], PT ;  /* 0x0000780015007a0c */ /* 0x000fe40003f46070 */
[----:B------:R-:W-:Y:S02]  /*0cd0*/  SHF.R.S32.HI R16, RZ, 0x1f, R21 ;  /* 0x0000001fff107819 */ /* 0x000fe40000011415 */
[----:B------:R-:W-:Y:S02]  /*0ce0*/  ISETP.GE.U32.AND P0, PT, R24, c[0x0][0x1e0], PT ;  /* 0x0000780018007a0c */ /* 0x000fe40003f06070 */
[----:B------:R-:W-:-:S02]  /*0cf0*/  SHF.R.S32.HI R25, RZ, 0x1f, R24 ;  /* 0x0000001fff197819 */ /* 0x000fc40000011418 */
[----:B------:R-:W-:Y:S02]  /*0d00*/  ISETP.GE.AND.EX P2, PT, R16, c[0x0][0x1e4], PT, P2 ;  /* 0x0000790010007a0c */ /* 0x000fe40003f46320 */
[----:B------:R-:W-:Y:S02]  /*0d10*/  ISETP.GE.AND.EX P0, PT, R25, c[0x0][0x1e4], PT, P0 ;  /* 0x0000790019007a0c */ /* 0x000fe40003f06300 */
[C---:B------:R-:W-:Y:S02]  /*0d20*/  ISETP.GT.U32.OR P2, PT, R0.reuse, 0x1df, P2 ;  /* 0x000001df0000780c */ /* 0x040fe40001744470 */
[----:B------:R-:W-:Y:S02]  /*0d30*/  ISETP.GT.U32.OR P0, PT, R0, 0x1df, P0 ;  /* 0x000001df0000780c */ /* 0x000fe40000704470 */
[----:B------:R-:W-:Y:S02]  /*0d40*/  @!P4 IADD3 R23, R15, R23, RZ ;  /* 0x000000170f17c210 */ /* 0x000fe40007ffe0ff */
[----:B------:R-:W-:-:S02]  /*0d50*/  @!P4 SHF.L.U32 R22, R14, 0x2, RZ ;  /* 0x000000020e16c819 */ /* 0x000fc400000006ff */
[----:B------:R-:W-:-:S05]  /*0d60*/  @!P4 SHF.L.U64.HI R23, R14, 0x2, R23 ;  /* 0x000000020e17c819 */ /* 0x000fca0000010217 */
[----:B------:R-:W-:Y:S02]  /*0d70*/  @!P2 IMAD R15, R16, c[0x0][0x1d8], RZ ;  /* 0x00007600100faa24 */ /* 0x000fe400078e02ff */
[-C--:B------:R-:W-:Y:S01]  /*0d80*/  @!P0 MOV R16, R2.reuse ;  /* 0x0000000200108202 */ /* 0x080fe20000000f00 */
[----:B------:R-:W-:Y:S01]  /*0d90*/  @!P0 IMAD R14, R25, c[0x0][0x1d8], RZ ;  /* 0x00007600190e8a24 */ /* 0x000fe200078e02ff */
[-C--:B------:R-:W-:Y:S02]  /*0da0*/  @!P0 MOV R17, R5.reuse ;  /* 0x0000000500118202 */ /* 0x080fe40000000f00 */
[----:B0-----:R-:W-:Y:S02]  /*0db0*/  @!P2 MOV R10, R2 ;  /* 0x00000002000aa202 */ /* 0x001fe40000000f00 */
[----:B------:R-:W-:Y:S01]  /*0dc0*/  @!P2 MOV R11, R5 ;  /* 0x00000005000ba202 */ /* 0x000fe20000000f00 */
[C---:B------:R-:W-:Y:S02]  /*0dd0*/  @!P0 IMAD R31, R24.reuse, c[0x0][0x1dc], R14 ;  /* 0x00007700181f8a24 */ /* 0x040fe400078e020e */
[----:B------:R-:W-:Y:S01]  /*0de0*/  @!P0 IMAD.WIDE.U32 R16, R24, c[0x0][0x1d8], R16 ;  /* 0x0000760018108a25 */ /* 0x000fe200078e0010 */
[----:B------:R-:W-:-:S03]  /*0df0*/  @!P6 IADD3 R14, P3, R18, c[0x0][0x180], RZ ;  /* 0x00006000120eea10 */ /* 0x000fc60007f7e0ff */
[C---:B------:R-:W-:Y:S02]  /*0e00*/  @!P2 IMAD R15, R21.reuse, c[0x0][0x1dc], R15 ;  /* 0x00007700150faa24 */ /* 0x040fe400078e020f */
[----:B------:R-:W-:Y:S01]  /*0e10*/  @!P2 IMAD.WIDE.U32 R10, R21, c[0x0][0x1d8], R10 ;  /* 0x00007600150aaa25 */ /* 0x000fe200078e000a */
[----:B------:R-:W-:Y:S02]  /*0e20*/  @!P0 IADD3 R31, R17, R31, RZ ;  /* 0x0000001f111f8210 */ /* 0x000fe40007ffe0ff */
[C---:B------:R-:W-:Y:S02]  /*0e30*/  @!P0 SHF.L.U32 R30, R16.reuse, 0x2, RZ ;  /* 0x00000002101e8819 */ /* 0x040fe400000006ff */
[----:B------:R-:W-:Y:S02]  /*0e40*/  @!P2 IADD3 R29, R11, R15, RZ ;  /* 0x0000000f0b1da210 */ /* 0x000fe40007ffe0ff */
[----:B------:R-:W-:Y:S02]  /*0e50*/  @!P0 SHF.L.U64.HI R31, R16, 0x2, R31 ;  /* 0x00000002101f8819 */ /* 0x000fe4000001021f */
[----:B------:R-:W-:-:S02]  /*0e60*/  @!P6 IADD3.X R15, R19, c[0x0][0x184], RZ, P3, !PT ;  /* 0x00006100130fea10 */ /* 0x000fc40001ffe4ff */
[----:B------:R-:W-:-:S04]  /*0e70*/  @!P6 IADD3 R16, P3, R18, c[0x0][0x178], RZ ;  /* 0x00005e001210ea10 */ /* 0x000fc80007f7e0ff */
[----:B------:R-:W-:Y:S02]  /*0e80*/  @!P6 IADD3.X R17, R19, c[0x0][0x17c], RZ, P3, !PT ;  /* 0x00005f001311ea10 */ /* 0x000fe40001ffe4ff */
[----:B------:R-:W-:Y:S02]  /*0e90*/  @!P5 IADD3 R18, P3, R26, c[0x0][0x180], RZ ;  /* 0x000060001a12da10 */ /* 0x000fe40007f7e0ff */
[----:B------:R-:W-:Y:S02]  /*0ea0*/  @!P2 SHF.L.U32 R28, R10, 0x2, RZ ;  /* 0x000000020a1ca819 */ /* 0x000fe400000006ff */
[----:B------:R-:W-:Y:S02]  /*0eb0*/  @!P5 IADD3.X R19, R20, c[0x0][0x184], RZ, P3, !PT ;  /* 0x000061001413da10 */ /* 0x000fe40001ffe4ff */
[----:B------:R-:W-:Y:S02]  /*0ec0*/  @!P2 SHF.L.U64.HI R29, R10, 0x2, R29 ;  /* 0x000000020a1da819 */ /* 0x000fe4000001021d */
[----:B------:R-:W-:Y:S01]  /*0ed0*/  @!P5 IADD3 R26, P3, R26, c[0x0][0x178], RZ ;  /* 0x00005e001a1ada10 */ /* 0x000fe20007f7e0ff */
[----:B------:R-:W-:Y:S01]  /*0ee0*/  CS2R R10, SRZ ;  /* 0x00000000000a7805 */ /* 0x000fe2000001ff00 */
[----:B------:R-:W-:Y:S01]  /*0ef0*/  CS2R R124, SRZ ;  /* 0x00000000007c7805 */ /* 0x000fe2000001ff00 */
[----:B-1----:R-:W-:Y:S01]  /*0f00*/  CS2R R12, SRZ ;  /* 0x00000000000c7805 */ /* 0x002fe2000001ff00 */
[----:B------:R-:W-:-:S03]  /*0f10*/  @!P5 IADD3.X R27, R20, c[0x0][0x17c], RZ, P3, !PT ;  /* 0x00005f00141bda10 */ /* 0x000fc60001ffe4ff */
[----:B------:R0:W4:Y:S04]  /*0f20*/  @!P6 LDG.E.64 R10, [R16.64] ;  /* 0x00000012100ae981 */ /* 0x000128000c1e1b00 */
[----:B------:R1:W4:Y:S04]  /*0f30*/  @!P5 LDG.E.64 R124, [R18.64] ;  /* 0x00000012127cd981 */ /* 0x000328000c1e1b00 */
[----:B------:R-:W4:Y:S04]  /*0f40*/  @!P5 LDG.E.64 R12, [R26.64] ;  /* 0x000000121a0cd981 */ /* 0x000f28000c1e1b00 */
[----:B--2---:R-:W-:Y:S04]  /*0f50*/  STL.64 [R1+0xd0], R8 ;  /* 0x0000d00801007387 */ /* 0x004fe80000100a00 */
[----:B---3--:R2:W-:Y:S02]  /*0f60*/  STL.64 [R1+0x8], R6 ;  /* 0x0000080601007387 */ /* 0x0085e40000100a00 */
[----:B--2---:R-:W-:-:S06]  /*0f70*/  CS2R R6, SRZ ;  /* 0x0000000000067805 */ /* 0x004fcc000001ff00 */
[----:B------:R2:W3:Y:S01]  /*0f80*/  @!P6 LDG.E.64 R6, [R14.64] ;  /* 0x000000120e06e981 */ /* 0x0004e2000c1e1b00 */
[C---:B------:R-:W-:Y:S02]  /*0f90*/  @!P4 IADD3 R20, P3, R22.reuse, c[0x0][0x180], RZ ;  /* 0x000060001614ca10 */ /* 0x040fe40007f7e0ff */
[----:B------:R-:W-:Y:S02]  /*0fa0*/  @!P4 IADD3 R22, P5, R22, c[0x0][0x178], RZ ;  /* 0x00005e001616ca10 */ /* 0x000fe40007fbe0ff */
[C---:B------:R-:W-:Y:S01]  /*0fb0*/  @!P4 IADD3.X R21, R23.reuse, c[0x0][0x184], RZ, P3, !PT ;  /* 0x000061001715ca10 */ /* 0x040fe20001ffe4ff */
[----:B------:R-:W-:Y:S01]  /*0fc0*/  CS2R R60, SRZ ;  /* 0x00000000003c7805 */ /* 0x000fe2000001ff00 */
[----:B------:R-:W-:Y:S01]  /*0fd0*/  @!P4 IADD3.X R23, R23, c[0x0][0x17c], RZ, P5, !PT ;  /* 0x00005f001717ca10 */ /* 0x000fe20002ffe4ff */
[----:B--2---:R-:W-:Y:S01]  /*0fe0*/  CS2R R14, SRZ ;  /* 0x00000000000e7805 */ /* 0x004fe2000001ff00 */
[----:B------:R-:W-:-:S03]  /*0ff0*/  @!P0 IADD3 R24, P6, R30, c[0x0][0x180], RZ ;  /* 0x000060001e188a10 */ /* 0x000fc60007fde0ff */
[----:B------:R2:W5:Y:S01]  /*1000*/  @!P4 LDG.E.64 R60, [R20.64] ;  /* 0x00000012143cc981 */ /* 0x000562000c1e1b00 */
[C---:B------:R-:W-:Y:S02]  /*1010*/  IADD3 R32, R80.reuse, 0x90, RZ ;  /* 0x0000009050207810 */ /* 0x040fe40007ffe0ff */
[----:B------:R-:W-:Y:S01]  /*1020*/  IADD3 R9, R80, 0xa0, RZ ;  /* 0x000000a050097810 */ /* 0x000fe20007ffe0ff */
[----:B------:R2:W5:Y:S01]  /*1030*/  @!P4 LDG.E.64 R14, [R22.64] ;  /* 0x00000012160ec981 */ /* 0x000562000c1e1b00 */
[----:B-1----:R-:W-:Y:S01]  /*1040*/  @!P0 IADD3 R18, P4, R30, c[0x0][0x178], RZ ;  /* 0x00005e001e128a10 */ /* 0x002fe20007f9e0ff */
[----:B0-----:R-:W-:Y:S01]  /*1050*/  CS2R R16, SRZ ;  /* 0x0000000000107805 */ /* 0x001fe2000001ff00 */
[----:B------:R-:W-:Y:S01]  /*1060*/  @!P0 IADD3.X R25, R31, c[0x0][0x184], RZ, P6, !PT ;  /* 0x000061001f198a10 */ /* 0x000fe200037fe4ff */
[----:B------:R-:W-:Y:S01]  /*1070*/  CS2R R62, SRZ ;  /* 0x00000000003e7805 */ /* 0x000fe2000001ff00 */
[----:B------:R-:W-:Y:S02]  /*1080*/  IADD3 R8, R80, 0xb0, RZ ;  /* 0x000000b050087810 */ /* 0x000fe40007ffe0ff */
[----:B------:R-:W-:-:S02]  /*1090*/  ISETP.GE.U32.AND P5, PT, R32, c[0x0][0x1e0], PT ;  /* 0x0000780020007a0c */ /* 0x000fc40003fa6070 */
[----:B------:R-:W-:Y:S01]  /*10a0*/  ISETP.GE.U32.AND P6, PT, R9, c[0x0][0x1e0], PT ;  /* 0x0000780009007a0c */ /* 0x000fe20003fc6070 */
[----:B------:R0:W5:Y:S01]  /*10b0*/  @!P0 LDG.E.64 R62, [R24.64] ;  /* 0x00000012183e8981 */ /* 0x000162000c1e1b00 */
[----:B------:R-:W-:Y:S02]  /*10c0*/  @!P0 IADD3.X R19, R31, c[0x0][0x17c], RZ, P4, !PT ;  /* 0x00005f001f138a10 */ /* 0x000fe400027fe4ff */
[----:B------:R-:W-:Y:S02]  /*10d0*/  SHF.R.S32.HI R35, RZ, 0x1f, R32 ;  /* 0x0000001fff237819 */ /* 0x000fe40000011420 */
[----:B------:R-:W-:Y:S01]  /*10e0*/  SHF.R.S32.HI R34, RZ, 0x1f, R9 ;  /* 0x0000001fff227819 */ /* 0x000fe20000011409 */
[----:B------:R1:W5:Y:S01]  /*10f0*/  @!P0 LDG.E.64 R16, [R18.64] ;  /* 0x0000001212108981 */ /* 0x000362000c1e1b00 */
[----:B------:R-:W-:Y:S02]  /*1100*/  ISETP.GE.U32.AND P4, PT, R8, c[0x0][0x1e0], PT ;  /* 0x0000780008007a0c */ /* 0x000fe40003f86070 */
[----:B------:R-:W-:Y:S01]  /*1110*/  SHF.R.S32.HI R33, RZ, 0x1f, R8 ;  /* 0x0000001fff217819 */ /* 0x000fe20000011408 */
[----:B----4-:R4:W-:Y:S04]  /*1120*/  STL.64 [R1+0xd8], R10 ;  /* 0x0000d80a01007387 */ /* 0x0109e80000100a00 */
[----:B------:R-:W-:Y:S04]  /*1130*/  STL [R1+0xe0], R125 ;  /* 0x0000e07d01007387 */ /* 0x000fe80000100800 */
[----:B------:R0:W-:Y:S01]  /*1140*/  STL.64 [R1+0xe8], R12 ;  /* 0x0000e80c01007387 */ /* 0x0001e20000100a00 */
[----:B------:R-:W-:-:S02]  /*1150*/  ISETP.GE.AND.EX P5, PT, R35, c[0x0][0x1e4], PT, P5 ;  /* 0x0000790023007a0c */ /* 0x000fc40003fa6350 */
[----:B------:R-:W-:Y:S02]  /*1160*/  ISETP.GE.AND.EX P6, PT, R34, c[0x0][0x1e4], PT, P6 ;  /* 0x0000790022007a0c */ /* 0x000fe40003fc6360 */
[----:B------:R-:W-:Y:S02]  /*1170*/  ISETP.GE.AND.EX P0, PT, R33, c[0x0][0x1e4], PT, P4 ;  /* 0x0000790021007a0c */ /* 0x000fe40003f06340 */
[C---:B------:R-:W-:Y:S02]  /*1180*/  ISETP.GT.U32.OR P5, PT, R0.reuse, 0x1df, P5 ;  /* 0x000001df0000780c */ /* 0x040fe40002fa4470 */
[----:B------:R-:W-:Y:S02]  /*1190*/  ISETP.GT.U32.OR P6, PT, R0, 0x1df, P6 ;  /* 0x000001df0000780c */ /* 0x000fe400037c4470 */
[----:B--2---:R-:W-:Y:S02]  /*11a0*/  @!P2 IADD3 R20, P4, R28, c[0x0][0x180], RZ ;  /* 0x000060001c14aa10 */ /* 0x004fe40007f9e0ff */
[----:B------:R-:W-:-:S02]  /*11b0*/  ISETP.GT.U32.OR P0, PT, R0, 0x1df, P0 ;  /* 0x000001df0000780c */ /* 0x000fc40000704470 */
[----:B------:R-:W-:Y:S02]  /*11c0*/  @!P2 IADD3.X R21, R29, c[0x0][0x184], RZ, P4, !PT ;  /* 0x000061001d15aa10 */ /* 0x000fe400027fe4ff */
[----:B------:R-:W-:-:S03]  /*11d0*/  @!P2 IADD3 R22, P4, R28, c[0x0][0x178], RZ ;  /* 0x00005e001c16aa10 */ /* 0x000fc60007f9e0ff */
[-C--:B0-----:R-:W-:Y:S02]  /*11e0*/  @!P5 MOV R24, R2.reuse ;  /* 0x000000020018d202 */ /* 0x081fe40000000f00 */
[----:B------:R-:W-:-:S04]  /*11f0*/  @!P6 MOV R26, R2 ;  /* 0x00000002001ae202 */ /* 0x000fc80000000f00 */
[----:B------:R-:W-:Y:S01]  /*1200*/  @!P0 IMAD R30, R33, c[0x0][0x1d8], RZ ;  /* 0x00007600211e8a24 */ /* 0x000fe200078e02ff */
[----:B------:R-:W-:-:S05]  /*1210*/  @!P6 MOV R27, R5 ;  /* 0x00000005001be202 */ /* 0x000fca0000000f00 */
[----:B------:R-:W-:Y:S01]  /*1220*/  @!P6 IMAD.WIDE.U32 R26, R9, c[0x0][0x1d8], R26 ;  /* 0x00007600091aea25 */ /* 0x000fe200078e001a */
[----:B------:R-:W-:-:S06]  /*1230*/  CS2R R78, SRZ ;  /* 0x00000000004e7805 */ /* 0x000fcc000001ff00 */
[----:B------:R0:W5:Y:S01]  /*1240*/  @!P2 LDG.E.64 R78, [R20.64] ;  /* 0x00000012144ea981 */ /* 0x000162000c1e1b00 */
[----:B------:R-:W-:Y:S01]  /*1250*/  CS2R R82, SRZ ;  /* 0x0000000000527805 */ /* 0x000fe2000001ff00 */
[----:B0-----:R-:W-:Y:S01]  /*1260*/  CS2R R20, SRZ ;  /* 0x0000000000147805 */ /* 0x001fe2000001ff00 */
[C---:B----4-:R-:W-:Y:S02]  /*1270*/  IADD3 R11, R80.reuse, 0xd0, RZ ;  /* 0x000000d0500b7810 */ /* 0x050fe40007ffe0ff */
[C---:B------:R-:W-:Y:S01]  /*1280*/  IADD3 R10, R80.reuse, 0xe0, RZ ;  /* 0x000000e0500a7810 */ /* 0x040fe20007ffe0ff */
[----:B------:R-:W-:Y:S01]  /*1290*/  CS2R R84, SRZ ;  /* 0x0000000000547805 */ /* 0x000fe2000001ff00 */
[----:B------:R-:W-:Y:S01]  /*12a0*/  CS2R R86, SRZ ;  /* 0x0000000000567805 */ /* 0x000fe2000001ff00 */
[----:B------:R-:W-:Y:S02]  /*12b0*/  SHF.R.S32.HI R13, RZ, 0x1f, R11 ;  /* 0x0000001fff0d7819 */ /* 0x000fe4000001140b */
[----:B------:R-:W-:Y:S01]  /*12c0*/  SHF.R.S32.HI R12, RZ, 0x1f, R10 ;  /* 0x0000001fff0c7819 */ /* 0x000fe2000001140a */
[----:B------:R-:W-:Y:S01]  /*12d0*/  CS2R R88, SRZ ;  /* 0x0000000000587805 */ /* 0x000fe2000001ff00 */
[----:B------:R-:W-:Y:S01]  /*12e0*/  CS2R R90, SRZ ;  /* 0x00000000005a7805 */ /* 0x000fe2000001ff00 */
[----:B------:R-:W-:Y:S01]  /*12f0*/  CS2R R92, SRZ ;  /* 0x00000000005c7805 */ /* 0x000fe2000001ff00 */
[----:B---3--:R0:W-:Y:S02]  /*1300*/  STL.64 [R1], R6 ;  /* 0x0000000601007387 */ /* 0x0081e40000100a00 */
[----:B0-----:R-:W-:-:S04]  /*1310*/  IADD3 R7, R80, 0x80, RZ ;  /* 0x0000008050077810 */ /* 0x001fc80007ffe0ff */
[----:B------:R-:W-:Y:S02]  /*1320*/  ISETP.GE.U32.AND P3, PT, R7, c[0x0][0x1e0], PT ;  /* 0x0000780007007a0c */ /* 0x000fe40003f66070 */
[----:B------:R-:W-:-:S04]  /*1330*/  SHF.R.S32.HI R6, RZ, 0x1f, R7 ;  /* 0x0000001fff067819 */ /* 0x000fc80000011407 */
[----:B------:R-:W-:-:S04]  /*1340*/  ISETP.GE.AND.EX P3, PT, R6, c[0x0][0x1e4], PT, P3 ;  /* 0x0000790006007a0c */ /* 0x000fc80003f66330 */
[----:B------:R-:W-:-:S13]  /*1350*/  ISETP.GT.U32.OR P3, PT, R0, 0x1df, P3 ;  /* 0x000001df0000780c */ /* 0x000fda0001f64470 */
[----:B-1----:R-:W-:Y:S01]  /*1360*/  @!P3 MOV R18, R2 ;  /* 0x000000020012b202 */ /* 0x002fe20000000f00 */
[----:B------:R-:W-:Y:S01]  /*1370*/  @!P3 IMAD R23, R6, c[0x0][0x1d8], RZ ;  /* 0x000076000617ba24 */ /* 0x000fe200078e02ff */
[----:B------:R-:W-:-:S03]  /*1380*/  @!P3 MOV R19, R5 ;  /* 0x000000050013b202 */ /* 0x000fc60000000f00 */
[C---:B------:R-:W-:Y:S02]  /*1390*/  @!P3 IMAD R25, R7.reuse, c[0x0][0x1dc], R23 ;  /* 0x000077000719ba24 */ /* 0x040fe400078e0217 */
[----:B------:R-:W-:Y:S01]  /*13a0*/  @!P3 IMAD.WIDE.U32 R18, R7, c[0x0][0x1d8], R18 ;  /* 0x000076000712ba25 */ /* 0x000fe200078e0012 */
[----:B------:R-:W-:-:S04]  /*13b0*/  @!P2 IADD3.X R23, R29, c[0x0][0x17c], RZ, P4, !PT ;  /* 0x00005f001d17aa10 */ /* 0x000fc800027fe4ff */
[----:B------:R-:W-:Y:S02]  /*13c0*/  @!P3 IADD3 R19, R19, R25, RZ ;  /* 0x000000191313b210 */ /* 0x000fe40007ffe0ff */
[C---:B------:R-:W-:Y:S02]  /*13d0*/  @!P3 SHF.L.U32 R29, R18.reuse, 0x2, RZ ;  /* 0x00000002121db819 */ /* 0x040fe400000006ff */
[----:B------:R-:W-:Y:S01]  /*13e0*/  @!P3 SHF.L.U64.HI R28, R18, 0x2, R19 ;  /* 0x00000002121cb819 */ /* 0x000fe20000010213 */
[----:B------:R-:W-:Y:S01]  /*13f0*/  @!P5 IMAD R18, R35, c[0x0][0x1d8], RZ ;  /* 0x000076002312da24 */ /* 0x000fe200078e02ff */
[----:B------:R-:W-:Y:S01]  /*1400*/  IADD3 R6, R80, 0xc0, RZ ;  /* 0x000000c050067810 */ /* 0x000fe20007ffe0ff */
[----:B------:R-:W-:Y:S01]  /*1410*/  @!P6 IMAD R19, R34, c[0x0][0x1d8], RZ ;  /* 0x000076002213ea24 */ /* 0x000fe200078e02ff */
[----:B------:R-:W-:Y:S01]  /*1420*/  @!P5 MOV R25, R5 ;  /* 0x000000050019d202 */ /* 0x000fe20000000f00 */
[----:B------:R-:W-:Y:S01]  /*1430*/  @!P5 IMAD R31, R32, c[0x0][0x1dc], R18 ;  /* 0x00007700201fda24 */ /* 0x000fe200078e0212 */
[----:B------:R-:W-:Y:S01]  /*1440*/  ISETP.GE.U32.AND P4, PT, R6, c[0x0][0x1e0], PT ;  /* 0x0000780006007a0c */ /* 0x000fe20003f86070 */
[----:B------:R-:W-:Y:S01]  /*1450*/  @!P6 IMAD R33, R9, c[0x0][0x1dc], R19 ;  /* 0x000077000921ea24 */ /* 0x000fe200078e0213 */
[----:B------:R-:W-:-:S02]  /*1460*/  SHF.R.S32.HI R7, RZ, 0x1f, R6 ;  /* 0x0000001fff077819 */ /* 0x000fc40000011406 */
[----:B------:R-:W-:Y:S02]  /*1470*/  @!P0 MOV R18, R2 ;  /* 0x0000000200128202 */ /* 0x000fe40000000f00 */
[----:B------:R-:W-:Y:S01]  /*1480*/  @!P0 MOV R19, R5 ;  /* 0x0000000500138202 */ /* 0x000fe20000000f00 */
[----:B------:R-:W-:Y:S01]  /*1490*/  @!P5 IMAD.WIDE.U32 R24, R32, c[0x0][0x1d8], R24 ;  /* 0x000076002018da25 */ /* 0x000fe200078e0018 */
[----:B------:R-:W-:-:S03]  /*14a0*/  ISETP.GE.AND.EX P4, PT, R7, c[0x0][0x1e4], PT, P4 ;  /* 0x0000790007007a0c */ /* 0x000fc60003f86340 */
[C---:B------:R-:W-:Y:S02]  /*14b0*/  @!P0 IMAD R35, R8.reuse, c[0x0][0x1dc], R30 ;  /* 0x0000770008238a24 */ /* 0x040fe400078e021e */
[----:B------:R-:W-:Y:S01]  /*14c0*/  @!P0 IMAD.WIDE.U32 R18, R8, c[0x0][0x1d8], R18 ;  /* 0x0000760008128a25 */ /* 0x000fe200078e0012 */
[----:B------:R-:W-:Y:S02]  /*14d0*/  ISETP.GT.U32.OR P4, PT, R0, 0x1df, P4 ;  /* 0x000001df0000780c */ /* 0x000fe40002784470 */
[----:B------:R-:W-:Y:S02]  /*14e0*/  @!P5 IADD3 R31, R25, R31, RZ ;  /* 0x0000001f191fd210 */ /* 0x000fe40007ffe0ff */
[----:B------:R-:W-:Y:S02]  /*14f0*/  @!P0 IADD3 R19, R19, R35, RZ ;  /* 0x0000002313138210 */ /* 0x000fe40007ffe0ff */
[----:B------:R-:W-:Y:S02]  /*1500*/  @!P6 IADD3 R25, R27, R33, RZ ;  /* 0x000000211b19e210 */ /* 0x000fe40007ffe0ff */
[----:B------:R-:W-:-:S02]  /*1510*/  @!P5 SHF.L.U64.HI R27, R24, 0x2, R31 ;  /* 0x00000002181bd819 */ /* 0x000fc4000001021f */
[C---:B------:R-:W-:Y:S02]  /*1520*/  @!P0 SHF.L.U32 R31, R18.reuse, 0x2, RZ ;  /* 0x00000002121f8819 */ /* 0x040fe400000006ff */
[----:B------:R-:W-:Y:S02]  /*1530*/  @!P0 SHF.L.U64.HI R30, R18, 0x2, R19 ;  /* 0x00000002121e8819 */ /* 0x000fe40000010213 */
[----:B------:R-:W-:Y:S01]  /*1540*/  CS2R R18, SRZ ;  /* 0x0000000000127805 */ /* 0x000fe2000001ff00 */
[----:B------:R-:W-:Y:S01]  /*1550*/  @!P5 SHF.L.U32 R36, R24, 0x2, RZ ;  /* 0x000000021824d819 */ /* 0x000fe200000006ff */
[----:B------:R-:W-:Y:S01]  /*1560*/  @!P4 IMAD R24, R7, c[0x0][0x1d8], RZ ;  /* 0x000076000718ca24 */ /* 0x000fe200078e02ff */
[----:B------:R-:W-:Y:S02]  /*1570*/  @!P4 MOV R34, R2 ;  /* 0x000000020022c202 */ /* 0x000fe40000000f00 */
[----:B------:R-:W-:Y:S01]  /*1580*/  @!P4 MOV R35, R5 ;  /* 0x000000050023c202 */ /* 0x000fe20000000f00 */
[----:B------:R0:W5:Y:S01]  /*1590*/  @!P2 LDG.E.64 R18, [R22.64] ;  /* 0x000000121612a981 */ /* 0x000162000c1e1b00 */
[----:B------:R-:W-:Y:S01]  /*15a0*/  @!P6 SHF.L.U64.HI R32, R26, 0x2, R25 ;  /* 0x000000021a20e819 */ /* 0x000fe20000010219 */
[----:B------:R-:W-:-:S02]  /*15b0*/  @!P4 IMAD R25, R6, c[0x0][0x1dc], R24 ;  /* 0x000077000619ca24 */ /* 0x000fc400078e0218 */
[----:B------:R-:W-:Y:S01]  /*15c0*/  @!P4 IMAD.WIDE.U32 R34, R6, c[0x0][0x1d8], R34 ;  /* 0x000076000622ca25 */ /* 0x000fe200078e0022 */
[----:B0-----:R-:W-:-:S04]  /*15d0*/  @!P3 IADD3 R22, P2, R29, c[0x0][0x180], RZ ;  /* 0x000060001d16ba10 */ /* 0x001fc80007f5e0ff */
[C---:B------:R-:W-:Y:S02]  /*15e0*/  @!P3 IADD3.X R23, R28.reuse, c[0x0][0x184], RZ, P2, !PT ;  /* 0x000061001c17ba10 */ /* 0x040fe400017fe4ff */
[----:B------:R-:W-:Y:S02]  /*15f0*/  @!P3 IADD3 R24, P2, R29, c[0x0][0x178], RZ ;  /* 0x00005e001d18ba10 */ /* 0x000fe40007f5e0ff */
[----:B------:R-:W-:Y:S01]  /*1600*/  @!P4 IADD3 R29, R35, R25, RZ ;  /* 0x00000019231dc210 */ /* 0x000fe20007ffe0ff */
[----:B------:R0:W5:Y:S01]  /*1610*/  @!P3 LDG.E.64 R82, [R22.64] ;  /* 0x000000121652b981 */ /* 0x000162000c1e1b00 */
[----:B------:R-:W-:Y:S02]  /*1620*/  @!P3 IADD3.X R25, R28, c[0x0][0x17c], RZ, P2, !PT ;  /* 0x00005f001c19ba10 */ /* 0x000fe400017fe4ff */
[----:B------:R-:W-:-:S03]  /*1630*/  @!P6 SHF.L.U32 R33, R26, 0x2, RZ ;  /* 0x000000021a21e819 */ /* 0x000fc600000006ff */
[----:B------:R1:W5:Y:S01]  /*1640*/  @!P3 LDG.E.64 R20, [R24.64] ;  /* 0x000000121814b981 */ /* 0x000362000c1e1b00 */
[----:B------:R-:W-:Y:S02]  /*1650*/  @!P5 IADD3 R26, P2, R36, c[0x0][0x178], RZ ;  /* 0x00005e00241ada10 */ /* 0x000fe40007f5e0ff */
[----:B------:R-:W-:Y:S02]  /*1660*/  @!P4 SHF.L.U32 R35, R34, 0x2, RZ ;  /* 0x000000022223c819 */ /* 0x000fe400000006ff */
[----:B-1----:R-:W-:-:S04]  /*1670*/  @!P5 IADD3 R24, P3, R36, c[0x0][0x180], RZ ;  /* 0x000060002418da10 */ /* 0x002fc80007f7e0ff */
[----:B------:R-:W-:Y:S02]  /*1680*/  @!P5 IADD3.X R25, R27, c[0x0][0x184], RZ, P3, !PT ;  /* 0x000061001b19da10 */ /* 0x000fe40001ffe4ff */
[----:B------:R-:W-:Y:S01]  /*1690*/  @!P6 IADD3 R28, P3, R33, c[0x0][0x180], RZ ;  /* 0x00006000211cea10 */ /* 0x000fe20007f7e0ff */
[----:B0-----:R-:W-:Y:S01]  /*16a0*/  CS2R R22, SRZ ;  /* 0x0000000000167805 */ /* 0x001fe2000001ff00 */
[----:B------:R-:W-:Y:S01]  /*16b0*/  @!P4 SHF.L.U64.HI R34, R34, 0x2, R29 ;  /* 0x000000022222c819 */ /* 0x000fe2000001021d */
[----:B------:R0:W5:Y:S01]  /*16c0*/  @!P5 LDG.E.64 R84, [R24.64] ;  /* 0x000000121854d981 */ /* 0x000162000c1e1b00 */
[----:B------:R-:W-:Y:S02]  /*16d0*/  @!P5 IADD3.X R27, R27, c[0x0][0x17c], RZ, P2, !PT ;  /* 0x00005f001b1bda10 */ /* 0x000fe400017fe4ff */
[----:B------:R-:W-:Y:S02]  /*16e0*/  @!P6 IADD3.X R29, R32, c[0x0][0x184], RZ, P3, !PT ;  /* 0x00006100201dea10 */ /* 0x000fe40001ffe4ff */
[----:B------:R-:W-:Y:S01]  /*16f0*/  ISETP.GE.U32.AND P3, PT, R11, c[0x0][0x1e0], PT ;  /* 0x000078000b007a0c */ /* 0x000fe20003f66070 */
[----:B------:R1:W5:Y:S01]  /*1700*/  @!P5 LDG.E.64 R22, [R26.64] ;  /* 0x000000121a16d981 */ /* 0x000362000c1e1b00 */
[----:B------:R-:W-:-:S02]  /*1710*/  ISETP.GE.U32.AND P2, PT, R10, c[0x0][0x1e0], PT ;  /* 0x000078000a007a0c */ /* 0x000fc40003f46070 */
[----:B------:R-:W-:Y:S01]  /*1720*/  ISETP.GE.AND.EX P3, PT, R13, c[0x0][0x1e4], PT, P3 ;  /* 0x000079000d007a0c */ /* 0x000fe20003f66330 */
[----:B------:R2:W5:Y:S01]  /*1730*/  @!P6 LDG.E.64 R86, [R28.64] ;  /* 0x000000121c56e981 */ /* 0x000562000c1e1b00 */
[----:B------:R-:W-:Y:S01]  /*1740*/  ISETP.GE.AND.EX P2, PT, R12, c[0x0][0x1e4], PT, P2 ;  /* 0x000079000c007a0c */ /* 0x000fe20003f46320 */
[----:B0-----:R-:W-:Y:S01]  /*1750*/  CS2R R24, SRZ ;  /* 0x0000000000187805 */ /* 0x001fe2000001ff00 */
[C---:B------:R-:W-:Y:S02]  /*1760*/  ISETP.GT.U32.OR P3, PT, R0.reuse, 0x1df, P3 ;  /* 0x000001df0000780c */ /* 0x040fe40001f64470 */
[----:B------:R-:W-:Y:S02]  /*1770*/  ISETP.GT.U32.OR P2, PT, R0, 0x1df, P2 ;  /* 0x000001df0000780c */ /* 0x000fe40001744470 */
[----:B--2---:R-:W-:-:S04]  /*1780*/  @!P6 IADD3 R28, P5, R33, c[0x0][0x178], RZ ;  /* 0x00005e00211cea10 */ /* 0x004fc80007fbe0ff */
[----:B------:R-:W-:Y:S02]  /*1790*/  @!P6 IADD3.X R29, R32, c[0x0][0x17c], RZ, P5, !PT ;  /* 0x00005f00201dea10 */ /* 0x000fe40002ffe4ff */
[----:B-1----:R-:W-:Y:S02]  /*17a0*/  @!P0 IADD3 R26, P5, R31, c[0x0][0x180], RZ ;  /* 0x000060001f1a8a10 */ /* 0x002fe40007fbe0ff */
[----:B------:R-:W-:Y:S01]  /*17b0*/  IADD3 R7, R80, 0xf0, RZ ;  /* 0x000000f050077810 */ /* 0x000fe20007ffe0ff */
[----:B------:R0:W5:Y:S01]  /*17c0*/  @!P6 LDG.E.64 R24, [R28.64] ;  /* 0x000000121c18e981 */ /* 0x000162000c1e1b00 */
[----:B------:R-:W-:Y:S02]  /*17d0*/  @!P0 IADD3.X R27, R30, c[0x0][0x184], RZ, P5, !PT ;  /* 0x000061001e1b8a10 */ /* 0x000fe40002ffe4ff */
[----:B------:R-:W-:Y:S02]  /*17e0*/  IADD3 R6, R80, 0x100, RZ ;  /* 0x0000010050067810 */ /* 0x000fe40007ffe0ff */
[----:B------:R-:W-:Y:S01]  /*17f0*/  ISETP.GE.U32.AND P5, PT, R7, c[0x0][0x1e0], PT ;  /* 0x0000780007007a0c */ /* 0x000fe20003fa6070 */
[----:B------:R1:W5:Y:S01]  /*1800*/  @!P0 LDG.E.64 R88, [R26.64] ;  /* 0x000000121a588981 */ /* 0x000362000c1e1b00 */
[----:B------:R-:W-:-:S02]  /*1810*/  SHF.R.S32.HI R9, RZ, 0x1f, R7 ;  /* 0x0000001fff097819 */ /* 0x000fc40000011407 */
[----:B0-----:R-:W-:Y:S01]  /*1820*/  @!P0 IADD3 R28, P6, R31, c[0x0][0x178], RZ ;  /* 0x00005e001f1c8a10 */ /* 0x001fe20007fde0ff */
[----:B------:R-:W-:Y:S01]  /*1830*/  @!P2 IMAD R31, R12, c[0x0][0x1d8], RZ ;  /* 0x000076000c1faa24 */ /* 0x000fe200078e02ff */
[----:B------:R-:W-:Y:S02]  /*1840*/  SHF.R.S32.HI R8, RZ, 0x1f, R6 ;  /* 0x0000001fff087819 */ /* 0x000fe40000011406 */
[----:B------:R-:W-:Y:S01]  /*1850*/  @!P0 IADD3.X R29, R30, c[0x0][0x17c], RZ, P6, !PT ;  /* 0x00005f001e1d8a10 */ /* 0x000fe200037fe4ff */
[----:B------:R-:W-:Y:S01]  /*1860*/  @!P3 IMAD R30, R13, c[0x0][0x1d8], RZ ;  /* 0x000076000d1eba24 */ /* 0x000fe200078e02ff */
[----:B------:R-:W-:Y:S02]  /*1870*/  ISETP.GE.U32.AND P6, PT, R6, c[0x0][0x1e0], PT ;  /* 0x0000780006007a0c */ /* 0x000fe40003fc6070 */
[----:B------:R-:W-:Y:S01]  /*1880*/  ISETP.GE.AND.EX P5, PT, R9, c[0x0][0x1e4], PT, P5 ;  /* 0x0000790009007a0c */ /* 0x000fe20003fa6350 */
[----:B------:R-:W-:Y:S01]  /*1890*/  @!P3 IMAD R37, R11, c[0x0][0x1dc], R30 ;  /* 0x000077000b25ba24 */ /* 0x000fe200078e021e */
[----:B------:R-:W-:Y:S01]  /*18a0*/  @!P2 MOV R32, R2 ;  /* 0x000000020020a202 */ /* 0x000fe20000000f00 */
[----:B------:R-:W-:Y:S01]  /*18b0*/  @!P2 IMAD R39, R10, c[0x0][0x1dc], R31 ;  /* 0x000077000a27aa24 */ /* 0x000fe200078e021f */
[----:B------:R-:W-:-:S02]  /*18c0*/  @!P2 MOV R33, R5 ;  /* 0x000000050021a202 */ /* 0x000fc40000000f00 */
[----:B------:R-:W-:Y:S02]  /*18d0*/  ISETP.GE.AND.EX P6, PT, R8, c[0x0][0x1e4], PT, P6 ;  /* 0x0000790008007a0c */ /* 0x000fe40003fc6360 */
[----:B------:R-:W-:Y:S02]  /*18e0*/  @!P3 MOV R30, R2 ;  /* 0x00000002001eb202 */ /* 0x000fe40000000f00 */
[----:B------:R-:W-:Y:S02]  /*18f0*/  @!P3 MOV R31, R5 ;  /* 0x00000005001fb202 */ /* 0x000fe40000000f00 */
[----:B------:R-:W-:Y:S01]  /*1900*/  ISETP.GT.U32.OR P5, PT, R0, 0x1df, P5 ;  /* 0x000001df0000780c */ /* 0x000fe20002fa4470 */
[----:B------:R-:W-:Y:S01]  /*1910*/  @!P2 IMAD.WIDE.U32 R32, R10, c[0x0][0x1d8], R32 ;  /* 0x000076000a20aa25 */ /* 0x000fe200078e0020 */
[----:B------:R-:W-:-:S03]  /*1920*/  ISETP.GT.U32.OR P6, PT, R0, 0x1df, P6 ;  /* 0x000001df0000780c */ /* 0x000fc600037c4470 */
[----:B------:R-:W-:Y:S01]  /*1930*/  @!P3 IMAD.WIDE.U32 R30, R11, c[0x0][0x1d8], R30 ;  /* 0x000076000b1eba25 */ /* 0x000fe200078e001e */
[----:B------:R-:W-:Y:S01]  /*1940*/  @!P2 IADD3 R39, R33, R39, RZ ;  /* 0x000000272127a210 */ /* 0x000fe20007ffe0ff */
[----:B-1----:R-:W-:-:S03]  /*1950*/  CS2R R26, SRZ ;  /* 0x00000000001a7805 */ /* 0x002fc6000001ff00 */
[----:B------:R-:W-:Y:S02]  /*1960*/  @!P3 IADD3 R37, R31, R37, RZ ;  /* 0x000000251f25b210 */ /* 0x000fe40007ffe0ff */
[C---:B------:R-:W-:Y:S01]  /*1970*/  @!P2 SHF.L.U32 R38, R32.reuse, 0x2, RZ ;  /* 0x000000022026a819 */ /* 0x040fe200000006ff */
[----:B------:R0:W5:Y:S01]  /*1980*/  @!P0 LDG.E.64 R26, [R28.64] ;  /* 0x000000121c1a8981 */ /* 0x000162000c1e1b00 */
[----:B------:R-:W-:Y:S02]  /*1990*/  @!P2 SHF.L.U64.HI R39, R32, 0x2, R39 ;  /* 0x000000022027a819 */ /* 0x000fe40000010227 */
[C---:B------:R-:W-:Y:S02]  /*19a0*/  @!P3 SHF.L.U32 R36, R30.reuse, 0x2, RZ ;  /* 0x000000021e24b819 */ /* 0x040fe400000006ff */
[----:B------:R-:W-:Y:S01]  /*19b0*/  @!P3 SHF.L.U64.HI R37, R30, 0x2, R37 ;  /* 0x000000021e25b819 */ /* 0x000fe20000010225 */
[----:B------:R-:W-:Y:S01]  /*19c0*/  @!P5 IMAD R30, R9, c[0x0][0x1d8], RZ ;  /* 0x00007600091eda24 */ /* 0x000fe200078e02ff */
[----:B------:R-:W-:-:S02]  /*19d0*/  @!P5 MOV R32, R2 ;  /* 0x000000020020d202 */ /* 0x000fc40000000f00 */
[-C--:B------:R-:W-:Y:S01]  /*19e0*/  @!P5 MOV R33, R5.reuse ;  /* 0x000000050021d202 */ /* 0x080fe20000000f00 */
[----:B------:R-:W-:Y:S01]  /*19f0*/  @!P6 IMAD R31, R8, c[0x0][0x1d8], RZ ;  /* 0x00007600081fea24 */ /* 0x000fe200078e02ff */
        /* <DEDUP_REMOVED lines=12> */
[----:B------:R-:W-:-:S03]  /*1ac0*/  @!P4 IADD3 R32, P0, R35, c[0x0][0x178], RZ ;  /* 0x00005e002320ca10 */ /* 0x000fc60007f1e0ff */
[----:B------:R0:W5:Y:S01]  /*1ad0*/  @!P4 LDG.E.64 R90, [R30.64] ;  /* 0x000000121e5ac981 */ /* 0x000162000c1e1b00 */
[----:B------:R-:W-:Y:S02]  /*1ae0*/  @!P4 IADD3.X R33, R34, c[0x0][0x17c], RZ, P0, !PT ;  /* 0x00005f002221ca10 */ /* 0x000fe400007fe4ff */
[----:B------:R-:W-:-:S04]  /*1af0*/  @!P3 IADD3 R34, P0, R36, c[0x0][0x180], RZ ;  /* 0x000060002422ba10 */ /* 0x000fc80007f1e0ff */
[C---:B------:R-:W-:Y:S02]  /*1b00*/  @!P3 IADD3.X R35, R37.reuse, c[0x0][0x184], RZ, P0, !PT ;  /* 0x000061002523ba10 */ /* 0x040fe400007fe4ff */
[----:B------:R-:W-:Y:S01]  /*1b10*/  @!P3 IADD3 R36, P0, R36, c[0x0][0x178], RZ ;  /* 0x00005e002424ba10 */ /* 0x000fe20007f1e0ff */
[----:B0-----:R-:W-:Y:S01]  /*1b20*/  CS2R R30, SRZ ;  /* 0x00000000001e7805 */ /* 0x001fe2000001ff00 */
[C---:B------:R-:W-:Y:S01]  /*1b30*/  @!P6 SHF.L.U32 R40, R28.reuse, 0x2, RZ ;  /* 0x000000021c28e819 */ /* 0x040fe200000006ff */
[----:B------:R0:W5:Y:S01]  /*1b40*/  @!P3 LDG.E.64 R92, [R34.64] ;  /* 0x00000012225cb981 */ /* 0x000162000c1e1b00 */
[----:B------:R-:W-:Y:S02]  /*1b50*/  @!P3 IADD3.X R37, R37, c[0x0][0x17c], RZ, P0, !PT ;  /* 0x00005f002525ba10 */ /* 0x000fe400007fe4ff */
[----:B------:R-:W-:Y:S02]  /*1b60*/  @!P6 SHF.L.U64.HI R41, R28, 0x2, R41 ;  /* 0x000000021c29e819 */ /* 0x000fe40000010229 */
[----:B------:R-:W-:Y:S01]  /*1b70*/  CS2R R28, SRZ ;  /* 0x00000000001c7805 */ /* 0x000fe2000001ff00 */
[----:B------:R1:W5:Y:S01]  /*1b80*/  @!P3 LDG.E.64 R30, [R36.64] ;  /* 0x00000012241eb981 */ /* 0x000362000c1e1b00 */
[----:B------:R-:W-:Y:S01]  /*1b90*/  CS2R R94, SRZ ;  /* 0x00000000005e7805 */ /* 0x000fe2000001ff00 */
[----:B0-----:R-:W-:-:S03]  /*1ba0*/  @!P2 IADD3 R34, P0, R38, c[0x0][0x180], RZ ;  /* 0x000060002622aa10 */ /* 0x001fc60007f1e0ff */
[----:B------:R0:W5:Y:S01]  /*1bb0*/  @!P4 LDG.E.64 R28, [R32.64] ;  /* 0x00000012201cc981 */ /* 0x000162000c1e1b00 */
[----:B-1----:R-:W-:Y:S02]  /*1bc0*/  @!P2 IADD3 R36, P3, R38, c[0x0][0x178], RZ ;  /* 0x00005e002624aa10 */ /* 0x002fe40007f7e0ff */
[C---:B------:R-:W-:Y:S02]  /*1bd0*/  @!P2 IADD3.X R35, R39.reuse, c[0x0][0x184], RZ, P0, !PT ;  /* 0x000061002723aa10 */ /* 0x040fe400007fe4ff */
[----:B------:R-:W-:Y:S01]  /*1be0*/  @!P2 IADD3.X R37, R39, c[0x0][0x17c], RZ, P3, !PT ;  /* 0x00005f002725aa10 */ /* 0x000fe20001ffe4ff */
[----:B0-----:R-:W-:Y:S01]  /*1bf0*/  CS2R R32, SRZ ;  /* 0x0000000000207805 */ /* 0x001fe2000001ff00 */
[----:B------:R-:W-:Y:S01]  /*1c00*/  IADD3 R7, R80, 0x110, RZ ;  /* 0x0000011050077810 */ /* 0x000fe20007ffe0ff */
[----:B------:R0:W5:Y:S03]  /*1c10*/  @!P2 LDG.E.64 R94, [R34.64] ;  /* 0x00000012225ea981 */ /* 0x000166000c1e1b00 */
[----:B------:R-:W-:Y:S01]  /*1c20*/  SHF.R.S32.HI R6, RZ, 0x1f, R7 ;  /* 0x0000001fff067819 */ /* 0x000fe20000011407 */
[----:B------:R1:W5:Y:S01]  /*1c30*/  @!P2 LDG.E.64 R32, [R36.64] ;  /* 0x000000122420a981 */ /* 0x000362000c1e1b00 */
[----:B------:R-:W-:-:S04]  /*1c40*/  ISETP.GE.U32.AND P2, PT, R7, c[0x0][0x1e0], PT ;  /* 0x0000780007007a0c */ /* 0x000fc80003f46070 */
[----:B------:R-:W-:Y:S02]  /*1c50*/  ISETP.GE.AND.EX P2, PT, R6, c[0x0][0x1e4], PT, P2 ;  /* 0x0000790006007a0c */ /* 0x000fe40003f46320 */
[----:B------:R-:W-:Y:S02]  /*1c60*/  @!P5 IADD3 R38, P4, R42, c[0x0][0x180], RZ ;  /* 0x000060002a26da10 */ /* 0x000fe40007f9e0ff */
[----:B------:R-:W-:Y:S02]  /*1c70*/  ISETP.GT.U32.OR P2, PT, R0, 0x1df, P2 ;  /* 0x000001df0000780c */ /* 0x000fe40001744470 */
[----:B-1----:R-:W-:Y:S01]  /*1c80*/  @!P5 IADD3 R36, P0, R42, c[0x0][0x178], RZ ;  /* 0x00005e002a24da10 */ /* 0x002fe20007f1e0ff */
[----:B------:R-:W-:Y:S01]  /*1c90*/  CS2R R96, SRZ ;  /* 0x0000000000607805 */ /* 0x000fe2000001ff00 */
[----:B------:R-:W-:Y:S01]  /*1ca0*/  IADD3 R8, R80, 0x140, RZ ;  /* 0x0000014050087810 */ /* 0x000fe20007ffe0ff */
[----:B0-----:R-:W-:Y:S01]  /*1cb0*/  CS2R R34, SRZ ;  /* 0x0000000000227805 */ /* 0x001fe2000001ff00 */
[----:B------:R-:W-:-:S02]  /*1cc0*/  @!P5 IADD3.X R39, R43, c[0x0][0x184], RZ, P4, !PT ;  /* 0x000061002b27da10 */ /* 0x000fc400027fe4ff */
[----:B------:R-:W-:Y:S02]  /*1cd0*/  @!P5 IADD3.X R37, R43, c[0x0][0x17c], RZ, P0, !PT ;  /* 0x00005f002b25da10 */ /* 0x000fe400007fe4ff */
[----:B------:R-:W-:Y:S01]  /*1ce0*/  ISETP.GE.U32.AND P0, PT, R8, c[0x0][0x1e0], PT ;  /* 0x0000780008007a0c */ /* 0x000fe20003f06070 */
[----:B------:R0:W5:Y:S01]  /*1cf0*/  @!P5 LDG.E.64 R96, [R38.64] ;  /* 0x000000122660d981 */ /* 0x000162000c1e1b00 */
[----:B------:R-:W-:-:S03]  /*1d00*/  SHF.R.S32.HI R11, RZ, 0x1f, R8 ;  /* 0x0000001fff0b7819 */ /* 0x000fc60000011408 */
[----:B------:R1:W5:Y:S01]  /*1d10*/  @!P5 LDG.E.64 R34, [R36.64] ;  /* 0x000000122422d981 */ /* 0x000362000c1e1b00 */
[----:B------:R-:W-:Y:S02]  /*1d20*/  ISETP.GE.AND.EX P5, PT, R11, c[0x0][0x1e4], PT, P0 ;  /* 0x000079000b007a0c */ /* 0x000fe40003fa6300 */
[----:B------:R-:W-:Y:S02]  /*1d30*/  @!P2 MOV R52, R2 ;  /* 0x000000020034a202 */ /* 0x000fe40000000f00 */
[----:B------:R-:W-:Y:S02]  /*1d40*/  @!P2 MOV R53, R5 ;  /* 0x000000050035a202 */ /* 0x000fe40000000f00 */
[----:B------:R-:W-:Y:S02]  /*1d50*/  IADD3 R9, R80, 0x130, RZ ;  /* 0x0000013050097810 */ /* 0x000fe40007ffe0ff */
[----:B------:R-:W-:Y:S01]  /*1d60*/  ISETP.GT.U32.OR P5, PT, R0, 0x1df, P5 ;  /* 0x000001df0000780c */ /* 0x000fe20002fa4470 */
[----:B-1----:R-:W-:Y:S01]  /*1d70*/  @!P2 IMAD R36, R6, c[0x0][0x1d8], RZ ;  /* 0x000076000624aa24 */ /* 0x002fe200078e02ff */
[----:B0-----:R-:W-:Y:S01]  /*1d80*/  @!P6 IADD3 R38, P0, R40, c[0x0][0x180], RZ ;  /* 0x000060002826ea10 */ /* 0x001fe20007f1e0ff */
[----:B------:R-:W-:Y:S01]  /*1d90*/  @!P2 IMAD.WIDE.U32 R52, R7, c[0x0][0x1d8], R52 ;  /* 0x000076000734aa25 */ /* 0x000fe200078e0034 */
[----:B------:R-:W-:-:S02]  /*1da0*/  IADD3 R10, R80, 0x120, RZ ;  /* 0x00000120500a7810 */ /* 0x000fc40007ffe0ff */
[----:B------:R-:W-:Y:S01]  /*1db0*/  ISETP.GE.U32.AND P4, PT, R9, c[0x0][0x1e0], PT ;  /* 0x0000780009007a0c */ /* 0x000fe20003f86070 */
[----:B------:R-:W-:Y:S01]  /*1dc0*/  @!P2 IMAD R36, R7, c[0x0][0x1dc], R36 ;  /* 0x000077000724aa24 */ /* 0x000fe200078e0224 */
[----:B------:R-:W-:Y:S02]  /*1dd0*/  SHF.R.S32.HI R12, RZ, 0x1f, R9 ;  /* 0x0000001fff0c7819 */ /* 0x000fe40000011409 */
[----:B------:R-:W-:Y:S02]  /*1de0*/  @!P6 IADD3.X R39, R41, c[0x0][0x184], RZ, P0, !PT ;  /* 0x000061002927ea10 */ /* 0x000fe400007fe4ff */
[----:B------:R-:W-:Y:S02]  /*1df0*/  ISETP.GE.U32.AND P3, PT, R10, c[0x0][0x1e0], PT ;  /* 0x000078000a007a0c */ /* 0x000fe40003f66070 */
[----:B------:R-:W-:Y:S02]  /*1e00*/  SHF.R.S32.HI R13, RZ, 0x1f, R10 ;  /* 0x0000001fff0d7819 */ /* 0x000fe4000001140a */
[----:B------:R-:W-:-:S02]  /*1e10*/  @!P6 IADD3 R40, P0, R40, c[0x0][0x178], RZ ;  /* 0x00005e002828ea10 */ /* 0x000fc40007f1e0ff */
[----:B------:R-:W-:Y:S02]  /*1e20*/  IADD3 R6, R80, 0x150, RZ ;  /* 0x0000015050067810 */ /* 0x000fe40007ffe0ff */
[----:B------:R-:W-:Y:S02]  /*1e30*/  ISETP.GE.AND.EX P4, PT, R12, c[0x0][0x1e4], PT, P4 ;  /* 0x000079000c007a0c */ /* 0x000fe40003f86340 */
[----:B------:R-:W-:Y:S02]  /*1e40*/  @!P2 IADD3 R36, R53, R36, RZ ;  /* 0x000000243524a210 */ /* 0x000fe40007ffe0ff */
[----:B------:R-:W-:Y:S02]  /*1e50*/  ISETP.GE.AND.EX P3, PT, R13, c[0x0][0x1e4], PT, P3 ;  /* 0x000079000d007a0c */ /* 0x000fe40003f66330 */
[----:B------:R-:W-:Y:S02]  /*1e60*/  @!P6 IADD3.X R41, R41, c[0x0][0x17c], RZ, P0, !PT ;  /* 0x00005f002929ea10 */ /* 0x000fe400007fe4ff */
[----:B------:R-:W-:-:S02]  /*1e70*/  ISETP.GE.U32.AND P0, PT, R6, c[0x0][0x1e0], PT ;  /* 0x0000780006007a0c */ /* 0x000fc40003f06070 */
[----:B------:R-:W-:Y:S02]  /*1e80*/  SHF.R.S32.HI R7, RZ, 0x1f, R6 ;  /* 0x0000001fff077819 */ /* 0x000fe40000011406 */
[----:B------:R-:W-:Y:S02]  /*1e90*/  @!P2 SHF.L.U32 R53, R52, 0x2, RZ ;  /* 0x000000023435a819 */ /* 0x000fe400000006ff */
[----:B------:R-:W-:Y:S02]  /*1ea0*/  ISETP.GT.U32.OR P4, PT, R0, 0x1df, P4 ;  /* 0x000001df0000780c */ /* 0x000fe40002784470 */
[----:B------:R-:W-:Y:S01]  /*1eb0*/  @!P2 SHF.L.U64.HI R52, R52, 0x2, R36 ;  /* 0x000000023434a819 */ /* 0x000fe20000010224 */
[----:B------:R-:W-:Y:S01]  /*1ec0*/  @!P5 IMAD R50, R11, c[0x0][0x1d8], RZ ;  /* 0x000076000b32da24 */ /* 0x000fe200078e02ff */
[----:B------:R-:W-:Y:S02]  /*1ed0*/  @!P5 MOV R36, R2 ;  /* 0x000000020024d202 */ /* 0x000fe40000000f00 */
[----:B------:R-:W-:-:S02]  /*1ee0*/  @!P5 MOV R37, R5 ;  /* 0x000000050025d202 */ /* 0x000fc40000000f00 */
[----:B------:R-:W-:Y:S02]  /*1ef0*/  ISETP.GT.U32.OR P3, PT, R0, 0x1df, P3 ;  /* 0x000001df0000780c */ /* 0x000fe40001f64470 */
[----:B------:R-:W-:Y:S01]  /*1f00*/  ISETP.GE.AND.EX P0, PT, R7, c[0x0][0x1e4], PT, P0 ;  /* 0x0000790007007a0c */ /* 0x000fe20003f06300 */
[C---:B------:R-:W-:Y:S02]  /*1f10*/  @!P5 IMAD R50, R8.reuse, c[0x0][0x1dc], R50 ;  /* 0x000077000832da24 */ /* 0x040fe400078e0232 */
[----:B------:R-:W-:Y:S01]  /*1f20*/  @!P5 IMAD.WIDE.U32 R36, R8, c[0x0][0x1d8], R36 ;  /* 0x000076000824da25 */ /* 0x000fe200078e0024 */
[----:B------:R-:W-:Y:S01]  /*1f30*/  ISETP.GT.U32.OR P0, PT, R0, 0x1df, P0 ;  /* 0x000001df0000780c */ /* 0x000fe20000704470 */
[----:B------:R-:W-:Y:S01]  /*1f40*/  CS2R R98, SRZ ;  /* 0x0000000000627805 */ /* 0x000fe2000001ff00 */
[----:B------:R-:W-:Y:S02]  /*1f50*/  @!P4 MOV R42, R2 ;  /* 0x00000002002ac202 */ /* 0x000fe40000000f00 */
[----:B------:R-:W-:Y:S01]  /*1f60*/  @!P5 IADD3 R51, R37, R50, RZ ;  /* 0x000000322533d210 */ /* 0x000fe20007ffe0ff */
[----:B------:R-:W-:Y:S01]  /*1f70*/  @!P4 IMAD R44, R12, c[0x0][0x1d8], RZ ;  /* 0x000076000c2cca24 */ /* 0x000fe200078e02ff */
[-C--:B------:R-:W-:Y:S01]  /*1f80*/  @!P4 MOV R43, R5.reuse ;  /* 0x00000005002bc202 */ /* 0x080fe20000000f00 */
[----:B------:R-:W-:Y:S01]  /*1f90*/  @!P3 IMAD R45, R13, c[0x0][0x1d8], RZ ;  /* 0x000076000d2dba24 */ /* 0x000fe200078e02ff */
[----:B------:R-:W-:Y:S01]  /*1fa0*/  @!P3 MOV R46, R2 ;  /* 0x00000002002eb202 */ /* 0x000fe20000000f00 */
[----:B------:R0:W5:Y:S01]  /*1fb0*/  @!P6 LDG.E.64 R98, [R38.64] ;  /* 0x000000122662e981 */ /* 0x000162000c1e1b00 */
[----:B------:R-:W-:-:S02]  /*1fc0*/  @!P3 MOV R47, R5 ;  /* 0x00000005002fb202 */ /* 0x000fc40000000f00 */
[C---:B------:R-:W-:Y:S02]  /*1fd0*/  @!P5 SHF.L.U32 R50, R36.reuse, 0x2, RZ ;  /* 0x000000022432d819 */ /* 0x040fe400000006ff */
[----:B------:R-:W-:Y:S02]  /*1fe0*/  @!P5 SHF.L.U64.HI R51, R36, 0x2, R51 ;  /* 0x000000022433d819 */ /* 0x000fe40000010233 */
[----:B------:R-:W-:Y:S01]  /*1ff0*/  CS2R R36, SRZ ;  /* 0x0000000000247805 */ /* 0x000fe2000001ff00 */
[C---:B------:R-:W-:Y:S02]  /*2000*/  @!P4 IMAD R44, R9.reuse, c[0x0][0x1dc], R44 ;  /* 0x00007700092cca24 */ /* 0x040fe400078e022c */
[----:B------:R-:W-:Y:S01]  /*2010*/  @!P4 IMAD.WIDE.U32 R42, R9, c[0x0][0x1d8], R42 ;  /* 0x00007600092aca25 */ /* 0x000fe200078e002a */
[----:B------:R-:W-:Y:S02]  /*2020*/  @!P0 MOV R54, R2 ;  /* 0x0000000200368202 */ /* 0x000fe40000000f00 */
[----:B------:R-:W-:Y:S01]  /*2030*/  @!P0 MOV R55, R5 ;  /* 0x0000000500378202 */ /* 0x000fe20000000f00 */
[C---:B------:R-:W-:Y:S01]  /*2040*/  @!P3 IMAD R45, R10.reuse, c[0x0][0x1dc], R45 ;  /* 0x000077000a2dba24 */ /* 0x040fe200078e022d */
[----:B------:R1:W5:Y:S01]  /*2050*/  @!P6 LDG.E.64 R36, [R40.64] ;  /* 0x000000122824e981 */ /* 0x000362000c1e1b00 */
[----:B------:R-:W-:Y:S01]  /*2060*/  @!P3 IMAD.WIDE.U32 R46, R10, c[0x0][0x1d8], R46 ;  /* 0x000076000a2eba25 */ /* 0x000fe200078e002e */
[----:B------:R-:W-:-:S03]  /*2070*/  @!P4 IADD3 R49, R43, R44, RZ ;  /* 0x0000002c2b31c210 */ /* 0x000fc60007ffe0ff */
[----:B0-----:R-:W-:Y:S01]  /*2080*/  @!P0 IMAD R38, R7, c[0x0][0x1d8], RZ ;  /* 0x0000760007268a24 */ /* 0x001fe200078e02ff */
[----:B------:R-:W-:Y:S01]  /*2090*/  @!P3 IADD3 R45, R47, R45, RZ ;  /* 0x0000002d2f2db210 */ /* 0x000fe20007ffe0ff */
[----:B------:R-:W-:Y:S01]  /*20a0*/  @!P0 IMAD.WIDE.U32 R54, R6, c[0x0][0x1d8], R54 ;  /* 0x0000760006368a25 */ /* 0x000fe200078e0036 */
[----:B-1----:R-:W-:-:S03]  /*20b0*/  @!P2 IADD3 R40, P6, R53, c[0x0][0x180], RZ ;  /* 0x000060003528aa10 */ /* 0x002fc60007fde0ff */
[----:B------:R-:W-:Y:S01]  /*20c0*/  @!P0 IMAD R38, R6, c[0x0][0x1dc], R38 ;  /* 0x0000770006268a24 */ /* 0x000fe200078e0226 */
[C---:B------:R-:W-:Y:S02]  /*20d0*/  @!P4 SHF.L.U32 R48, R42.reuse, 0x2, RZ ;  /* 0x000000022a30c819 */ /* 0x040fe400000006ff */
[----:B------:R-:W-:Y:S02]  /*20e0*/  @!P4 SHF.L.U64.HI R49, R42, 0x2, R49 ;  /* 0x000000022a31c819 */ /* 0x000fe40000010231 */
[----:B------:R-:W-:Y:S02]  /*20f0*/  @!P2 IADD3.X R41, R52, c[0x0][0x184], RZ, P6, !PT ;  /* 0x000061003429aa10 */ /* 0x000fe400037fe4ff */
[----:B------:R-:W-:Y:S02]  /*2100*/  @!P2 IADD3 R42, P6, R53, c[0x0][0x178], RZ ;  /* 0x00005e00352aaa10 */ /* 0x000fe40007fde0ff */
[C---:B------:R-:W-:Y:S02]  /*2110*/  @!P3 SHF.L.U32 R44, R46.reuse, 0x2, RZ ;  /* 0x000000022e2cb819 */ /* 0x040fe400000006ff */
[----:B------:R-:W-:-:S02]  /*2120*/  @!P3 SHF.L.U64.HI R45, R46, 0x2, R45 ;  /* 0x000000022e2db819 */ /* 0x000fc4000001022d */
[----:B------:R-:W-:Y:S02]  /*2130*/  @!P0 IADD3 R46, R55, R38, RZ ;  /* 0x00000026372e8210 */ /* 0x000fe40007ffe0ff */
[----:B------:R-:W-:Y:S01]  /*2140*/  CS2R R38, SRZ ;  /* 0x0000000000267805 */ /* 0x000fe2000001ff00 */
[----:B------:R-:W-:Y:S01]  /*2150*/  @!P2 IADD3.X R43, R52, c[0x0][0x17c], RZ, P6, !PT ;  /* 0x00005f00342baa10 */ /* 0x000fe200037fe4ff */
[----:B------:R-:W-:-:S04]  /*2160*/  CS2R R100, SRZ ;  /* 0x0000000000647805 */ /* 0x000fc8000001ff00 */
[----:B------:R0:W5:Y:S01]  /*2170*/  @!P2 LDG.E.64 R38, [R42.64] ;  /* 0x000000122a26a981 */ /* 0x000162000c1e1b00 */
[C---:B------:R-:W-:Y:S02]  /*2180*/  @!P0 SHF.L.U32 R64, R54.reuse, 0x2, RZ ;  /* 0x0000000236408819 */ /* 0x040fe400000006ff */
[----:B------:R-:W-:Y:S01]  /*2190*/  @!P0 SHF.L.U64.HI R54, R54, 0x2, R46 ;  /* 0x0000000236368819 */ /* 0x000fe2000001022e */
[----:B------:R-:W-:Y:S01]  /*21a0*/  CS2R R104, SRZ ;  /* 0x0000000000687805 */ /* 0x000fe2000001ff00 */
[----:B------:R1:W5:Y:S01]  /*21b0*/  @!P2 LDG.E.64 R100, [R40.64] ;  /* 0x000000122864a981 */ /* 0x000362000c1e1b00 */
[----:B0-----:R-:W-:-:S04]  /*21c0*/  @!P3 IADD3 R42, P6, R44, c[0x0][0x180], RZ ;  /* 0x000060002c2aba10 */ /* 0x001fc80007fde0ff */
[----:B------:R-:W-:Y:S02]  /*21d0*/  @!P3 IADD3.X R43, R45, c[0x0][0x184], RZ, P6, !PT ;  /* 0x000061002d2bba10 */ /* 0x000fe400037fe4ff */
[----:B------:R-:W-:Y:S01]  /*21e0*/  @!P4 IADD3 R46, P6, R48, c[0x0][0x180], RZ ;  /* 0x00006000302eca10 */ /* 0x000fe20007fde0ff */
[----:B------:R-:W-:Y:S01]  /*21f0*/  CS2R R102, SRZ ;  /* 0x0000000000667805 */ /* 0x000fe2000001ff00 */
[----:B------:R-:W-:Y:S02]  /*2200*/  @!P3 IADD3 R44, P2, R44, c[0x0][0x178], RZ ;  /* 0x00005e002c2cba10 */ /* 0x000fe40007f5e0ff */
[----:B------:R-:W-:Y:S01]  /*2210*/  @!P4 IADD3.X R47, R49, c[0x0][0x184], RZ, P6, !PT ;  /* 0x00006100312fca10 */ /* 0x000fe200037fe4ff */
[----:B-1----:R-:W-:Y:S01]  /*2220*/  CS2R R40, SRZ ;  /* 0x0000000000287805 */ /* 0x002fe2000001ff00 */
[----:B------:R-:W-:Y:S01]  /*2230*/  @!P3 IADD3.X R45, R45, c[0x0][0x17c], RZ, P2, !PT ;  /* 0x00005f002d2dba10 */ /* 0x000fe200017fe4ff */
[----:B------:R0:W5:Y:S04]  /*2240*/  @!P3 LDG.E.64 R102, [R42.64] ;  /* 0x000000122a66b981 */ /* 0x000168000c1e1b00 */
[----:B------:R1:W5:Y:S01]  /*2250*/  @!P4 LDG.E.64 R104, [R46.64] ;  /* 0x000000122e68c981 */ /* 0x000362000c1e1b00 */
[----:B------:R-:W-:-:S03]  /*2260*/  IADD3 R12, R80, 0x160, RZ ;  /* 0x00000160500c7810 */ /* 0x000fc60007ffe0ff */
[----:B------:R2:W5:Y:S01]  /*2270*/  @!P3 LDG.E.64 R40, [R44.64] ;  /* 0x000000122c28b981 */ /* 0x000562000c1e1b00 */
[----:B0-----:R-:W-:Y:S01]  /*2280*/  CS2R R42, SRZ ;  /* 0x00000000002a7805 */ /* 0x001fe2000001ff00 */
[----:B-1----:R-:W-:Y:S02]  /*2290*/  @!P4 IADD3 R46, P2, R48, c[0x0][0x178], RZ ;  /* 0x00005e00302eca10 */ /* 0x002fe40007f5e0ff */
[C---:B------:R-:W-:Y:S02]  /*22a0*/  @!P5 IADD3 R48, P3, R50.reuse, c[0x0][0x180], RZ ;  /* 0x000060003230da10 */ /* 0x040fe40007f7e0ff */
[----:B------:R-:W-:Y:S02]  /*22b0*/  @!P4 IADD3.X R47, R49, c[0x0][0x17c], RZ, P2, !PT ;  /* 0x00005f00312fca10 */ /* 0x000fe400017fe4ff */
[----:B------:R-:W-:Y:S02]  /*22c0*/  @!P5 IADD3 R50, P6, R50, c[0x0][0x178], RZ ;  /* 0x00005e003232da10 */ /* 0x000fe40007fde0ff */
[----:B------:R-:W-:-:S02]  /*22d0*/  IADD3 R11, R80, 0x170, RZ ;  /* 0x00000170500b7810 */ /* 0x000fc40007ffe0ff */
[----:B------:R-:W-:Y:S01]  /*22e0*/  IADD3 R10, R80, 0x180, RZ ;  /* 0x00000180500a7810 */ /* 0x000fe20007ffe0ff */
[----:B------:R-:W-:Y:S01]  /*22f0*/  CS2R R106, SRZ ;  /* 0x00000000006a7805 */ /* 0x000fe2000001ff00 */
[----:B--2---:R-:W-:Y:S01]  /*2300*/  CS2R R44, SRZ ;  /* 0x00000000002c7805 */ /* 0x004fe2000001ff00 */
[C---:B------:R-:W-:Y:S01]  /*2310*/  @!P5 IADD3.X R49, R51.reuse, c[0x0][0x184], RZ, P3, !PT ;  /* 0x000061003331da10 */ /* 0x040fe20001ffe4ff */
[----:B------:R0:W5:Y:S01]  /*2320*/  @!P4 LDG.E.64 R42, [R46.64] ;  /* 0x000000122e2ac981 */ /* 0x000162000c1e1b00 */
[----:B------:R-:W-:Y:S02]  /*2330*/  @!P5 IADD3.X R51, R51, c[0x0][0x17c], RZ, P6, !PT ;  /* 0x00005f003333da10 */ /* 0x000fe400037fe4ff */
[----:B------:R-:W-:Y:S01]  /*2340*/  ISETP.GE.U32.AND P4, PT, R12, c[0x0][0x1e0], PT ;  /* 0x000078000c007a0c */ /* 0x000fe20003f86070 */
[----:B------:R1:W5:Y:S01]  /*2350*/  @!P5 LDG.E.64 R106, [R48.64] ;  /* 0x00000012306ad981 */ /* 0x000362000c1e1b00 */
[----:B------:R-:W-:Y:S02]  /*2360*/  ISETP.GE.U32.AND P3, PT, R11, c[0x0][0x1e0], PT ;  /* 0x000078000b007a0c */ /* 0x000fe40003f66070 */
[----:B------:R-:W-:Y:S01]  /*2370*/  SHF.R.S32.HI R56, RZ, 0x1f, R12 ;  /* 0x0000001fff387819 */ /* 0x000fe2000001140c */
[----:B------:R2:W5:Y:S01]  /*2380*/  @!P5 LDG.E.64 R44, [R50.64] ;  /* 0x00000012322cd981 */ /* 0x000562000c1e1b00 */
[----:B------:R-:W-:-:S02]  /*2390*/  SHF.R.S32.HI R58, RZ, 0x1f, R11 ;  /* 0x0000001fff3a7819 */ /* 0x000fc4000001140b */
[----:B------:R-:W-:Y:S02]  /*23a0*/  ISETP.GE.U32.AND P2, PT, R10, c[0x0][0x1e0], PT ;  /* 0x000078000a007a0c */ /* 0x000fe40003f46070 */
[----:B------:R-:W-:Y:S02]  /*23b0*/  SHF.R.S32.HI R13, RZ, 0x1f, R10 ;  /* 0x0000001fff0d7819 */ /* 0x000fe4000001140a */
[----:B------:R-:W-:Y:S02]  /*23c0*/  ISETP.GE.AND.EX P4, PT, R56, c[0x0][0x1e4], PT, P4 ;  /* 0x0000790038007a0c */ /* 0x000fe40003f86340 */
[----:B------:R-:W-:Y:S02]  /*23d0*/  ISETP.GE.AND.EX P3, PT, R58, c[0x0][0x1e4], PT, P3 ;  /* 0x000079003a007a0c */ /* 0x000fe40003f66330 */
[----:B------:R-:W-:Y:S02]  /*23e0*/  ISETP.GE.AND.EX P2, PT, R13, c[0x0][0x1e4], PT, P2 ;  /* 0x000079000d007a0c */ /* 0x000fe40003f46320 */
[----:B------:R-:W-:-:S02]  /*23f0*/  @!P0 IADD3 R52, P5, R64, c[0x0][0x180], RZ ;  /* 0x0000600040348a10 */ /* 0x000fc40007fbe0ff */
[C---:B------:R-:W-:Y:S02]  /*2400*/  ISETP.GT.U32.OR P4, PT, R0.reuse, 0x1df, P4 ;  /* 0x000001df0000780c */ /* 0x040fe40002784470 */
[C---:B------:R-:W-:Y:S02]  /*2410*/  ISETP.GT.U32.OR P3, PT, R0.reuse, 0x1df, P3 ;  /* 0x000001df0000780c */ /* 0x040fe40001f64470 */
[----:B------:R-:W-:Y:S02]  /*2420*/  ISETP.GT.U32.OR P2, PT, R0, 0x1df, P2 ;  /* 0x000001df0000780c */ /* 0x000fe40001744470 */
[----:B------:R-:W-:Y:S02]  /*2430*/  @!P0 IADD3.X R53, R54, c[0x0][0x184], RZ, P5, !PT ;  /* 0x0000610036358a10 */ /* 0x000fe40002ffe4ff */
[----:B------:R-:W-:Y:S02]  /*2440*/  SHF.R.S32.HI R8, RZ, 0x1f, R80 ;  /* 0x0000001fff087819 */ /* 0x000fe40000011450 */
[----:B------:R-:W-:-:S02]  /*2450*/  @!P0 IADD3 R64, P5, R64, c[0x0][0x178], RZ ;  /* 0x00005e0040408a10 */ /* 0x000fc40007fbe0ff */
[----:B------:R-:W-:Y:S01]  /*2460*/  IADD3 R6, R80, 0x1a0, RZ ;  /* 0x000001a050067810 */ /* 0x000fe20007ffe0ff */
[----:B------:R-:W-:Y:S01]  /*2470*/  @P1 IMAD R57, R8, c[0x0][0x1d8], RZ ;  /* 0x0000760008391a24 */ /* 0x000fe200078e02ff */
[----:B------:R-:W-:Y:S02]  /*2480*/  @!P0 IADD3.X R65, R54, c[0x0][0x17c], RZ, P5, !PT ;  /* 0x00005f0036418a10 */ /* 0x000fe40002ffe4ff */
[----:B------:R-:W-:Y:S02]  /*2490*/  ISETP.GE.U32.AND P5, PT, R6, c[0x0][0x1e0], PT ;  /* 0x0000780006007a0c */ /* 0x000fe40003fa6070 */
[----:B------:R-:W-:Y:S02]  /*24a0*/  SHF.R.S32.HI R8, RZ, 0x1f, R6 ;  /* 0x0000001fff087819 */ /* 0x000fe40000011406 */
[----:B------:R-:W-:Y:S01]  /*24b0*/  IADD3 R7, R80, 0x190, RZ ;  /* 0x0000019050077810 */ /* 0x000fe20007ffe0ff */
[----:B------:R-:W-:Y:S01]  /*24c0*/  @!P3 IMAD R55, R58, c[0x0][0x1d8], RZ ;  /* 0x000076003a37ba24 */ /* 0x000fe200078e02ff */
[----:B------:R-:W-:-:S02]  /*24d0*/  ISETP.GE.AND.EX P5, PT, R8, c[0x0][0x1e4], PT, P5 ;  /* 0x0000790008007a0c */ /* 0x000fc40003fa6350 */
[-C--:B--2---:R-:W-:Y:S02]  /*24e0*/  @P1 MOV R50, R2.reuse ;  /* 0x0000000200321202 */ /* 0x084fe40000000f00 */
[-C--:B------:R-:W-:Y:S01]  /*24f0*/  @P1 MOV R51, R5.reuse ;  /* 0x0000000500331202 */ /* 0x080fe20000000f00 */
[----:B------:R-:W-:Y:S01]  /*2500*/  @!P4 IMAD R56, R56, c[0x0][0x1d8], RZ ;  /* 0x000076003838ca24 */ /* 0x000fe200078e02ff */
[-C--:B-1----:R-:W-:Y:S02]  /*2510*/  @!P4 MOV R48, R2.reuse ;  /* 0x000000020030c202 */ /* 0x082fe40000000f00 */
[-C--:B------:R-:W-:Y:S01]  /*2520*/  @!P4 MOV R49, R5.reuse ;  /* 0x000000050031c202 */ /* 0x080fe20000000f00 */
[----:B------:R-:W-:Y:S01]  /*2530*/  @!P2 IMAD R54, R13, c[0x0][0x1d8], RZ ;  /* 0x000076000d36aa24 */ /* 0x000fe200078e02ff */
[----:B------:R-:W-:Y:S02]  /*2540*/  @!P3 MOV R58, R2 ;  /* 0x00000002003ab202 */ /* 0x000fe40000000f00 */
[----:B------:R-:W-:-:S02]  /*2550*/  @!P3 MOV R59, R5 ;  /* 0x00000005003bb202 */ /* 0x000fc40000000f00 */
[----:B0-----:R-:W-:Y:S02]  /*2560*/  @!P2 MOV R46, R2 ;  /* 0x00000002002ea202 */ /* 0x001fe40000000f00 */
[----:B------:R-:W-:Y:S02]  /*2570*/  @!P2 MOV R47, R5 ;  /* 0x00000005002fa202 */ /* 0x000fe40000000f00 */
[----:B------:R-:W-:Y:S02]  /*2580*/  ISETP.GE.U32.AND P6, PT, R7, c[0x0][0x1e0], PT ;  /* 0x0000780007007a0c */ /* 0x000fe40003fc6070 */
[----:B------:R-:W-:Y:S01]  /*2590*/  SHF.R.S32.HI R9, RZ, 0x1f, R7 ;  /* 0x0000001fff097819 */ /* 0x000fe20000011407 */
[----:B------:R-:W-:Y:S01]  /*25a0*/  @P1 IMAD R57, R80, c[0x0][0x1dc], R57 ;  /* 0x0000770050391a24 */ /* 0x000fe200078e0239 */
[----:B------:R-:W-:Y:S01]  /*25b0*/  ISETP.GT.U32.OR P5, PT, R0, 0x1df, P5 ;  /* 0x000001df0000780c */ /* 0x000fe20002fa4470 */
[----:B------:R-:W-:Y:S01]  /*25c0*/  @P1 IMAD.WIDE.U32 R50, R80, c[0x0][0x1d8], R50 ;  /* 0x0000760050321a25 */ /* 0x000fe200078e0032 */
[----:B------:R-:W-:-:S03]  /*25d0*/  ISETP.GE.AND.EX P6, PT, R9, c[0x0][0x1e4], PT, P6 ;  /* 0x0000790009007a0c */ /* 0x000fc60003fc6360 */
[C---:B------:R-:W-:Y:S02]  /*25e0*/  @!P4 IMAD R56, R12.reuse, c[0x0][0x1dc], R56 ;  /* 0x000077000c38ca24 */ /* 0x040fe400078e0238 */
[----:B------:R-:W-:Y:S01]  /*25f0*/  @!P4 IMAD.WIDE.U32 R48, R12, c[0x0][0x1d8], R48 ;  /* 0x000076000c30ca25 */ /* 0x000fe200078e0030 */
[----:B------:R-:W-:-:S03]  /*2600*/  @P1 IADD3 R57, R51, R57, RZ ;  /* 0x0000003933391210 */ /* 0x000fc60007ffe0ff */
[C---:B------:R-:W-:Y:S02]  /*2610*/  @!P3 IMAD R55, R11.reuse, c[0x0][0x1dc], R55 ;  /* 0x000077000b37ba24 */ /* 0x040fe400078e0237 */
[----:B------:R-:W-:Y:S02]  /*2620*/  @!P2 IMAD R54, R10, c[0x0][0x1dc], R54 ;  /* 0x000077000a36aa24 */ /* 0x000fe400078e0236 */
[----:B------:R-:W-:-:S04]  /*2630*/  @!P3 IMAD.WIDE.U32 R58, R11, c[0x0][0x1d8], R58 ;  /* 0x000076000b3aba25 */ /* 0x000fc800078e003a */
[----:B------:R-:W-:Y:S01]  /*2640*/  @!P2 IMAD.WIDE.U32 R46, R10, c[0x0][0x1d8], R46 ;  /* 0x000076000a2eaa25 */ /* 0x000fe200078e002e */
[----:B------:R-:W-:Y:S02]  /*2650*/  ISETP.GT.U32.OR P6, PT, R0, 0x1df, P6 ;  /* 0x000001df0000780c */ /* 0x000fe400037c4470 */
[----:B------:R-:W-:Y:S02]  /*2660*/  @!P4 IADD3 R51, R49, R56, RZ ;  /* 0x000000383133c210 */ /* 0x000fe40007ffe0ff */
[----:B------:R-:W-:Y:S02]  /*2670*/  @!P3 IADD3 R49, R59, R55, RZ ;  /* 0x000000373b31b210 */ /* 0x000fe40007ffe0ff */
[----:B------:R-:W-:Y:S02]  /*2680*/  @!P2 IADD3 R54, R47, R54, RZ ;  /* 0x000000362f36a210 */ /* 0x000fe40007ffe0ff */
[C---:B------:R-:W-:Y:S02]  /*2690*/  @P1 SHF.L.U32 R66, R50.reuse, 0x2, RZ ;  /* 0x0000000232421819 */ /* 0x040fe400000006ff */
[----:B------:R-:W-:-:S02]  /*26a0*/  @P1 SHF.L.U64.HI R57, R50, 0x2, R57 ;  /* 0x0000000232391819 */ /* 0x000fc40000010239 */
[----:B------:R-:W-:Y:S01]  /*26b0*/  @!P3 SHF.L.U32 R55, R58, 0x2, RZ ;  /* 0x000000023a37b819 */ /* 0x000fe200000006ff */
[----:B------:R-:W-:Y:S01]  /*26c0*/  CS2R R108, SRZ ;  /* 0x00000000006c7805 */ /* 0x000fe2000001ff00 */
[C---:B------:R-:W-:Y:S02]  /*26d0*/  @!P4 SHF.L.U32 R50, R48.reuse, 0x2, RZ ;  /* 0x000000023032c819 */ /* 0x040fe400000006ff */
[----:B------:R-:W-:Y:S02]  /*26e0*/  @!P4 SHF.L.U64.HI R51, R48, 0x2, R51 ;  /* 0x000000023033c819 */ /* 0x000fe40000010233 */
[----:B------:R-:W-:Y:S01]  /*26f0*/  @!P3 SHF.L.U64.HI R58, R58, 0x2, R49 ;  /* 0x000000023a3ab819 */ /* 0x000fe20000010231 */
[----:B------:R-:W-:Y:S01]  /*2700*/  @!P5 IMAD R56, R8, c[0x0][0x1d8], RZ ;  /* 0x000076000838da24 */ /* 0x000fe200078e02ff */
[C---:B------:R-:W-:Y:S01]  /*2710*/  @!P2 SHF.L.U32 R59, R46.reuse, 0x2, RZ ;  /* 0x000000022e3ba819 */ /* 0x040fe200000006ff */
[----:B------:R0:W5:Y:S01]  /*2720*/  @!P0 LDG.E.64 R108, [R52.64] ;  /* 0x00000012346c8981 */ /* 0x000162000c1e1b00 */
[----:B------:R-:W-:-:S02]  /*2730*/  @!P2 SHF.L.U64.HI R67, R46, 0x2, R54 ;  /* 0x000000022e43a819 */ /* 0x000fc40000010236 */
[----:B------:R-:W-:Y:S01]  /*2740*/  CS2R R46, SRZ ;  /* 0x00000000002e7805 */ /* 0x000fe2000001ff00 */
[-C--:B------:R-:W-:Y:S02]  /*2750*/  @!P5 MOV R48, R2.reuse ;  /* 0x000000020030d202 */ /* 0x080fe40000000f00 */
[-C--:B------:R-:W-:Y:S01]  /*2760*/  @!P5 MOV R49, R5.reuse ;  /* 0x000000050031d202 */ /* 0x080fe20000000f00 */
[C---:B------:R-:W-:Y:S01]  /*2770*/  @!P5 IMAD R56, R6.reuse, c[0x0][0x1dc], R56 ;  /* 0x000077000638da24 */ /* 0x040fe200078e0238 */
[----:B------:R-:W-:Y:S01]  /*2780*/  @!P6 MOV R68, R2 ;  /* 0x000000020044e202 */ /* 0x000fe20000000f00 */
[----:B------:R1:W5:Y:S02]  /*2790*/  @!P0 LDG.E.64 R46, [R64.64] ;  /* 0x00000012402e8981 */ /* 0x000364000c1e1b00 */
[----:B------:R-:W-:Y:S01]  /*27a0*/  @!P5 IMAD.WIDE.U32 R48, R6, c[0x0][0x1d8], R48 ;  /* 0x000076000630da25 */ /* 0x000fe200078e0030 */
[----:B------:R-:W-:Y:S02]  /*27b0*/  @!P6 MOV R69, R5 ;  /* 0x000000050045e202 */ /* 0x000fe40000000f00 */
[----:B0-----:R-:W-:Y:S01]  /*27c0*/  @!P4 IADD3 R52, P0, R50, c[0x0][0x180], RZ ;  /* 0x000060003234ca10 */ /* 0x001fe20007f1e0ff */
[----:B------:R-:W-:Y:S01]  /*27d0*/  @!P6 IMAD R54, R9, c[0x0][0x1d8], RZ ;  /* 0x000076000936ea24 */ /* 0x000fe200078e02ff */
[----:B------:R-:W-:Y:S01]  /*27e0*/  @!P5 IADD3 R56, R49, R56, RZ ;  /* 0x000000383138d210 */ /* 0x000fe20007ffe0ff */
[----:B------:R-:W-:Y:S01]  /*27f0*/  @!P6 IMAD.WIDE.U32 R68, R7, c[0x0][0x1d8], R68 ;  /* 0x000076000744ea25 */ /* 0x000fe200078e0044 */
[----:B------:R-:W-:-:S02]  /*2800*/  @!P4 IADD3.X R53, R51, c[0x0][0x184], RZ, P0, !PT ;  /* 0x000061003335ca10 */ /* 0x000fc400007fe4ff */
[----:B------:R-:W-:Y:S01]  /*2810*/  @!P4 IADD3 R50, P0, R50, c[0x0][0x178], RZ ;  /* 0x00005e003232ca10 */ /* 0x000fe20007f1e0ff */
[----:B------:R-:W-:Y:S01]  /*2820*/  @!P6 IMAD R54, R7, c[0x0][0x1dc], R54 ;  /* 0x000077000736ea24 */ /* 0x000fe200078e0236 */
[C---:B------:R-:W-:Y:S01]  /*2830*/  @!P5 SHF.L.U32 R70, R48.reuse, 0x2, RZ ;  /* 0x000000023046d819 */ /* 0x040fe200000006ff */
[----:B------:R-:W-:Y:S01]  /*2840*/  CS2R R110, SRZ ;  /* 0x00000000006e7805 */ /* 0x000fe2000001ff00 */
[----:B------:R-:W-:Y:S02]  /*2850*/  @!P5 SHF.L.U64.HI R56, R48, 0x2, R56 ;  /* 0x000000023038d819 */ /* 0x000fe40000010238 */
[----:B------:R-:W-:Y:S01]  /*2860*/  CS2R R48, SRZ ;  /* 0x0000000000307805 */ /* 0x000fe2000001ff00 */
[----:B------:R-:W-:Y:S02]  /*2870*/  @!P4 IADD3.X R51, R51, c[0x0][0x17c], RZ, P0, !PT ;  /* 0x00005f003333ca10 */ /* 0x000fe400007fe4ff */
[----:B------:R-:W-:Y:S01]  /*2880*/  @!P6 IADD3 R54, R69, R54, RZ ;  /* 0x000000364536e210 */ /* 0x000fe20007ffe0ff */
[----:B------:R0:W5:Y:S03]  /*2890*/  @!P4 LDG.E.64 R110, [R52.64] ;  /* 0x00000012346ec981 */ /* 0x000166000c1e1b00 */
[----:B-1----:R-:W-:Y:S01]  /*28a0*/  @!P6 SHF.L.U64.HI R65, R68, 0x2, R54 ;  /* 0x000000024441e819 */ /* 0x002fe20000010236 */
[----:B------:R1:W5:Y:S01]  /*28b0*/  @!P4 LDG.E.64 R48, [R50.64] ;  /* 0x000000123230c981 */ /* 0x000362000c1e1b00 */
[C---:B------:R-:W-:Y:S01]  /*28c0*/  @!P3 IADD3 R54, P0, R55.reuse, c[0x0][0x180], RZ ;  /* 0x000060003736ba10 */ /* 0x040fe20007f1e0ff */
[----:B------:R-:W-:Y:S01]  /*28d0*/  CS2R R112, SRZ ;  /* 0x0000000000707805 */ /* 0x000fe2000001ff00 */
[----:B0-----:R-:W-:-:S02]  /*28e0*/  @!P3 IADD3 R52, P4, R55, c[0x0][0x178], RZ ;  /* 0x00005e003734ba10 */ /* 0x001fc40007f9e0ff */
[C---:B------:R-:W-:Y:S01]  /*28f0*/  @!P3 IADD3.X R55, R58.reuse, c[0x0][0x184], RZ, P0, !PT ;  /* 0x000061003a37ba10 */ /* 0x040fe200007fe4ff */
[----:B-1----:R-:W-:Y:S01]  /*2900*/  CS2R R50, SRZ ;  /* 0x0000000000327805 */ /* 0x002fe2000001ff00 */
[----:B------:R-:W-:Y:S02]  /*2910*/  @!P3 IADD3.X R53, R58, c[0x0][0x17c], RZ, P4, !PT ;  /* 0x00005f003a35ba10 */ /* 0x000fe400027fe4ff */
[----:B------:R-:W-:Y:S01]  /*2920*/  @!P2 IADD3 R58, P0, R59, c[0x0][0x180], RZ ;  /* 0x000060003b3aaa10 */ /* 0x000fe20007f1e0ff */
[----:B------:R0:W5:Y:S01]  /*2930*/  @!P3 LDG.E.64 R112, [R54.64] ;  /* 0x000000123670b981 */ /* 0x000162000c1e1b00 */
[----:B------:R-:W-:-:S03]  /*2940*/  CS2R R114, SRZ ;  /* 0x0000000000727805 */ /* 0x000fc6000001ff00 */
[----:B------:R1:W5:Y:S01]  /*2950*/  @!P3 LDG.E.64 R50, [R52.64] ;  /* 0x000000123432b981 */ /* 0x000362000c1e1b00 */
[----:B------:R-:W-:Y:S02]  /*2960*/  @!P6 SHF.L.U32 R64, R68, 0x2, RZ ;  /* 0x000000024440e819 */ /* 0x000fe400000006ff */
[----:B0-----:R-:W-:Y:S02]  /*2970*/  @!P2 IADD3 R54, P3, R59, c[0x0][0x178], RZ ;  /* 0x00005e003b36aa10 */ /* 0x001fe40007f7e0ff */
[----:B------:R-:W-:Y:S01]  /*2980*/  @!P2 IADD3.X R59, R67, c[0x0][0x184], RZ, P0, !PT ;  /* 0x00006100433baa10 */ /* 0x000fe200007fe4ff */
[----:B------:R-:W-:-:S04]  /*2990*/  CS2R R6, SRZ ;  /* 0x0000000000067805 */ /* 0x000fc8000001ff00 */
[----:B------:R0:W5:Y:S02]  /*29a0*/  @!P2 LDG.E.64 R114, [R58.64] ;  /* 0x000000123a72a981 */ /* 0x000164000c1e1b00 */
[----:B0-----:R-:W-:-:S04]  /*29b0*/  @!P6 IADD3 R58, P0, R64, c[0x0][0x180], RZ ;  /* 0x00006000403aea10 */ /* 0x001fc80007f1e0ff */
[----:B------:R-:W-:-:S05]  /*29c0*/  @!P6 IADD3.X R59, R65, c[0x0][0x184], RZ, P0, !PT ;  /* 0x00006100413bea10 */ /* 0x000fca00007fe4ff */
[----:B------:R0:W2:Y:S01]  /*29d0*/  @!P6 LDG.E.64 R6, [R58.64] ;  /* 0x000000123a06e981 */ /* 0x0000a2000c1e1b00 */
[----:B-1----:R-:W-:Y:S01]  /*29e0*/  CS2R R52, SRZ ;  /* 0x0000000000347805 */ /* 0x002fe2000001ff00 */
[----:B------:R-:W-:Y:S01]  /*29f0*/  @!P2 IADD3.X R55, R67, c[0x0][0x17c], RZ, P3, !PT ;  /* 0x00005f004337aa10 */ /* 0x000fe20001ffe4ff */
[----:B------:R-:W-:-:S04]  /*2a00*/  UMOV UR5, 0x8 ;  /* 0x0000000800057882 */ /* 0x000fc80000000000 */
[----:B------:R1:W5:Y:S01]  /*2a10*/  @!P2 LDG.E.64 R52, [R54.64] ;  /* 0x000000123634a981 */ /* 0x000362000c1e1b00 */
[----:B------:R-:W-:Y:S01]  /*2a20*/  @!P6 IADD3 R64, P2, R64, c[0x0][0x178], RZ ;  /* 0x00005e004040ea10 */ /* 0x000fe20007f5e0ff */
[----:B------:R-:W-:Y:S01]  /*2a30*/  ULDC.64 UR6, c[0x0][0x198] ;  /* 0x0000660000067ab9 */ /* 0x000fe20000000a00 */
[----:B------:R-:W-:Y:S01]  /*2a40*/  @P1 IADD3 R68, P0, R66, c[0x0][0x180], RZ ;  /* 0x0000600042441a10 */ /* 0x000fe20007f1e0ff */
[----:B------:R-:W-:Y:S01]  /*2a50*/  UIMAD.WIDE UR6, UR9, UR5, UR6 ;  /* 0x00000005090672a5 */ /* 0x000fe2000f8e0206 */
[----:B------:R-:W-:Y:S01]  /*2a60*/  @!P6 IADD3.X R65, R65, c[0x0][0x17c], RZ, P2, !PT ;  /* 0x00005f004141ea10 */ /* 0x000fe200017fe4ff */
[----:B-1----:R-:W-:Y:S01]  /*2a70*/  CS2R R54, SRZ ;  /* 0x0000000000367805 */ /* 0x002fe2000001ff00 */
[----:B------:R-:W-:-:S03]  /*2a80*/  @P1 IADD3.X R69, R57, c[0x0][0x184], RZ, P0, !PT ;  /* 0x0000610039451a10 */ /* 0x000fc600007fe4ff */
[----:B------:R-:W-:Y:S02]  /*2a90*/  MOV R71, UR7 ;  /* 0x0000000700477c02 */ /* 0x000fe40008000f00 */
[----:B------:R1:W5:Y:S01]  /*2aa0*/  @!P6 LDG.E.64 R54, [R64.64] ;  /* 0x000000124036e981 */ /* 0x000362000c1e1b00 */
[C---:B0-----:R-:W-:Y:S02]  /*2ab0*/  @!P5 IADD3 R58, P6, R70.reuse, c[0x0][0x178], RZ ;  /* 0x00005e00463ada10 */ /* 0x041fe40007fde0ff */
[----:B-1----:R-:W-:Y:S02]  /*2ac0*/  @!P5 IADD3 R64, P0, R70, c[0x0][0x180], RZ ;  /* 0x000060004640da10 */ /* 0x002fe40007f1e0ff */
[----:B------:R-:W-:-:S06]  /*2ad0*/  MOV R70, UR6 ;  /* 0x0000000600467c02 */ /* 0x000fcc0008000f00 */
[----:B------:R-:W3:Y:S01]  /*2ae0*/  LDG.E.64 R70, [R70.64] ;  /* 0x0000001246467981 */ /* 0x000ee2000c1e1b00 */
[----:B------:R-:W-:Y:S02]  /*2af0*/  IADD3 R11, R80, 0x1c0, RZ ;  /* 0x000001c0500b7810 */ /* 0x000fe40007ffe0ff */
[----:B------:R-:W-:Y:S02]  /*2b00*/  @P1 IADD3 R66, P2, R66, c[0x0][0x178], RZ ;  /* 0x00005e0042421a10 */ /* 0x000fe40007f5e0ff */
[C---:B------:R-:W-:Y:S02]  /*2b10*/  IADD3 R10, R80.reuse, 0x1d0, RZ ;  /* 0x000001d0500a7810 */ /* 0x040fe40007ffe0ff */
[----:B------:R-:W-:Y:S02]  /*2b20*/  ISETP.GE.U32.AND P4, PT, R11, c[0x0][0x1e0], PT ;  /* 0x000078000b007a0c */ /* 0x000fe40003f86070 */
[----:B------:R-:W-:Y:S02]  /*2b30*/  SHF.R.S32.HI R74, RZ, 0x1f, R11 ;  /* 0x0000001fff4a7819 */ /* 0x000fe4000001140b */
[----:B------:R-:W-:-:S02]  /*2b40*/  IADD3 R9, R80, 0x1e0, RZ ;  /* 0x000001e050097810 */ /* 0x000fc40007ffe0ff */
[----:B------:R-:W-:Y:S02]  /*2b50*/  IADD3 R8, R80, 0x1f0, RZ ;  /* 0x000001f050087810 */ /* 0x000fe40007ffe0ff */
[----:B------:R-:W-:Y:S02]  /*2b60*/  @P1 IADD3.X R67, R57, c[0x0][0x17c], RZ, P2, !PT ;  /* 0x00005f0039431a10 */ /* 0x000fe400017fe4ff */
[----:B------:R-:W-:Y:S02]  /*2b70*/  ISETP.GE.U32.AND P2, PT, R10, c[0x0][0x1e0], PT ;  /* 0x000078000a007a0c */ /* 0x000fe40003f46070 */
[----:B------:R-:W-:Y:S02]  /*2b80*/  SHF.R.S32.HI R73, RZ, 0x1f, R10 ;  /* 0x0000001fff497819 */ /* 0x000fe4000001140a */
[C---:B------:R-:W-:Y:S02]  /*2b90*/  @!P5 IADD3.X R65, R56.reuse, c[0x0][0x184], RZ, P0, !PT ;  /* 0x000061003841da10 */ /* 0x040fe400007fe4ff */
[----:B------:R-:W-:-:S02]  /*2ba0*/  @!P5 IADD3.X R59, R56, c[0x0][0x17c], RZ, P6, !PT ;  /* 0x00005f00383bda10 */ /* 0x000fc400037fe4ff */
[----:B------:R-:W-:Y:S02]  /*2bb0*/  ISETP.GE.AND.EX P4, PT, R74, c[0x0][0x1e4], PT, P4 ;  /* 0x000079004a007a0c */ /* 0x000fe40003f86340 */
[----:B------:R-:W-:Y:S02]  /*2bc0*/  ISETP.GE.U32.AND P0, PT, R9, c[0x0][0x1e0], PT ;  /* 0x0000780009007a0c */ /* 0x000fe40003f06070 */
[----:B------:R-:W-:Y:S02]  /*2bd0*/  ISETP.GE.U32.AND P6, PT, R8, c[0x0][0x1e0], PT ;  /* 0x0000780008007a0c */ /* 0x000fe40003fc6070 */
[----:B------:R-:W-:Y:S02]  /*2be0*/  SHF.R.S32.HI R13, RZ, 0x1f, R9 ;  /* 0x0000001fff0d7819 */ /* 0x000fe40000011409 */
[----:B------:R-:W-:Y:S02]  /*2bf0*/  SHF.R.S32.HI R12, RZ, 0x1f, R8 ;  /* 0x0000001fff0c7819 */ /* 0x000fe40000011408 */
[----:B------:R-:W-:-:S02]  /*2c00*/  ISETP.GE.AND.EX P2, PT, R73, c[0x0][0x1e4], PT, P2 ;  /* 0x0000790049007a0c */ /* 0x000fc40003f46320 */
[----:B------:R-:W-:Y:S02]  /*2c10*/  ISETP.GT.U32.OR P4, PT, R0, 0x1df, P4 ;  /* 0x000001df0000780c */ /* 0x000fe40002784470 */
[----:B------:R-:W-:Y:S02]  /*2c20*/  ISETP.GE.AND.EX P0, PT, R13, c[0x0][0x1e4], PT, P0 ;  /* 0x000079000d007a0c */ /* 0x000fe40003f06300 */
[----:B------:R-:W-:Y:S02]  /*2c30*/  ISETP.GE.AND.EX P6, PT, R12, c[0x0][0x1e4], PT, P6 ;  /* 0x000079000c007a0c */ /* 0x000fe40003fc6360 */
[C---:B------:R-:W-:Y:S02]  /*2c40*/  ISETP.GT.U32.OR P2, PT, R0.reuse, 0x1df, P2 ;  /* 0x000001df0000780c */ /* 0x040fe40001744470 */
[C---:B------:R-:W-:Y:S02]  /*2c50*/  ISETP.GT.U32.OR P0, PT, R0.reuse, 0x1df, P0 ;  /* 0x000001df0000780c */ /* 0x040fe40000704470 */
[----:B------:R-:W-:-:S03]  /*2c60*/  ISETP.GT.U32.OR P6, PT, R0, 0x1df, P6 ;  /* 0x000001df0000780c */ /* 0x000fc600037c4470 */
[----:B------:R-:W-:-:S04]  /*2c70*/  @!P4 IMAD R122, R74, c[0x0][0x1d8], RZ ;  /* 0x000076004a7aca24 */ /* 0x000fc800078e02ff */
[----:B------:R-:W-:Y:S02]  /*2c80*/  @!P4 IMAD R122, R11, c[0x0][0x1dc], R122 ;  /* 0x000077000b7aca24 */ /* 0x000fe400078e027a */
[----:B------:R-:W-:Y:S02]  /*2c90*/  @!P2 IMAD R81, R73, c[0x0][0x1d8], RZ ;  /* 0x000076004951aa24 */ /* 0x000fe400078e02ff */
[----:B------:R-:W-:Y:S01]  /*2ca0*/  @!P0 MOV R74, R2 ;  /* 0x00000002004a8202 */ /* 0x000fe20000000f00 */
[----:B------:R-:W-:Y:S01]  /*2cb0*/  @!P0 IMAD R116, R13, c[0x0][0x1d8], RZ ;  /* 0x000076000d748a24 */ /* 0x000fe200078e02ff */
[-C--:B------:R-:W-:Y:S01]  /*2cc0*/  @!P0 MOV R75, R5.reuse ;  /* 0x00000005004b8202 */ /* 0x080fe20000000f00 */
[----:B------:R-:W-:Y:S01]  /*2cd0*/  @!P6 IMAD R117, R12, c[0x0][0x1d8], RZ ;  /* 0x000076000c75ea24 */ /* 0x000fe200078e02ff */
[----:B------:R-:W-:Y:S01]  /*2ce0*/  @!P6 MOV R73, R5 ;  /* 0x000000050049e202 */ /* 0x000fe20000000f00 */
[----:B------:R-:W-:Y:S02]  /*2cf0*/  @!P2 IMAD R81, R10, c[0x0][0x1dc], R81 ;  /* 0x000077000a51aa24 */ /* 0x000fe400078e0251 */
[----:B------:R-:W-:-:S02]  /*2d00*/  @!P0 IMAD R116, R9, c[0x0][0x1dc], R116 ;  /* 0x0000770009748a24 */ /* 0x000fc400078e0274 */
[----:B------:R-:W-:Y:S02]  /*2d10*/  @!P6 IMAD R117, R8, c[0x0][0x1dc], R117 ;  /* 0x000077000875ea24 */ /* 0x000fe400078e0275 */
[----:B------:R-:W-:Y:S01]  /*2d20*/  @!P0 IMAD.WIDE.U32 R74, R9, c[0x0][0x1d8], R74 ;  /* 0x00007600094a8a25 */ /* 0x000fe200078e004a */
[----:B------:R-:W-:Y:S01]  /*2d30*/  CS2R R118, SRZ ;  /* 0x0000000000767805 */ /* 0x000fe2000001ff00 */
[----:B------:R-:W-:Y:S01]  /*2d40*/  CS2R R120, SRZ ;  /* 0x0000000000787805 */ /* 0x000fe2000001ff00 */
[----:B--2---:R0:W-:Y:S02]  /*2d50*/  STL.64 [R1+0x38], R6 ;  /* 0x0000380601007387 */ /* 0x0041e40000100a00 */
[----:B0-----:R-:W-:-:S04]  /*2d60*/  IADD3 R6, R80, 0x1b0, RZ ;  /* 0x000001b050067810 */ /* 0x001fc80007ffe0ff */
[----:B------:R-:W-:Y:S02]  /*2d70*/  ISETP.GE.U32.AND P3, PT, R6, c[0x0][0x1e0], PT ;  /* 0x0000780006007a0c */ /* 0x000fe40003f66070 */
[----:B------:R-:W-:-:S04]  /*2d80*/  SHF.R.S32.HI R7, RZ, 0x1f, R6 ;  /* 0x0000001fff077819 */ /* 0x000fc80000011406 */
[----:B------:R-:W-:-:S04]  /*2d90*/  ISETP.GE.AND.EX P3, PT, R7, c[0x0][0x1e4], PT, P3 ;  /* 0x0000790007007a0c */ /* 0x000fc80003f66330 */
[----:B------:R-:W-:-:S13]  /*2da0*/  ISETP.GT.U32.OR P3, PT, R0, 0x1df, P3 ;  /* 0x000001df0000780c */ /* 0x000fda0001f64470 */
[----:B------:R-:W-:Y:S01]  /*2db0*/  @!P3 MOV R56, R2 ;  /* 0x000000020038b202 */ /* 0x000fe20000000f00 */
[----:B------:R-:W-:Y:S01]  /*2dc0*/  @!P3 IMAD R72, R7, c[0x0][0x1d8], RZ ;  /* 0x000076000748ba24 */ /* 0x000fe200078e02ff */
[----:B------:R-:W-:-:S03]  /*2dd0*/  @!P3 MOV R57, R5 ;  /* 0x000000050039b202 */ /* 0x000fc60000000f00 */
[C---:B------:R-:W-:Y:S02]  /*2de0*/  @!P3 IMAD R72, R6.reuse, c[0x0][0x1dc], R72 ;  /* 0x000077000648ba24 */ /* 0x040fe400078e0248 */
[----:B------:R-:W-:-:S05]  /*2df0*/  @!P3 IMAD.WIDE.U32 R56, R6, c[0x0][0x1d8], R56 ;  /* 0x000076000638ba25 */ /* 0x000fca00078e0038 */
[----:B------:R-:W-:Y:S02]  /*2e00*/  @!P3 IADD3 R72, R57, R72, RZ ;  /* 0x000000483948b210 */ /* 0x000fe40007ffe0ff */
[C---:B------:R-:W-:Y:S02]  /*2e10*/  @!P3 SHF.L.U32 R76, R56.reuse, 0x2, RZ ;  /* 0x00000002384cb819 */ /* 0x040fe400000006ff */
[----:B------:R-:W-:Y:S02]  /*2e20*/  @!P3 SHF.L.U64.HI R77, R56, 0x2, R72 ;  /* 0x00000002384db819 */ /* 0x000fe40000010248 */
[----:B------:R-:W-:Y:S02]  /*2e30*/  @!P4 MOV R56, R2 ;  /* 0x000000020038c202 */ /* 0x000fe40000000f00 */
[----:B------:R-:W-:Y:S02]  /*2e40*/  @!P4 MOV R57, R5 ;  /* 0x000000050039c202 */ /* 0x000fe40000000f00 */
[----:B---3--:R-:W-:-:S02]  /*2e50*/  MOV R6, R70 ;  /* 0x0000004600067202 */ /* 0x008fc40000000f00 */
[----:B------:R-:W-:Y:S02]  /*2e60*/  MOV R7, R71 ;  /* 0x0000004700077202 */ /* 0x000fe40000000f00 */
[-C--:B------:R-:W-:Y:S02]  /*2e70*/  @!P2 MOV R70, R2.reuse ;  /* 0x000000020046a202 */ /* 0x080fe40000000f00 */
[----:B------:R-:W-:Y:S01]  /*2e80*/  @!P2 MOV R71, R5 ;  /* 0x000000050047a202 */ /* 0x000fe20000000f00 */
[----:B------:R-:W-:Y:S01]  /*2e90*/  @!P4 IMAD.WIDE.U32 R56, R11, c[0x0][0x1d8], R56 ;  /* 0x000076000b38ca25 */ /* 0x000fe200078e0038 */
[----:B------:R-:W-:-:S03]  /*2ea0*/  @!P6 MOV R72, R2 ;  /* 0x000000020048e202 */ /* 0x000fc60000000f00 */
[----:B------:R-:W-:Y:S01]  /*2eb0*/  @!P2 IMAD.WIDE.U32 R70, R10, c[0x0][0x1d8], R70 ;  /* 0x000076000a46aa25 */ /* 0x000fe200078e0046 */
[----:B------:R-:W-:-:S03]  /*2ec0*/  @!P4 IADD3 R122, R57, R122, RZ ;  /* 0x0000007a397ac210 */ /* 0x000fc60007ffe0ff */
[----:B------:R-:W-:Y:S01]  /*2ed0*/  @!P6 IMAD.WIDE.U32 R72, R8, c[0x0][0x1d8], R72 ;  /* 0x000076000848ea25 */ /* 0x000fe200078e0048 */
[----:B------:R-:W-:Y:S02]  /*2ee0*/  @!P2 IADD3 R57, R71, R81, RZ ;  /* 0x000000514739a210 */ /* 0x000fe40007ffe0ff */
[C---:B------:R-:W-:Y:S02]  /*2ef0*/  @!P4 SHF.L.U32 R81, R56.reuse, 0x2, RZ ;  /* 0x000000023851c819 */ /* 0x040fe400000006ff */
[----:B------:R-:W-:Y:S02]  /*2f00*/  @!P4 SHF.L.U64.HI R122, R56, 0x2, R122 ;  /* 0x00000002387ac819 */ /* 0x000fe4000001027a */
[----:B------:R-:W-:Y:S02]  /*2f10*/  @!P0 IADD3 R71, R75, R116, RZ ;  /* 0x000000744b478210 */ /* 0x000fe40007ffe0ff */
[----:B------:R-:W-:Y:S02]  /*2f20*/  @!P6 IADD3 R56, R73, R117, RZ ;  /* 0x000000754938e210 */ /* 0x000fe40007ffe0ff */
[----:B------:R-:W-:Y:S01]  /*2f30*/  @!P2 SHF.L.U64.HI R12, R70, 0x2, R57 ;  /* 0x00000002460ca819 */ /* 0x000fe20000010239 */
[----:B------:R-:W-:Y:S01]  /*2f40*/  CS2R R116, SRZ ;  /* 0x0000000000747805 */ /* 0x000fe2000001ff00 */
[----:B------:R-:W-:-:S02]  /*2f50*/  @!P0 SHF.L.U32 R11, R74, 0x2, RZ ;  /* 0x000000024a0b8819 */ /* 0x000fc400000006ff */
[----:B------:R-:W-:Y:S02]  /*2f60*/  @!P0 SHF.L.U64.HI R9, R74, 0x2, R71 ;  /* 0x000000024a098819 */ /* 0x000fe40000010247 */
[----:B------:R-:W-:Y:S01]  /*2f70*/  @!P6 SHF.L.U64.HI R125, R72, 0x2, R56 ;  /* 0x00000002487de819 */ /* 0x000fe20000010238 */
[----:B------:R-:W-:Y:S01]  /*2f80*/  CS2R R74, SRZ ;  /* 0x00000000004a7805 */ /* 0x000fe2000001ff00 */
[----:B------:R-:W-:Y:S01]  /*2f90*/  CS2R R56, SRZ ;  /* 0x0000000000387805 */ /* 0x000fe2000001ff00 */
[----:B------:R0:W5:Y:S04]  /*2fa0*/  @!P5 LDG.E.64 R116, [R64.64] ;  /* 0x000000124074d981 */ /* 0x000168000c1e1b00 */
[----:B------:R1:W2:Y:S04]  /*2fb0*/  @P1 LDG.E.64 R74, [R68.64] ;  /* 0x00000012444a1981 */ /* 0x0002a8000c1e1b00 */
[----:B------:R3:W5:Y:S01]  /*2fc0*/  @!P5 LDG.E.64 R56, [R58.64] ;  /* 0x000000123a38d981 */ /* 0x000762000c1e1b00 */
[----:B------:R-:W-:-:S02]  /*2fd0*/  @!P2 SHF.L.U32 R10, R70, 0x2, RZ ;  /* 0x00000002460aa819 */ /* 0x000fc400000006ff */
[----:B-1----:R-:W-:-:S04]  /*2fe0*/  @!P3 IADD3 R68, P5, R76, c[0x0][0x180], RZ ;  /* 0x000060004c44ba10 */ /* 0x002fc80007fbe0ff */
[C---:B------:R-:W-:Y:S02]  /*2ff0*/  @!P3 IADD3.X R69, R77.reuse, c[0x0][0x184], RZ, P5, !PT ;  /* 0x000061004d45ba10 */ /* 0x040fe40002ffe4ff */
[----:B------:R-:W-:Y:S01]  /*3000*/  @!P3 IADD3 R70, P5, R76, c[0x0][0x178], RZ ;  /* 0x00005e004c46ba10 */ /* 0x000fe20007fbe0ff */
[----:B0-----:R-:W-:Y:S01]  /*3010*/  CS2R R64, SRZ ;  /* 0x0000000000407805 */ /* 0x001fe2000001ff00 */
[----:B------:R-:W-:Y:S01]  /*3020*/  @!P6 SHF.L.U32 R8, R72, 0x2, RZ ;  /* 0x000000024808e819 */ /* 0x000fe200000006ff */
[----:B---3--:R-:W-:Y:S01]  /*3030*/  CS2R R58, SRZ ;  /* 0x00000000003a7805 */ /* 0x008fe2000001ff00 */
[----:B------:R-:W-:Y:S01]  /*3040*/  @!P3 IADD3.X R71, R77, c[0x0][0x17c], RZ, P5, !PT ;  /* 0x00005f004d47ba10 */ /* 0x000fe20002ffe4ff */
[----:B------:R0:W5:Y:S01]  /*3050*/  @!P3 LDG.E.64 R118, [R68.64] ;  /* 0x000000124476b981 */ /* 0x000162000c1e1b00 */
[----:B------:R-:W-:-:S03]  /*3060*/  @!P4 IADD3 R72, P5, R81, c[0x0][0x180], RZ ;  /* 0x000060005148ca10 */ /* 0x000fc60007fbe0ff */
[----:B------:R1:W5:Y:S01]  /*3070*/  @!P3 LDG.E.64 R64, [R70.64] ;  /* 0x000000124640b981 */ /* 0x000362000c1e1b00 */
[----:B------:R-:W-:-:S03]  /*3080*/  @!P4 IADD3.X R73, R122, c[0x0][0x184], RZ, P5, !PT ;  /* 0x000061007a49ca10 */ /* 0x000fc60002ffe4ff */
[----:B------:R3:W5:Y:S04]  /*3090*/  @P1 LDG.E.64 R58, [R66.64] ;  /* 0x00000012423a1981 */ /* 0x000768000c1e1b00 */
[----:B------:R4:W5:Y:S01]  /*30a0*/  @!P4 LDG.E.64 R120, [R72.64] ;  /* 0x000000124878c981 */ /* 0x000962000c1e1b00 */
[----:B-1----:R-:W-:Y:S01]  /*30b0*/  @!P4 IADD3 R70, P3, R81, c[0x0][0x178], RZ ;  /* 0x00005e005146ca10 */ /* 0x002fe20007f7e0ff */
[----:B---3--:R-:W-:-:S03]  /*30c0*/  CS2R R66, SRZ ;  /* 0x0000000000427805 */ /* 0x008fc6000001ff00 */
[----:B------:R-:W-:Y:S02]  /*30d0*/  @!P4 IADD3.X R71, R122, c[0x0][0x17c], RZ, P3, !PT ;  /* 0x00005f007a47ca10 */ /* 0x000fe40001ffe4ff */
[----:B----4-:R-:W-:-:S03]  /*30e0*/  MOV R73, R11 ;  /* 0x0000000b00497202 */ /* 0x010fc60000000f00 */
[----:B------:R1:W5:Y:S01]  /*30f0*/  @!P4 LDG.E.64 R66, [R70.64] ;  /* 0x000000124642c981 */ /* 0x000362000c1e1b00 */
[----:B------:R-:W-:Y:S02]  /*3100*/  MOV R81, R12 ;  /* 0x0000000c00517202 */ /* 0x000fe40000000f00 */
[----:B------:R-:W-:Y:S02]  /*3110*/  @!P0 IADD3 R76, P4, R73, c[0x0][0x180], RZ ;  /* 0x00006000494c8a10 */ /* 0x000fe40007f9e0ff */
[C---:B0-----:R-:W-:Y:S02]  /*3120*/  @!P2 IADD3 R68, P5, R10.reuse, c[0x0][0x180], RZ ;  /* 0x000060000a44aa10 */ /* 0x041fe40007fbe0ff */
[----:B------:R-:W-:Y:S02]  /*3130*/  @!P2 IADD3 R12, P3, R10, c[0x0][0x178], RZ ;  /* 0x00005e000a0caa10 */ /* 0x000fe40007f7e0ff */
[----:B------:R-:W-:Y:S01]  /*3140*/  CS2R R10, SRZ ;  /* 0x00000000000a7805 */ /* 0x000fe2000001ff00 */
[----:B------:R-:W-:-:S05]  /*3150*/  @!P0 IADD3.X R77, R9, c[0x0][0x184], RZ, P4, !PT ;  /* 0x00006100094d8a10 */ /* 0x000fca00027fe4ff */
[----:B------:R0:W3:Y:S01]  /*3160*/  @!P0 LDG.E.64 R10, [R76.64] ;  /* 0x000000124c0a8981 */ /* 0x0000e2000c1e1b00 */
[----:B------:R-:W-:Y:S01]  /*3170*/  CS2R R122, SRZ ;  /* 0x00000000007a7805 */ /* 0x000fe2000001ff00 */
[----:B------:R-:W-:Y:S02]  /*3180*/  @!P2 IADD3.X R69, R81, c[0x0][0x184], RZ, P5, !PT ;  /* 0x000061005145aa10 */ /* 0x000fe40002ffe4ff */
[----:B------:R-:W-:-:S03]  /*3190*/  @!P0 IADD3 R72, P5, R73, c[0x0][0x178], RZ ;  /* 0x00005e0049488a10 */ /* 0x000fc60007fbe0ff */
[----:B------:R4:W5:Y:S01]  /*31a0*/  @!P2 LDG.E.64 R122, [R68.64] ;  /* 0x00000012447aa981 */ /* 0x000962000c1e1b00 */
[----:B------:R-:W-:Y:S01]  /*31b0*/  @!P2 IADD3.X R13, R81, c[0x0][0x17c], RZ, P3, !PT ;  /* 0x00005f00510daa10 */ /* 0x000fe20001ffe4ff */
[----:B-1----:R-:W-:Y:S01]  /*31c0*/  CS2R R70, SRZ ;  /* 0x0000000000467805 */ /* 0x002fe2000001ff00 */
[----:B------:R-:W-:-:S05]  /*31d0*/  @!P0 IADD3.X R73, R9, c[0x0][0x17c], RZ, P5, !PT ;  /* 0x00005f0009498a10 */ /* 0x000fca0002ffe4ff */
[----:B------:R1:W5:Y:S01]  /*31e0*/  @!P0 LDG.E.64 R70, [R72.64] ;  /* 0x0000001248468981 */ /* 0x000362000c1e1b00 */
[----:B----4-:R-:W-:-:S06]  /*31f0*/  CS2R R68, SRZ ;  /* 0x0000000000447805 */ /* 0x010fcc000001ff00 */
[----:B------:R4:W5:Y:S01]  /*3200*/  @!P2 LDG.E.64 R68, [R12.64] ;  /* 0x000000120c44a981 */ /* 0x000962000c1e1b00 */
[----:B0-----:R-:W-:-:S03]  /*3210*/  @!P6 IADD3 R76, P2, R8, c[0x0][0x178], RZ ;  /* 0x00005e00084cea10 */ /* 0x001fc60007f5e0ff */
[----:B----4-:R0:W5:Y:S01]  /*3220*/  LDL.LU.64 R12, [R1+0xe8] ;  /* 0x0000e800010c7983 */ /* 0x0101620000300a00 */
[----:B------:R-:W4:Y:S01]  /*3230*/  R2UR UR6, R6 ;  /* 0x00000000060673c2 */ /* 0x000f2200000e0000 */
[----:B-1----:R-:W-:Y:S01]  /*3240*/  CS2R R72, SRZ ;  /* 0x0000000000487805 */ /* 0x002fe2000001ff00 */
[----:B------:R-:W-:-:S05]  /*3250*/  @!P6 IADD3.X R77, R125, c[0x0][0x17c], RZ, P2, !PT ;  /* 0x00005f007d4dea10 */ /* 0x000fca00017fe4ff */
[----:B------:R4:W5:Y:S02]  /*3260*/  @!P6 LDG.E.64 R72, [R76.64] ;  /* 0x000000124c48e981 */ /* 0x000964000c1e1b00 */
[----:B----4-:R-:W-:-:S05]  /*3270*/  MOV R76, UR6 ;  /* 0x00000006004c7c02 */ /* 0x010fca0008000f00 */
[----:B------:R-:W-:Y:S01]  /*3280*/  FFMA.FTZ R76, -R76, UR6, R7 ;  /* 0x000000064c4c7c23 */ /* 0x000fe20008010107 */
[----:B---3--:R1:W-:Y:S02]  /*3290*/  STL.64 [R1+0x70], R10 ;  /* 0x0000700a01007387 */ /* 0x0083e40000100a00 */
[----:B-1----:R-:W-:Y:S02]  /*32a0*/  @!P6 IADD3 R10, P0, R8, c[0x0][0x180], RZ ;  /* 0x00006000080aea10 */ /* 0x002fe40007f1e0ff */
[----:B------:R-:W-:Y:S02]  /*32b0*/  CS2R R8, SRZ ;  /* 0x0000000000087805 */ /* 0x000fe4000001ff00 */
[----:B------:R-:W-:Y:S02]  /*32c0*/  @!P6 IADD3.X R11, R125, c[0x0][0x184], RZ, P0, !PT ;  /* 0x000061007d0bea10 */ /* 0x000fe400007fe4ff */
[----:B------:R0:W5:Y:S04]  /*32d0*/  LDL.LU R125, [R1+0xe0] ;  /* 0x0000e000017d7983 */ /* 0x0001680000300800 */
[----:B------:R1:W3:Y:S01]  /*32e0*/  @!P6 LDG.E.64 R8, [R10.64] ;  /* 0x000000120a08e981 */ /* 0x0002e2000c1e1b00 */
[----:B------:R-:W-:Y:S01]  /*32f0*/  FSETP.GTU.FTZ.AND P0, PT, R76, RZ, PT ;  /* 0x000000ff4c00720b */ /* 0x000fe20003f1c000 */
[----:B------:R-:W-:Y:S01]  /*3300*/  UMOV UR25, 0x3f800000 ;  /* 0x3f80000000197882 */ /* 0x000fe20000000000 */
[----:B------:R-:W-:Y:S01]  /*3310*/  BSSY B0, `(.L_x_2256) ;  /* 0x000001f000007945 */ /* 0x000fe20003800000 */
[----:B-1----:R0:W5:Y:S10]  /*3320*/  LDL.LU.64 R10, [R1+0xd8] ;  /* 0x0000d800010a7983 */ /* 0x0021740000300a00 */
[----:B------:R-:W-:Y:S01]  /*3330*/  VOTEU.ANY UP0, P0 ;  /* 0x00000000003f7886 */ /* 0x000fe20000000100 */
[----:B------:R-:W-:-:S13]  /*3340*/  PLOP3.LUT P0, PT, PT, PT, UP0, 0x80, 0x0 ;  /* 0x000000000000781c */ /* 0x000fda0003f0f008 */
[----:B------:R-:W-:-:S06]  /*3350*/  @P0 FADD.FTZ R76, R76, c[0x0][0x1a0] ;  /* 0x000068004c4c0621 */ /* 0x000fcc0000010000 */
[----:B------:R-:W1:Y:S02]  /*3360*/  @P0 MUFU.RSQ R76, R76 ;  /* 0x0000004c004c0308 */ /* 0x000e640000001400 */
[----:B-1----:R2:W1:Y:S01]  /*3370*/  @P0 R2UR UR5, R76 ;  /* 0x000000004c0503c2 */ /* 0x00246200000e0000 */
[----:B------:R-:W-:Y:S01]  /*3380*/  ISETP.GT.U32.AND P0, PT, R0, 0x1df, PT ;  /* 0x000001df0000780c */ /* 0x000fe20003f04070 */
[----:B--2---:R-:W-:Y:S02]  /*3390*/  FADD.FTZ R76, R74, -UR6 ;  /* 0x800000064a4c7e21 */ /* 0x004fe40008010000 */
[----:B------:R-:W-:Y:S01]  /*33a0*/  FADD.FTZ R74, R75, -UR6 ;  /* 0x800000064b4a7e21 */ /* 0x000fe20008010000 */
[----:B------:R-:W-:Y:S01]  /*33b0*/  ISETP.NE.AND P5, PT, RZ, UR21, PT ;  /* 0x00000015ff007c0c */ /* 0x000fe2000bfa5270 */
[----:B-1----:R-:W-:Y:S01]  /*33c0*/  @UP0 UMOV UR25, UR5 ;  /* 0x0000000500190c82 */ /* 0x002fe20008000000 */
[----:B---3--:R1:W-:Y:S04]  /*33d0*/  STL.64 [R1+0x78], R8 ;  /* 0x0000780801007387 */ /* 0x0083e80000100a00 */
[----:B-1----:R0:W5:Y:S04]  /*33e0*/  LDL.LU.64 R8, [R1+0xd0] ;  /* 0x0000d00001087983 */ /* 0x0021680000300a00 */
[----:B------:R0:W5:Y:S04]  /*33f0*/  LDL.LU R6, [R1+0xc4] ;  /* 0x0000c40001067983 */ /* 0x0001680000300800 */
[----:B------:R0:W5:Y:S04]  /*3400*/  LDL.LU R7, [R1+0xc0] ;  /* 0x0000c00001077983 */ /* 0x0001680000300800 */
[----:B------:R1:W-:Y:S04]  /*3410*/  STL [R1+0x20], R76 ;  /* 0x0000204c01007387 */ /* 0x0003e80000100800 */
[----:B------:R2:W-:Y:S01]  /*3420*/  STL [R1+0x1c], R74 ;  /* 0x00001c4a01007387 */ /* 0x0005e20000100800 */
[----:B-1----:R-:W-:Y:S01]  /*3430*/  CS2R R76, SRZ ;  /* 0x00000000004c7805 */ /* 0x002fe2000001ff00 */
[----:B--2---:R-:W-:Y:S01]  /*3440*/  CS2R R74, SRZ ;  /* 0x00000000004a7805 */ /* 0x004fe2000001ff00 */
[----:B------:R-:W-:Y:S05]  /*3450*/  @P0 BRA `(.L_x_2257) ;  /* 0x000000a000000947 */ /* 0x000fea0003800000 */
[----:B0-----:R-:W2:Y:S01]  /*3460*/  LDL R81, [R1+0xb8] ;  /* 0x0000b80001517983 */ /* 0x001ea20000100800 */
[----:B------:R-:W-:-:S02]  /*3470*/  ISETP.NE.AND P0, PT, RZ, UR21, PT ;  /* 0x00000015ff007c0c */ /* 0x000fc4000bf05270 */
[----:B--2---:R-:W-:-:S04]  /*3480*/  IADD3 R81, R81, UR22, RZ ;  /* 0x0000001651517c10 */ /* 0x004fc8000fffe0ff */
[----:B------:R-:W-:-:S07]  /*3490*/  SHF.R.S32.HI R77, RZ, 0x1f, R81 ;  /* 0x0000001fff4d7819 */ /* 0x000fce0000011451 */
[----:B------:R-:W-:-:S04]  /*34a0*/  @P0 LEA R76, P2, R81, c[0x0][0x190], 0x2 ;  /* 0x00006400514c0a11 */ /* 0x000fc800078410ff */
[----:B------:R-:W-:-:S05]  /*34b0*/  @P0 LEA.HI.X R77, R81, c[0x0][0x194], R77, 0x2, P2 ;  /* 0x00006500514d0a11 */ /* 0x000fca00010f144d */
[----:B------:R0:W5:Y:S02]  /*34c0*/  @P0 LDG.E.64 R74, [R76.64] ;  /* 0x000000124c4a0981 */ /* 0x000164000c1e1b00 */
[----:B0-----:R-:W-:-:S10]  /*34d0*/  HFMA2.MMA R76, -RZ, RZ, 0, 2.384185791015625e-07 ;  /* 0x00000004ff4c7435 */ /* 0x001fd400000001ff */
[----:B------:R-:W-:-:S06]  /*34e0*/  IMAD.WIDE R76, R81, R76, c[0x0][0x188] ;  /* 0x00006200514c7625 */ /* 0x000fcc00078e024c */
[----:B------:R-:W5:Y:S02]  /*34f0*/  LDG.E.64 R76, [R76.64] ;  /* 0x000000124c4c7981 */ /* 0x000f64000c1e1b00 */
.L_x_2257:
[----:B0-----:R-:W-:Y:S05]  /*3500*/  BSYNC B0 ;  /* 0x0000000000007941 */ /* 0x001fea0003800000 */
.L_x_2256:
[----:B------:R0:W-:Y:S04]  /*3510*/  STL [R1+0xc4], R2 ;  /* 0x0000c40201007387 */ /* 0x0001e80000100800 */
[----:B0-----:R-:W2:Y:S04]  /*3520*/  LDL.LU R2, [R1+0x20] ;  /* 0x0000200001027983 */ /* 0x001ea80000300800 */
[----:B------:R0:W-:Y:S04]  /*3530*/  STL [R1+0xc0], R0 ;  /* 0x0000c00001007387 */ /* 0x0001e80000100800 */
[----:B0-----:R-:W3:Y:S01]  /*3540*/  LDL.LU R0, [R1+0x1c] ;  /* 0x00001c0001007983 */ /* 0x001ee20000300800 */
[----:B-----5:R-:W-:-:S03]  /*3550*/  MOV R81, R59 ;  /* 0x0000003b00517202 */ /* 0x020fc60000000f00 */
[----:B------:R-:W-:Y:S01]  /*3560*/  STL [R1+0x18], R58 ;  /* 0x0000183a01007387 */ /* 0x000fe20000100800 */
[----:B--2---:R-:W-:-:S05]  /*3570*/  FMUL.FTZ R2, R2, UR25 ;  /* 0x0000001902027c20 */ /* 0x004fca0008410000 */
[----:B------:R0:W-:Y:S01]  /*3580*/  STL [R1+0x98], R2 ;  /* 0x0000980201007387 */ /* 0x0001e20000100800 */
[----:B---3--:R-:W-:-:S03]  /*3590*/  FMUL.FTZ R0, R0, UR25 ;  /* 0x0000001900007c20 */ /* 0x008fc60008410000 */
[----:B0-----:R0:W5:Y:S04]  /*35a0*/  LDL.LU R2, [R1+0xc4] ;  /* 0x0000c40001027983 */ /* 0x0011680000300800 */
[----:B------:R1:W-:Y:S04]  /*35b0*/  STL [R1+0x9c], R0 ;  /* 0x00009c0001007387 */ /* 0x0003e80000100800 */
[----:B-1----:R0:W5:Y:S01]  /*35c0*/  LDL.LU R0, [R1+0xc0] ;  /* 0x0000c00001007983 */ /* 0x0021620000300800 */
[----:B------:R-:W-:Y:S05]  /*35d0*/  @!P5 BRA `(.L_x_2258) ;  /* 0x000001b00000d947 */ /* 0x000fea0003800000 */
[----:B------:R-:W2:Y:S04]  /*35e0*/  LDL R81, [R1+0x98] ;  /* 0x0000980001517983 */ /* 0x000ea80000100800 */
[----:B------:R-:W-:Y:S04]  /*35f0*/  STL [R1+0xc8], R3 ;  /* 0x0000c80301007387 */ /* 0x000fe80000100800 */
[----:B-----5:R1:W-:Y:S04]  /*3600*/  STL [R1+0xc4], R2 ;  /* 0x0000c40201007387 */ /* 0x0203e80000100800 */
[----:B-1----:R-:W3:Y:S04]  /*3610*/  LDL R2, [R1+0x9c] ;  /* 0x00009c0001027983 */ /* 0x002ee80000100800 */
[----:B------:R2:W-:Y:S02]  /*3620*/  STL [R1+0xc0], R0 ;  /* 0x0000c00001007387 */ /* 0x0005e40000100800 */
[----:B--2---:R-:W-:-:S04]  /*3630*/  FFMA.FTZ R0, R81, R76, R74 ;  /* 0x0000004c51007223 */ /* 0x004fc8000001004a */
[----:B------:R-:W-:-:S06]  /*3640*/  FMUL.FTZ R81, R0, -1.4426950216293334961 ;  /* 0xbfb8aa3b00517820 */ /* 0x000fcc0000410000 */
[----:B------:R-:W1:Y:S02]  /*3650*/  MUFU.EX2 R81, R81 ;  /* 0x0000005100517308 */ /* 0x000e640000000800 */
[----:B-1----:R-:W-:-:S06]  /*3660*/  FADD.FTZ R81, R81, 1 ;  /* 0x3f80000051517421 */ /* 0x002fcc0000010000 */
[----:B------:R-:W1:Y:S02]  /*3670*/  MUFU.RCP R81, R81 ;  /* 0x0000005100517308 */ /* 0x000e640000001000 */
[----:B-1----:R-:W-:Y:S02]  /*3680*/  FADD.FTZ R3, -R81, 1 ;  /* 0x3f80000051037421 */ /* 0x002fe40000010100 */
[----:B------:R-:W-:Y:S02]  /*3690*/  FMUL.FTZ R81, R58, R81 ;  /* 0x000000513a517220 */ /* 0x000fe40000410000 */
[----:B------:R-:W-:Y:S02]  /*36a0*/  FFMA.FTZ R0, R0, R3, 1 ;  /* 0x3f80000000007423 */ /* 0x000fe40000010003 */
[----:B------:R1:W5:Y:S02]  /*36b0*/  LDL.LU R3, [R1+0xc8] ;  /* 0x0000c80001037983 */ /* 0x0003640000300800 */
[----:B------:R-:W-:-:S02]  /*36c0*/  FMUL.FTZ R81, R81, R0 ;  /* 0x0000000051517220 */ /* 0x000fc40000410000 */
[----:B---3--:R-:W-:-:S03]  /*36d0*/  FFMA.FTZ R0, R2, R77, R75 ;  /* 0x0000004d02007223 */ /* 0x008fc6000001004b */
[----:B------:R2:W-:Y:S02]  /*36e0*/  STL [R1+0x18], R81 ;  /* 0x0000185101007387 */ /* 0x0005e40000100800 */
[----:B--2---:R-:W-:-:S06]  /*36f0*/  FMUL.FTZ R81, R0, -1.4426950216293334961 ;  /* 0xbfb8aa3b00517820 */ /* 0x004fcc0000410000 */
[----:B------:R-:W2:Y:S02]  /*3700*/  MUFU.EX2 R81, R81 ;  /* 0x0000005100517308 */ /* 0x000ea40000000800 */
[----:B--2---:R-:W-:-:S06]  /*3710*/  FADD.FTZ R81, R81, 1 ;  /* 0x3f80000051517421 */ /* 0x004fcc0000010000 */
[----:B------:R-:W2:Y:S02]  /*3720*/  MUFU.RCP R81, R81 ;  /* 0x0000005100517308 */ /* 0x000ea40000001000 */
[----:B--2---:R-:W-:Y:S02]  /*3730*/  FADD.FTZ R2, -R81, 1 ;  /* 0x3f80000051027421 */ /* 0x004fe40000010100 */
[----:B------:R-:W-:Y:S02]  /*3740*/  FMUL.FTZ R81, R59, R81 ;  /* 0x000000513b517220 */ /* 0x000fe40000410000 */
[----:B------:R-:W-:Y:S02]  /*3750*/  FFMA.FTZ R0, R0, R2, 1 ;  /* 0x3f80000000007423 */ /* 0x000fe40000010002 */
[----:B------:R1:W5:Y:S02]  /*3760*/  LDL.LU R2, [R1+0xc4] ;  /* 0x0000c40001027983 */ /* 0x0003640000300800 */
[----:B------:R-:W-:-:S02]  /*3770*/  FMUL.FTZ R81, R81, R0 ;  /* 0x0000000051517220 */ /* 0x000fc40000410000 */
[----:B------:R1:W5:Y:S04]  /*3780*/  LDL.LU R0, [R1+0xc0] ;  /* 0x0000c00001007983 */ /* 0x0003680000300800 */
.L_x_2258:
[----:B------:R2:W-:Y:S04]  /*3790*/  STL [R1+0xd8], R8 ;  /* 0x0000d80801007387 */ /* 0x0005e80000100800 */
[----:B--2---:R-:W2:Y:S04]  /*37a0*/  LDL R8, [R1+0x98] ;  /* 0x0000980001087983 */ /* 0x004ea80000100800 */
[----:B------:R3:W-:Y:S04]  /*37b0*/  STL [R1+0xd4], R5 ;  /* 0x0000d40501007387 */ /* 0x0007e80000100800 */
[----:B---3--:R-:W3:Y:S04]  /*37c0*/  LDL R5, [R1+0x9c] ;  /* 0x00009c0001057983 */ /* 0x008ee80000100800 */
[----:B------:R4:W-:Y:S04]  /*37d0*/  STL [R1+0xd0], R4 ;  /* 0x0000d00401007387 */ /* 0x0009e80000100800 */
[----:B----4-:R-:W4:Y:S04]  /*37e0*/  LDL R4, [R1+0x18] ;  /* 0x0000180001047983 */ /* 0x010f280000100800 */
[----:B-----5:R-:W-:Y:S04]  /*37f0*/  STL [R1+0xc8], R3 ;  /* 0x0000c80301007387 */ /* 0x020fe80000100800 */
[----:B------:R0:W-:Y:S04]  /*3800*/  STL [R1+0xc4], R2 ;  /* 0x0000c40201007387 */ /* 0x0001e80000100800 */
[----:B0-----:R-:W3:Y:S04]  /*3810*/  LDL.LU R2, [R1+0x10] ;  /* 0x0000100001027983 */ /* 0x001ee80000300800 */
[----:B------:R0:W-:Y:S04]  /*3820*/  STL [R1+0xc0], R0 ;  /* 0x0000c00001007387 */ /* 0x0001e80000100800 */
[----:B0-----:R-:W3:Y:S01]  /*3830*/  LDL.LU R0, [R1+0x14] ;  /* 0x0000140001007983 */ /* 0x001ee20000300800 */
[----:B------:R-:W-:-:S02]  /*3840*/  FMUL.FTZ R3, R81, R77 ;  /* 0x0000004d51037220 */ /* 0x000fc40000410000 */
[----:B----4-:R-:W-:-:S04]  /*3850*/  FMUL.FTZ R4, R4, R76 ;  /* 0x0000004c04047220 */ /* 0x010fc80000410000 */
[----:B--2---:R-:W-:Y:S02]  /*3860*/  FFMA.FTZ R8, R8, R4, RZ ;  /* 0x0000000408087223 */ /* 0x004fe400000100ff */
[----:B------:R-:W-:Y:S02]  /*3870*/  FADD.FTZ R4, RZ, R4 ;  /* 0x00000004ff047221 */ /* 0x000fe40000010000 */
[----:B---3--:R-:W-:Y:S02]  /*3880*/  FFMA.FTZ R5, R5, R3, R8 ;  /* 0x0000000305057223 */ /* 0x008fe40000010008 */
[----:B------:R-:W-:Y:S01]  /*3890*/  FADD.FTZ R3, R3, R4 ;  /* 0x0000000403037221 */ /* 0x000fe20000010000 */
[----:B------:R0:W5:Y:S04]  /*38a0*/  LDL.LU R8, [R1+0xd8] ;  /* 0x0000d80001087983 */ /* 0x0001680000300800 */
[----:B------:R2:W-:Y:S01]  /*38b0*/  STL [R1+0x28], R5 ;  /* 0x0000280501007387 */ /* 0x0005e20000100800 */
[----:B------:R-:W-:-:S04]  /*38c0*/  FADD.FTZ R2, R2, -UR6 ;  /* 0x8000000602027e21 */ /* 0x000fc80008010000 */
[----:B------:R-:W-:Y:S01]  /*38d0*/  FMUL.FTZ R2, R2, UR25 ;  /* 0x0000001902027c20 */ /* 0x000fe20008410000 */
[----:B--2---:R0:W5:Y:S04]  /*38e0*/  LDL.LU R5, [R1+0xd4] ;  /* 0x0000d40001057983 */ /* 0x0041680000300800 */
[----:B------:R0:W5:Y:S01]  /*38f0*/  LDL.LU R4, [R1+0xd0] ;  /* 0x0000d00001047983 */ /* 0x0001620000300800 */
[----:B------:R-:W-:-:S03]  /*3900*/  FADD.FTZ R0, R0, -UR6 ;  /* 0x8000000600007e21 */ /* 0x000fc60008010000 */
[----:B------:R2:W-:Y:S01]  /*3910*/  STL [R1+0x24], R3 ;  /* 0x0000240301007387 */ /* 0x0005e20000100800 */
[----:B------:R-:W-:-:S03]  /*3920*/  FMUL.FTZ R0, R0, UR25 ;  /* 0x0000001900007c20 */ /* 0x000fc60008410000 */
[----:B--2---:R0:W5:Y:S04]  /*3930*/  LDL.LU R3, [R1+0xc8] ;  /* 0x0000c80001037983 */ /* 0x0041680000300800 */
[----:B------:R2:W-:Y:S04]  /*3940*/  STL [R1+0xa8], R2 ;  /* 0x0000a80201007387 */ /* 0x0005e80000100800 */
[----:B--2---:R0:W5:Y:S04]  /*3950*/  LDL.LU R2, [R1+0xc4] ;  /* 0x0000c40001027983 */ /* 0x0041680000300800 */
[----:B------:R2:W-:Y:S04]  /*3960*/  STL [R1+0xb4], R0 ;  /* 0x0000b40001007387 */ /* 0x0005e80000100800 */
[----:B--2---:R0:W5:Y:S04]  /*3970*/  LDL.LU R0, [R1+0xc0] ;  /* 0x0000c00001007983 */ /* 0x0041680000300800 */
[----:B------:R0:W-:Y:S04]  /*3980*/  STL [R1+0x14], R6 ;  /* 0x0000140601007387 */ /* 0x0001e80000100800 */
[----:B------:R0:W-:Y:S01]  /*3990*/  STL [R1+0x10], R7 ;  /* 0x0000100701007387 */ /* 0x0001e20000100800 */
[----:B------:R-:W-:Y:S05]  /*39a0*/  @!P5 BRA `(.L_x_2259) ;  /* 0x000001e00000d947 */ /* 0x000fea0003800000 */
[----:B-----5:R2:W-:Y:S04]  /*39b0*/  STL [R1+0xd0], R4 ;  /* 0x0000d00401007387 */ /* 0x0205e80000100800 */
[----:B--2---:R-:W2:Y:S04]  /*39c0*/  LDL R4, [R1+0xa8] ;  /* 0x0000a80001047983 */ /* 0x004ea80000100800 */
[----:B------:R3:W-:Y:S04]  /*39d0*/  STL [R1+0xc8], R3 ;  /* 0x0000c80301007387 */ /* 0x0007e80000100800 */
[----:B---3--:R-:W3:Y:S04]  /*39e0*/  LDL R3, [R1+0xb4] ;  /* 0x0000b40001037983 */ /* 0x008ee80000100800 */
[----:B------:R2:W-:Y:S04]  /*39f0*/  STL [R1+0xc4], R2 ;  /* 0x0000c40201007387 */ /* 0x0005e80000100800 */
[----:B------:R4:W-:Y:S01]  /*3a00*/  STL [R1+0xc0], R0 ;  /* 0x0000c00001007387 */ /* 0x0009e20000100800 */
[----:B--2---:R-:W-:-:S04]  /*3a10*/  FFMA.FTZ R2, R4, R76, R74 ;  /* 0x0000004c04027223 */ /* 0x004fc8000001004a */
[----:B----4-:R-:W-:-:S06]  /*3a20*/  FMUL.FTZ R0, R2, -1.4426950216293334961 ;  /* 0xbfb8aa3b02007820 */ /* 0x010fcc0000410000 */
        /* <DEDUP_REMOVED lines=8> */
[----:B---3--:R-:W-:-:S03]  /*3ab0*/  FFMA.FTZ R2, R3, R77, R75 ;  /* 0x0000004d03027223 */ /* 0x008fc6000001004b */
[----:B------:R3:W-:Y:S02]  /*3ac0*/  STL [R1+0x14], R0 ;  /* 0x0000140001007387 */ /* 0x0007e40000100800 */
[----:B---3--:R-:W-:-:S06]  /*3ad0*/  FMUL.FTZ R0, R2, -1.4426950216293334961 ;  /* 0xbfb8aa3b02007820 */ /* 0x008fcc0000410000 */
[----:B------:R-:W3:Y:S02]  /*3ae0*/  MUFU.EX2 R0, R0 ;  /* 0x0000000000007308 */ /* 0x000ee40000000800 */
[----:B---3--:R-:W-:-:S06]  /*3af0*/  FADD.FTZ R0, R0, 1 ;  /* 0x3f80000000007421 */ /* 0x008fcc0000010000 */
[----:B------:R-:W3:Y:S02]  /*3b00*/  MUFU.RCP R0, R0 ;  /* 0x0000000000007308 */ /* 0x000ee40000001000 */
[----:B---3--:R-:W-:Y:S02]  /*3b10*/  FADD.FTZ R3, -R0, 1 ;  /* 0x3f80000000037421 */ /* 0x008fe40000010100 */
[----:B------:R-:W-:Y:S02]  /*3b20*/  FMUL.FTZ R0, R7, R0 ;  /* 0x0000000007007220 */ /* 0x000fe40000410000 */
[----:B------:R-:W-:Y:S02]  /*3b30*/  FFMA.FTZ R2, R2, R3, 1 ;  /* 0x3f80000002027423 */ /* 0x000fe40000010003 */
[----:B------:R2:W5:Y:S02]  /*3b40*/  LDL.LU R3, [R1+0xc8] ;  /* 0x0000c80001037983 */ /* 0x0005640000300800 */
[----:B------:R-:W-:-:S02]  /*3b50*/  FMUL.FTZ R0, R0, R2 ;  /* 0x0000000200007220 */ /* 0x000fc40000410000 */
[----:B------:R2:W5:Y:S04]  /*3b60*/  LDL.LU R2, [R1+0xc4] ;  /* 0x0000c40001027983 */ /* 0x0005680000300800 */
[----:B------:R3:W-:Y:S04]  /*3b70*/  STL [R1+0x10], R0 ;  /* 0x0000100001007387 */ /* 0x0007e80000100800 */
[----:B---3--:R2:W5:Y:S02]  /*3b80*/  LDL.LU R0, [R1+0xc0] ;  /* 0x0000c00001007983 */ /* 0x0085640000300800 */
.L_x_2259:
[----:B------:R3:W-:Y:S04]  /*3b90*/  STL [R1+0xec], R13 ;  /* 0x0000ec0d01007387 */ /* 0x0007e80000100800 */
[----:B---3--:R-:W3:Y:S04]  /*3ba0*/  LDL R13, [R1+0x98] ;  /* 0x00009800010d7983 */ /* 0x008ee80000100800 */
[----:B------:R4:W-:Y:S04]  /*3bb0*/  STL [R1+0xe8], R12 ;  /* 0x0000e80c01007387 */ /* 0x0009e80000100800 */
[----:B----4-:R-:W4:Y:S04]  /*3bc0*/  LDL.LU R12, [R1+0x14] ;  /* 0x00001400010c7983 */ /* 0x010f280000300800 */
[----:B------:R0:W-:Y:S04]  /*3bd0*/  STL [R1+0xe4], R11 ;  /* 0x0000e40b01007387 */ /* 0x0001e80000100800 */
[----:B0-----:R-:W3:Y:S04]  /*3be0*/  LDL.LU R11, [R1+0x18] ;  /* 0x00001800010b7983 */ /* 0x001ee80000300800 */
[----:B------:R0:W-:Y:S04]  /*3bf0*/  STL [R1+0xe0], R10 ;  /* 0x0000e00a01007387 */ /* 0x0001e80000100800 */
[----:B0-2---:R-:W2:Y:S04]  /*3c00*/  LDL.LU R10, [R1+0x28] ;  /* 0x00002800010a7983 */ /* 0x005ea80000300800 */
[----:B------:R0:W-:Y:S04]  /*3c10*/  STL [R1+0xdc], R7 ;  /* 0x0000dc0701007387 */ /* 0x0001e80000100800 */
[----:B0-----:R-:W2:Y:S04]  /*3c20*/  LDL R7, [R1+0x9c] ;  /* 0x00009c0001077983 */ /* 0x001ea80000100800 */
[----:B------:R0:W-:Y:S04]  /*3c30*/  STL [R1+0xd8], R6 ;  /* 0x0000d80601007387 */ /* 0x0001e80000100800 */
[----:B0-----:R-:W2:Y:S04]  /*3c40*/  LDL.LU R6, [R1+0x10] ;  /* 0x0000100001067983 */ /* 0x001ea80000300800 */
[----:B-----5:R0:W-:Y:S04]  /*3c50*/  STL [R1+0xd4], R5 ;  /* 0x0000d40501007387 */ /* 0x0201e80000100800 */
[----:B0-----:R-:W2:Y:S04]  /*3c60*/  LDL.LU R5, [R1+0x24] ;  /* 0x0000240001057983 */ /* 0x001ea80000300800 */
[----:B------:R0:W-:Y:S04]  /*3c70*/  STL [R1+0xd0], R4 ;  /* 0x0000d00401007387 */ /* 0x0001e80000100800 */
[----:B0-----:R-:W2:Y:S04]  /*3c80*/  LDL R4, [R1+0xa8] ;  /* 0x0000a80001047983 */ /* 0x001ea80000100800 */
[----:B------:R0:W-:Y:S04]  /*3c90*/  STL [R1+0xc8], R3 ;  /* 0x0000c80301007387 */ /* 0x0001e80000100800 */
[----:B0-----:R-:W2:Y:S04]  /*3ca0*/  LDL R3, [R1+0xb4] ;  /* 0x0000b40001037983 */ /* 0x001ea80000100800 */
[----:B------:R-:W-:Y:S04]  /*3cb0*/  STL [R1+0xc4], R2 ;  /* 0x0000c40201007387 */ /* 0x000fe80000100800 */
[----:B------:R0:W-:Y:S04]  /*3cc0*/  STL [R1+0xc0], R0 ;  /* 0x0000c00001007387 */ /* 0x0001e80000100800 */
[----:B0-----:R-:W2:Y:S01]  /*3cd0*/  LDL.LU R0, [R1+0x8] ;  /* 0x0000080001007983 */ /* 0x001ea20000300800 */
[----:B----4-:R-:W-:-:S02]  /*3ce0*/  FMUL.FTZ R2, R12, R76 ;  /* 0x0000004c0c027220 */ /* 0x010fc40000410000 */
[----:B---3--:R-:W-:Y:S02]  /*3cf0*/  FFMA.FTZ R13, R13, R11, RZ ;  /* 0x0000000b0d0d7223 */ /* 0x008fe400000100ff */
[----:B------:R-:W-:-:S04]  /*3d00*/  FADD.FTZ R11, RZ, R11 ;  /* 0x0000000bff0b7221 */ /* 0x000fc80000010000 */
[----:B------:R-:W-:Y:S02]  /*3d10*/  FADD.FTZ R11, R11, R12 ;  /* 0x0000000c0b0b7221 */ /* 0x000fe40000010000 */
[----:B--2---:R-:W-:Y:S02]  /*3d20*/  FFMA.FTZ R7, R7, R81, RZ ;  /* 0x0000005107077223 */ /* 0x004fe400000100ff */
[C---:B------:R-:W-:Y:S02]  /*3d30*/  FFMA.FTZ R13, R4.reuse, R12, R13 ;  /* 0x0000000c040d7223 */ /* 0x040fe4000001000d */
[----:B------:R-:W-:Y:S02]  /*3d40*/  FFMA.FTZ R4, R4, R2, R10 ;  /* 0x0000000204047223 */ /* 0x000fe4000001000a */
[----:B------:R-:W-:Y:S01]  /*3d50*/  FADD.FTZ R2, R5, R2 ;  /* 0x0000000205027221 */ /* 0x000fe20000010000 */
[----:B------:R0:W-:Y:S01]  /*3d60*/  STL [R1+0x34], R13 ;  /* 0x0000340d01007387 */ /* 0x0001e20000100800 */
[----:B------:R-:W-:-:S02]  /*3d70*/  FADD.FTZ R5, RZ, R81 ;  /* 0x00000051ff057221 */ /* 0x000fc40000010000 */
[----:B------:R-:W-:Y:S02]  /*3d80*/  FMUL.FTZ R81, R6, R77 ;  /* 0x0000004d06517220 */ /* 0x000fe40000410000 */
[----:B------:R-:W-:Y:S02]  /*3d90*/  FADD.FTZ R5, R5, R6 ;  /* 0x0000000605057221 */ /* 0x000fe40000010000 */
[C---:B------:R-:W-:Y:S01]  /*3da0*/  FFMA.FTZ R7, R3.reuse, R6, R7 ;  /* 0x0000000603077223 */ /* 0x040fe20000010007 */
[----:B0-----:R0:W5:Y:S04]  /*3db0*/  LDL.LU R13, [R1+0xec] ;  /* 0x0000ec00010d7983 */ /* 0x0011680000300800 */
[----:B------:R0:W5:Y:S04]  /*3dc0*/  LDL.LU R12, [R1+0xe8] ;  /* 0x0000e800010c7983 */ /* 0x0001680000300800 */
[----:B------:R2:W-:Y:S01]  /*3dd0*/  STL [R1+0x2c], R11 ;  /* 0x00002c0b01007387 */ /* 0x0005e20000100800 */
[----:B------:R-:W-:-:S02]  /*3de0*/  FFMA.FTZ R3, R3, R81, R4 ;  /* 0x0000005103037223 */ /* 0x000fc40000010004 */
[----:B------:R-:W-:Y:S01]  /*3df0*/  FADD.FTZ R81, R81, R2 ;  /* 0x0000000251517221 */ /* 0x000fe20000010000 */
[----:B--2---:R0:W5:Y:S04]  /*3e00*/  LDL.LU R11, [R1+0xe4] ;  /* 0x0000e400010b7983 */ /* 0x0041680000300800 */
[----:B------:R0:W5:Y:S04]  /*3e10*/  LDL.LU R10, [R1+0xe0] ;  /* 0x0000e000010a7983 */ /* 0x0001680000300800 */
[----:B------:R2:W-:Y:S04]  /*3e20*/  STL [R1+0x30], R7 ;  /* 0x0000300701007387 */ /* 0x0005e80000100800 */
        /* <DEDUP_REMOVED lines=9> */
[----:B--2---:R-:W2:Y:S01]  /*3ec0*/  LDL.LU R81, [R1+0xc] ;  /* 0x00000c0001517983 */ /* 0x004ea20000300800 */
[----:B------:R-:W-:-:S04]  /*3ed0*/  FADD.FTZ R0, R0, -UR6 ;  /* 0x8000000600007e21 */ /* 0x000fc80008010000 */
[----:B------:R-:W-:-:S05]  /*3ee0*/  FMUL.FTZ R0, R0, UR25 ;  /* 0x0000001900007c20 */ /* 0x000fca0008410000 */
[----:B------:R3:W-:Y:S04]  /*3ef0*/  STL [R1+0xa0], R0 ;  /* 0x0000a00001007387 */ /* 0x0007e80000100800 */
[----:B---3--:R0:W5:Y:S04]  /*3f00*/  LDL.LU R0, [R1+0xc0] ;  /* 0x0000c00001007983 */ /* 0x0081680000300800 */
[----:B------:R-:W-:Y:S01]  /*3f10*/  STL [R1+0x8], R8 ;  /* 0x0000080801007387 */ /* 0x000fe20000100800 */
[----:B--2---:R-:W-:-:S04]  /*3f20*/  FADD.FTZ R81, R81, -UR6 ;  /* 0x8000000651517e21 */ /* 0x004fc80008010000 */
[----:B------:R-:W-:-:S05]  /*3f30*/  FMUL.FTZ R81, R81, UR25 ;  /* 0x0000001951517c20 */ /* 0x000fca0008410000 */
[----:B------:R2:W-:Y:S02]  /*3f40*/  STL [R1+0xac], R81 ;  /* 0x0000ac5101007387 */ /* 0x0005e40000100800 */
[----:B--2---:R-:W-:Y:S01]  /*3f50*/  MOV R81, R9 ;  /* 0x0000000900517202 */ /* 0x004fe20000000f00 */
[----:B------:R-:W-:Y:S05]  /*3f60*/  @!P5 BRA `(.L_x_2260) ;  /* 0x000001b00000d947 */ /* 0x000fea0003800000 */
[----:B0-----:R-:W2:Y:S04]  /*3f70*/  LDL R81, [R1+0xa0] ;  /* 0x0000a00001517983 */ /* 0x001ea80000100800 */
[----:B-----5:R-:W-:Y:S04]  /*3f80*/  STL [R1+0xc8], R3 ;  /* 0x0000c80301007387 */ /* 0x020fe80000100800 */
[----:B------:R0:W-:Y:S04]  /*3f90*/  STL [R1+0xc4], R2 ;  /* 0x0000c40201007387 */ /* 0x0001e80000100800 */
[----:B0-----:R-:W3:Y:S04]  /*3fa0*/  LDL R2, [R1+0xac] ;  /* 0x0000ac0001027983 */ /* 0x001ee80000100800 */
[----:B------:R2:W-:Y:S02]  /*3fb0*/  STL [R1+0xc0], R0 ;  /* 0x0000c00001007387 */ /* 0x0005e40000100800 */
[----:B--2---:R-:W-:-:S04]  /*3fc0*/  FFMA.FTZ R0, R81, R76, R74 ;  /* 0x0000004c51007223 */ /* 0x004fc8000001004a */
[----:B------:R-:W-:-:S06]  /*3fd0*/  FMUL.FTZ R81, R0, -1.4426950216293334961 ;  /* 0xbfb8aa3b00517820 */ /* 0x000fcc0000410000 */
[----:B------:R-:W0:Y:S02]  /*3fe0*/  MUFU.EX2 R81, R81 ;  /* 0x0000005100517308 */ /* 0x000e240000000800 */
[----:B0-----:R-:W-:-:S06]  /*3ff0*/  FADD.FTZ R81, R81, 1 ;  /* 0x3f80000051517421 */ /* 0x001fcc0000010000 */
[----:B------:R-:W0:Y:S02]  /*4000*/  MUFU.RCP R81, R81 ;  /* 0x0000005100517308 */ /* 0x000e240000001000 */
[----:B0-----:R-:W-:Y:S02]  /*4010*/  FADD.FTZ R3, -R81, 1 ;  /* 0x3f80000051037421 */ /* 0x001fe40000010100 */
        /* <DEDUP_REMOVED lines=16> */
.L_x_2260:
[----:B0----5:R0:W-:Y:S04]  /*4120*/  STL [R1+0xec], R13 ;  /* 0x0000ec0d01007387 */ /* 0x0211e80000100800 */
[----:B0-----:R-:W2:Y:S04]  /*4130*/  LDL.LU R13, [R1+0x2c] ;  /* 0x00002c00010d7983 */ /* 0x001ea80000300800 */
[----:B------:R0:W-:Y:S04]  /*4140*/  STL [R1+0xe8], R12 ;  /* 0x0000e80c01007387 */ /* 0x0001e80000100800 */
[----:B0-----:R-:W3:Y:S04]  /*4150*/  LDL.LU R12, [R1+0x34] ;  /* 0x00003400010c7983 */ /* 0x001ee80000300800 */
[----:B------:R0:W-:Y:S04]  /*4160*/  STL [R1+0xe4], R9 ;  /* 0x0000e40901007387 */ /* 0x0001e80000100800 */
[----:B0-----:R-:W2:Y:S04]  /*4170*/  LDL.LU R9, [R1+0x8] ;  /* 0x0000080001097983 */ /* 0x001ea80000300800 */
[----:B------:R0:W-:Y:S04]  /*4180*/  STL [R1+0xe0], R8 ;  /* 0x0000e00801007387 */ /* 0x0001e80000100800 */
[----:B0-----:R-:W4:Y:S04]  /*4190*/  LDL.LU R8, [R1+0x18] ;  /* 0x0000180001087983 */ /* 0x001f280000300800 */
[----:B------:R0:W-:Y:S04]  /*41a0*/  STL [R1+0xdc], R7 ;  /* 0x0000dc0701007387 */ /* 0x0001e80000100800 */
[----:B0-----:R-:W3:Y:S04]  /*41b0*/  LDL.LU R7, [R1+0x24] ;  /* 0x0000240001077983 */ /* 0x001ee80000300800 */
[----:B------:R0:W-:Y:S04]  /*41c0*/  STL [R1+0xd8], R6 ;  /* 0x0000d80601007387 */ /* 0x0001e80000100800 */
[----:B0-----:R-:W4:Y:S04]  /*41d0*/  LDL.LU R6, [R1+0x30] ;  /* 0x0000300001067983 */ /* 0x001f280000300800 */
[----:B------:R0:W-:Y:S04]  /*41e0*/  STL [R1+0xd4], R5 ;  /* 0x0000d40501007387 */ /* 0x0001e80000100800 */
[----:B0-----:R-:W4:Y:S04]  /*41f0*/  LDL R5, [R1+0xa0] ;  /* 0x0000a00001057983 */ /* 0x001f280000100800 */
[----:B------:R0:W-:Y:S04]  /*4200*/  STL [R1+0xd0], R4 ;  /* 0x0000d00401007387 */ /* 0x0001e80000100800 */
[----:B0-----:R-:W4:Y:S04]  /*4210*/  LDL R4, [R1+0xac] ;  /* 0x0000ac0001047983 */ /* 0x001f280000100800 */
[----:B------:R0:W-:Y:S04]  /*4220*/  STL [R1+0xc8], R3 ;  /* 0x0000c80301007387 */ /* 0x0001e80000100800 */
[----:B0-----:R-:W4:Y:S04]  /*4230*/  LDL.LU R3, [R1+0x14] ;  /* 0x0000140001037983 */ /* 0x001f280000300800 */
[----:B------:R-:W-:Y:S04]  /*4240*/  STL [R1+0xc4], R2 ;  /* 0x0000c40201007387 */ /* 0x000fe80000100800 */
[----:B------:R0:W-:Y:S04]  /*4250*/  STL [R1+0xc0], R0 ;  /* 0x0000c00001007387 */ /* 0x0001e80000100800 */
[----:B0-----:R-:W4:Y:S01]  /*4260*/  LDL.LU R0, [R1] ;  /* 0x0000000001007983 */ /* 0x001f220000300800 */
[----:B--2---:R-:W-:-:S02]  /*4270*/  FADD.FTZ R13, R13, R9 ;  /* 0x000000090d0d7221 */ /* 0x004fc40000010000 */
[----:B------:R-:W-:-:S03]  /*4280*/  FMUL.FTZ R2, R9, R76 ;  /* 0x0000004c09027220 */ /* 0x000fc60000410000 */
[----:B------:R0:W-:Y:S04]  /*4290*/  STL [R1+0x28], R13 ;  /* 0x0000280d01007387 */ /* 0x0001e80000100800 */
[----:B0-----:R0:W5:Y:S01]  /*42a0*/  LDL.LU R13, [R1+0xec] ;  /* 0x0000ec00010d7983 */ /* 0x0011620000300800 */
[----:B---3--:R-:W-:Y:S02]  /*42b0*/  FADD.FTZ R7, R7, R81 ;  /* 0x0000005107077221 */ /* 0x008fe40000010000 */
[C---:B----4-:R-:W-:Y:S02]  /*42c0*/  FFMA.FTZ R9, R5.reuse, R9, R12 ;  /* 0x0000000905097223 */ /* 0x050fe4000001000c */
[----:B------:R0:W5:Y:S01]  /*42d0*/  LDL.LU R12, [R1+0xe8] ;  /* 0x0000e800010c7983 */ /* 0x0001620000300800 */
[----:B------:R-:W-:-:S03]  /*42e0*/  FFMA.FTZ R5, R5, R2, R8 ;  /* 0x0000000205057223 */ /* 0x000fc60000010008 */
[----:B------:R2:W-:Y:S04]  /*42f0*/  STL [R1+0x1c], R9 ;  /* 0x00001c0901007387 */ /* 0x0005e80000100800 */
[----:B--2---:R0:W5:Y:S04]  /*4300*/  LDL.LU R9, [R1+0xe4] ;  /* 0x0000e40001097983 */ /* 0x0041680000300800 */
[----:B------:R0:W5:Y:S04]  /*4310*/  LDL.LU R8, [R1+0xe0] ;  /* 0x0000e00001087983 */ /* 0x0001680000300800 */
[----:B------:R2:W-:Y:S01]  /*4320*/  STL [R1+0x20], R7 ;  /* 0x0000200701007387 */ /* 0x0005e20000100800 */
[----:B------:R-:W-:-:S02]  /*4330*/  FADD.FTZ R3, R3, R2 ;  /* 0x0000000203037221 */ /* 0x000fc40000010000 */
[----:B------:R-:W-:Y:S02]  /*4340*/  FMUL.FTZ R2, R81, R77 ;  /* 0x0000004d51027220 */ /* 0x000fe40000410000 */
[C---:B------:R-:W-:Y:S01]  /*4350*/  FFMA.FTZ R81, R4.reuse, R81, R6 ;  /* 0x0000005104517223 */ /* 0x040fe20000010006 */
[----:B--2---:R0:W5:Y:S04]  /*4360*/  LDL.LU R7, [R1+0xdc] ;  /* 0x0000dc0001077983 */ /* 0x0041680000300800 */
[----:B------:R0:W5:Y:S04]  /*4370*/  LDL.LU R6, [R1+0xd8] ;  /* 0x0000d80001067983 */ /* 0x0001680000300800 */
[----:B------:R2:W-:Y:S04]  /*4380*/  STL [R1+0x18], R81 ;  /* 0x0000185101007387 */ /* 0x0005e80000100800 */
[----:B--2---:R-:W2:Y:S01]  /*4390*/  LDL.LU R81, [R1+0x4] ;  /* 0x0000040001517983 */ /* 0x004ea20000300800 */
[----:B------:R-:W-:-:S02]  /*43a0*/  FFMA.FTZ R4, R4, R2, R5 ;  /* 0x0000000204047223 */ /* 0x000fc40000010005 */
[----:B------:R-:W-:Y:S01]  /*43b0*/  FADD.FTZ R0, R0, -UR6 ;  /* 0x8000000600007e21 */ /* 0x000fe20008010000 */
[----:B------:R0:W5:Y:S01]  /*43c0*/  LDL.LU R5, [R1+0xd4] ;  /* 0x0000d40001057983 */ /* 0x0001620000300800 */
[----:B------:R-:W-:Y:S02]  /*43d0*/  FADD.FTZ R2, R2, R3 ;  /* 0x0000000302027221 */ /* 0x000fe40000010000 */
[----:B------:R-:W-:Y:S01]  /*43e0*/  FMUL.FTZ R0, R0, UR25 ;  /* 0x0000001900007c20 */ /* 0x000fe20008410000 */
[----:B------:R3:W-:Y:S04]  /*43f0*/  STL [R1+0x10], R4 ;  /* 0x0000100401007387 */ /* 0x0007e80000100800 */
[----:B---3--:R0:W5:Y:S04]  /*4400*/  LDL.LU R4, [R1+0xd0] ;  /* 0x0000d00001047983 */ /* 0x0081680000300800 */
[----:B------:R0:W5:Y:S04]  /*4410*/  LDL.LU R3, [R1+0xc8] ;  /* 0x0000c80001037983 */ /* 0x0001680000300800 */
[----:B------:R3:W-:Y:S04]  /*4420*/  STL [R1+0xc], R2 ;  /* 0x00000c0201007387 */ /* 0x0007e80000100800 */
[----:B---3--:R0:W5:Y:S04]  /*4430*/  LDL.LU R2, [R1+0xc4] ;  /* 0x0000c40001027983 */ /* 0x0081680000300800 */
[----:B------:R3:W-:Y:S04]  /*4440*/  STL [R1+0xa4], R0 ;  /* 0x0000a40001007387 */ /* 0x0007e80000100800 */
[----:B---3--:R0:W5:Y:S04]  /*4450*/  LDL.LU R0, [R1+0xc0] ;  /* 0x0000c00001007983 */ /* 0x0081680000300800 */
[----:B------:R-:W-:Y:S01]  /*4460*/  STL [R1], R10 ;  /* 0x0000000a01007387 */ /* 0x000fe20000100800 */
        /* <DEDUP_REMOVED lines=21> */
[----:B------:R2:W-:Y:S02]  /*45c0*/  STL [R1], R81 ;  /* 0x0000005101007387 */ /* 0x0005e40000100800 */
        /* <DEDUP_REMOVED lines=10> */
.L_x_2261:
[----:B0-----:R0:W-:Y:S04]  /*4670*/  STL [R1+0xe8], R10 ;  /* 0x0000e80a01007387 */ /* 0x0011e80000100800 */
[----:B0-----:R-:W2:Y:S04]  /*4680*/  LDL.LU R10, [R1+0x28] ;  /* 0x00002800010a7983 */ /* 0x001ea80000300800 */
[----:B-----5:R0:W-:Y:S04]  /*4690*/  STL [R1+0xe4], R9 ;  /* 0x0000e40901007387 */ /* 0x0201e80000100800 */
[----:B0-----:R-:W3:Y:S04]  /*46a0*/  LDL.LU R9, [R1+0x1c] ;  /* 0x00001c0001097983 */ /* 0x001ee80000300800 */
[----:B------:R0:W-:Y:S04]  /*46b0*/  STL [R1+0xe0], R8 ;  /* 0x0000e00801007387 */ /* 0x0001e80000100800 */
[----:B0-----:R-:W2:Y:S04]  /*46c0*/  LDL.LU R8, [R1] ;  /* 0x0000000001087983 */ /* 0x001ea80000300800 */
        /* <DEDUP_REMOVED lines=12> */
[----:B------:R0:W-:Y:S01]  /*4790*/  STL [R1+0xc0], R0 ;  /* 0x0000c00001007387 */ /* 0x0001e20000100800 */
[----:B------:R-:W-:-:S02]  /*47a0*/  FADD.FTZ R124, R124, -UR6 ;  /* 0x800000067c7c7e21 */ /* 0x000fc40008010000 */
[----:B------:R-:W-:Y:S02]  /*47b0*/  FADD.FTZ R125, R125, -UR6 ;  /* 0x800000067d7d7e21 */ /* 0x000fe40008010000 */
[----:B------:R-:W-:Y:S02]  /*47c0*/  FMUL.FTZ R124, R124, UR25 ;  /* 0x000000197c7c7c20 */ /* 0x000fe40008410000 */
[----:B------:R-:W-:Y:S02]  /*47d0*/  FMUL.FTZ R125, R125, UR25 ;  /* 0x000000197d7d7c20 */ /* 0x000fe40008410000 */
[----:B--2---:R-:W-:Y:S02]  /*47e0*/  FADD.FTZ R10, R10, R8 ;  /* 0x000000080a0a7221 */ /* 0x004fe40000010000 */
[----:B0-----:R-:W-:-:S03]  /*47f0*/  FMUL.FTZ R0, R8, R76 ;  /* 0x0000004c08007220 */ /* 0x001fc60000410000 */
        /* <DEDUP_REMOVED lines=15> */
[----:B------:R2:W-:Y:S02]  /*48f0*/  STL [R1+0x10], R81 ;  /* 0x0000105101007387 */ /* 0x0005e40000100800 */
[----:B--2---:R-:W-:-:S02]  /*4900*/  FFMA.FTZ R81, R3, R0, R4 ;  /* 0x0000000003517223 */ /* 0x004fc40000010004 */
[----:B------:R0:W5:Y:S04]  /*4910*/  LDL.LU R4, [R1+0xd0] ;  /* 0x0000d00001047983 */ /* 0x0001680000300800 */
[----:B------:R0:W5:Y:S04]  /*4920*/  LDL.LU R3, [R1+0xc8] ;  /* 0x0000c80001037983 */ /* 0x0001680000300800 */
[----:B------:R2:W-:Y:S02]  /*4930*/  STL [R1+0xc], R81 ;  /* 0x00000c5101007387 */ /* 0x0005e40000100800 */
[----:B--2---:R-:W-:-:S02]  /*4940*/  FADD.FTZ R81, R0, R2 ;  /* 0x0000000200517221 */ /* 0x004fc40000010000 */
[----:B------:R0:W5:Y:S04]  /*4950*/  LDL.LU R2, [R1+0xc4] ;  /* 0x0000c40001027983 */ /* 0x0001680000300800 */
[----:B------:R0:W5:Y:S04]  /*4960*/  LDL.LU R0, [R1+0xc0] ;  /* 0x0000c00001007983 */ /* 0x0001680000300800 */
[----:B------:R2:W-:Y:S04]  /*4970*/  STL [R1+0x4], R81 ;  /* 0x0000045101007387 */ /* 0x0005e80000100800 */
[----:B------:R3:W-:Y:S04]  /*4980*/  STL [R1+0x94], R124 ;  /* 0x0000947c01007387 */ /* 0x0007e80000100800 */
[----:B------:R0:W-:Y:S01]  /*4990*/  STL [R1+0x90], R125 ;  /* 0x0000907d01007387 */ /* 0x0001e20000100800 */
[----:B--2---:R-:W-:-:S02]  /*49a0*/  MOV R81, R12 ;  /* 0x0000000c00517202 */ /* 0x004fc40000000f00 */
[----:B---3--:R-:W-:Y:S01]  /*49b0*/  MOV R124, R13 ;  /* 0x0000000d007c7202 */ /* 0x008fe20000000f00 */
[----:B------:R-:W-:Y:S05]  /*49c0*/  @!P5 BRA `(.L_x_2262) ;  /* 0x000001700000d947 */ /* 0x000fea0003800000 */
[----:B------:R-:W-:Y:S02]  /*49d0*/  MOV R124, R125 ;  /* 0x0000007d007c7202 */ /* 0x000fe40000000f00 */
[----:B0-----:R-:W2:Y:S04]  /*49e0*/  LDL R125, [R1+0x94] ;  /* 0x00009400017d7983 */ /* 0x001ea80000100800 */
[----:B-----5:R0:W-:Y:S02]  /*49f0*/  STL [R1+0xc0], R0 ;  /* 0x0000c00001007387 */ /* 0x0201e40000100800 */
[----:B0-----:R-:W-:Y:S01]  /*4a00*/  MOV R0, R124 ;  /* 0x0000007c00007202 */ /* 0x001fe20000000f00 */
        /* <DEDUP_REMOVED lines=16> */
[----:B------:R0:W5:Y:S01]  /*4b10*/  LDL.LU R0, [R1+0xc0] ;  /* 0x0000c00001007983 */ /* 0x0001620000300800 */
[----:B------:R-:W-:-:S04]  /*4b20*/  FMUL.FTZ R124, R13, R124 ;  /* 0x0000007c0d7c7220 */ /* 0x000fc80000410000 */
[----:B------:R-:W-:Y:S02]  /*4b30*/  FMUL.FTZ R124, R124, R125 ;  /* 0x0000007d7c7c7220 */ /* 0x000fe40000410000 */
.L_x_2262:
[----:B-----5:R2:W-:Y:S04]  /*4b40*/  STL [R1+0xdc], R7 ;  /* 0x0000dc0701007387 */ /* 0x0205e80000100800 */
[----:B--2---:R-:W2:Y:S04]  /*4b50*/  LDL.LU R7, [R1+0x24] ;  /* 0x0000240001077983 */ /* 0x004ea80000300800 */
[----:B------:R3:W-:Y:S04]  /*4b60*/  STL [R1+0xd8], R6 ;  /* 0x0000d80601007387 */ /* 0x0007e80000100800 */
[----:B---3--:R-:W3:Y:S04]  /*4b70*/  LDL.LU R6, [R1+0x14] ;  /* 0x0000140001067983 */ /* 0x008ee80000300800 */
[----:B------:R4:W-:Y:S04]  /*4b80*/  STL [R1+0xd4], R5 ;  /* 0x0000d40501007387 */ /* 0x0009e80000100800 */
[----:B----4-:R-:W4:Y:S04]  /*4b90*/  LDL.LU R5, [R1+0xc] ;  /* 0x00000c0001057983 */ /* 0x010f280000300800 */
[----:B------:R0:W-:Y:S04]  /*4ba0*/  STL [R1+0xd0], R4 ;  /* 0x0000d00401007387 */ /* 0x0001e80000100800 */
[----:B0-----:R-:W3:Y:S04]  /*4bb0*/  LDL.LU R4, [R1+0x1c] ;  /* 0x00001c0001047983 */ /* 0x001ee80000300800 */
[----:B------:R0:W-:Y:S04]  /*4bc0*/  STL [R1+0xc8], R3 ;  /* 0x0000c80301007387 */ /* 0x0001e80000100800 */
[----:B0-----:R-:W3:Y:S04]  /*4bd0*/  LDL.LU R3, [R1+0x10] ;  /* 0x0000100001037983 */ /* 0x001ee80000300800 */
[----:B------:R0:W-:Y:S04]  /*4be0*/  STL [R1+0xc4], R2 ;  /* 0x0000c40201007387 */ /* 0x0001e80000100800 */
[----:B0-----:R-:W3:Y:S01]  /*4bf0*/  LDL R2, [R1+0x94] ;  /* 0x0000940001027983 */ /* 0x001ee20000100800 */
[----:B------:R-:W-:-:S03]  /*4c00*/  FMUL.FTZ R125, R81, R76 ;  /* 0x0000004c517d7220 */ /* 0x000fc60000410000 */
[----:B------:R0:W-:Y:S04]  /*4c10*/  STL [R1+0xc0], R0 ;  /* 0x0000c00001007387 */ /* 0x0001e80000100800 */
[----:B0-----:R-:W4:Y:S01]  /*4c20*/  LDL R0, [R1+0x90] ;  /* 0x0000900001007983 */ /* 0x001f220000100800 */
[----:B--2---:R-:W-:-:S05]  /*4c30*/  FADD.FTZ R7, R7, R81 ;  /* 0x0000005107077221 */ /* 0x004fca0000010000 */
[----:B------:R0:W-:Y:S04]  /*4c40*/  STL [R1+0x18], R7 ;  /* 0x0000180701007387 */ /* 0x0001e80000100800 */
[----:B0-----:R0:W5:Y:S01]  /*4c50*/  LDL.LU R7, [R1+0xdc] ;  /* 0x0000dc0001077983 */ /* 0x0011620000300800 */
[----:B---3--:R-:W-:-:S03]  /*4c60*/  FFMA.FTZ R81, R2, R81, R6 ;  /* 0x0000005102517223 */ /* 0x008fc60000010006 */
[----:B------:R0:W5:Y:S04]  /*4c70*/  LDL.LU R6, [R1+0xd8] ;  /* 0x0000d80001067983 */ /* 0x0001680000300800 */
[----:B------:R2:W-:Y:S04]  /*4c80*/  STL [R1+0x8], R81 ;  /* 0x0000085101007387 */ /* 0x0005e80000100800 */
[----:B--2---:R-:W2:Y:S01]  /*4c90*/  LDL.LU R81, [R1+0x4] ;  /* 0x0000040001517983 */ /* 0x004ea20000300800 */
[----:B----4-:R-:W-:Y:S02]  /*4ca0*/  FFMA.FTZ R2, R2, R125, R5 ;  /* 0x0000007d02027223 */ /* 0x010fe40000010005 */
[----:B------:R-:W-:Y:S01]  /*4cb0*/  FADD.FTZ R4, R4, R124 ;  /* 0x0000007c04047221 */ /* 0x000fe20000010000 */
[----:B------:R0:W5:Y:S04]  /*4cc0*/  LDL.LU R5, [R1+0xd4] ;  /* 0x0000d40001057983 */ /* 0x0001680000300800 */
[----:B------:R3:W-:Y:S01]  /*4cd0*/  STL [R1+0x14], R4 ;  /* 0x0000140401007387 */ /* 0x0007e20000100800 */
[----:B------:R-:W-:-:S02]  /*4ce0*/  FADD.FTZ R60, R60, -UR6 ;  /* 0x800000063c3c7e21 */ /* 0x000fc40008010000 */
[----:B------:R-:W-:Y:S01]  /*4cf0*/  FADD.FTZ R61, R61, -UR6 ;  /* 0x800000063d3d7e21 */ /* 0x000fe20008010000 */
[----:B---3--:R0:W5:Y:S01]  /*4d00*/  LDL.LU R4, [R1+0xd0] ;  /* 0x0000d00001047983 */ /* 0x0081620000300800 */
[----:B--2---:R-:W-:Y:S02]  /*4d10*/  FADD.FTZ R125, R81, R125 ;  /* 0x0000007d517d7221 */ /* 0x004fe40000010000 */
[----:B------:R-:W-:Y:S02]  /*4d20*/  FMUL.FTZ R81, R124, R77 ;  /* 0x0000004d7c517220 */ /* 0x000fe40000410000 */
[----:B------:R-:W-:Y:S02]  /*4d30*/  FFMA.FTZ R124, R0, R124, R3 ;  /* 0x0000007c007c7223 */ /* 0x000fe40000010003 */
[----:B------:R0:W5:Y:S04]  /*4d40*/  LDL.LU R3, [R1+0xc8] ;  /* 0x0000c80001037983 */ /* 0x0001680000300800 */
[----:B------:R2:W-:Y:S01]  /*4d50*/  STL [R1+0x4], R124 ;  /* 0x0000047c01007387 */ /* 0x0005e20000100800 */
[----:B------:R-:W-:-:S02]  /*4d60*/  FADD.FTZ R125, R81, R125 ;  /* 0x0000007d517d7221 */ /* 0x000fc40000010000 */
[----:B--2---:R-:W-:Y:S02]  /*4d70*/  FFMA.FTZ R124, R0, R81, R2 ;  /* 0x00000051007c7223 */ /* 0x004fe40000010002 */
[----:B------:R0:W5:Y:S01]  /*4d80*/  LDL.LU R2, [R1+0xc4] ;  /* 0x0000c40001027983 */ /* 0x0001620000300800 */
[----:B------:R-:W-:-:S03]  /*4d90*/  FMUL.FTZ R81, R60, UR25 ;  /* 0x000000193c517c20 */ /* 0x000fc60008410000 */
[----:B------:R0:W5:Y:S04]  /*4da0*/  LDL.LU R0, [R1+0xc0] ;  /* 0x0000c00001007983 */ /* 0x0001680000300800 */
[----:B------:R2:W-:Y:S04]  /*4db0*/  STL [R1], R124 ;  /* 0x0000007c01007387 */ /* 0x0005e80000100800 */
[----:B------:R0:W-:Y:S01]  /*4dc0*/  STL [R1+0x8c], R81 ;  /* 0x00008c5101007387 */ /* 0x0001e20000100800 */
[----:B--2---:R-:W-:-:S05]  /*4dd0*/  FMUL.FTZ R124, R61, UR25 ;  /* 0x000000193d7c7c20 */ /* 0x004fca0008410000 */
[----:B------:R0:W-:Y:S01]  /*4de0*/  STL [R1+0x88], R124 ;  /* 0x0000887c01007387 */ /* 0x0001e20000100800 */
[----:B------:R-:W-:Y:S02]  /*4df0*/  MOV R60, R14 ;  /* 0x0000000e003c7202 */ /* 0x000fe40000000f00 */
[----:B------:R-:W-:Y:S01]  /*4e00*/  MOV R61, R15 ;  /* 0x0000000f003d7202 */ /* 0x000fe20000000f00 */
[----:B------:R-:W-:Y:S05]  /*4e10*/  @!P5 BRA `(.L_x_2263) ;  /* 0x000001200000d947 */ /* 0x000fea0003800000 */
[----:B------:R-:W-:-:S04]  /*4e20*/  FFMA.FTZ R60, R81, R76, R74 ;  /* 0x0000004c513c7223 */ /* 0x000fc8000001004a */
[----:B------:R-:W-:-:S06]  /*4e30*/  FMUL.FTZ R61, R60, -1.4426950216293334961 ;  /* 0xbfb8aa3b3c3d7820 */ /* 0x000fcc0000410000 */
[----:B------:R-:W2:Y:S02]  /*4e40*/  MUFU.EX2 R61, R61 ;  /* 0x0000003d003d7308 */ /* 0x000ea40000000800 */
[----:B--2---:R-:W-:-:S06]  /*4e50*/  FADD.FTZ R61, R61, 1 ;  /* 0x3f8000003d3d7421 */ /* 0x004fcc0000010000 */
[----:B------:R-:W2:Y:S02]  /*4e60*/  MUFU.RCP R61, R61 ;  /* 0x0000003d003d7308 */ /* 0x000ea40000001000 */
[----:B0-2---:R-:W-:Y:S02]  /*4e70*/  FADD.FTZ R81, -R61, 1 ;  /* 0x3f8000003d517421 */ /* 0x005fe40000010100 */
        /* <DEDUP_REMOVED lines=12> */
.L_x_2263:
[----:B-----5:R2:W-:Y:S04]  /*4f40*/  STL [R1+0xd8], R6 ;  /* 0x0000d80601007387 */ /* 0x0205e80000100800 */
[----:B--2---:R-:W2:Y:S04]  /*4f50*/  LDL.LU R6, [R1+0x18] ;  /* 0x0000180001067983 */ /* 0x004ea80000300800 */
[----:B------:R3:W-:Y:S04]  /*4f60*/  STL [R1+0xd4], R5 ;  /* 0x0000d40501007387 */ /* 0x0007e80000100800 */
[----:B---3--:R-:W3:Y:S04]  /*4f70*/  LDL.LU R5, [R1+0x8] ;  /* 0x0000080001057983 */ /* 0x008ee80000300800 */
[----:B------:R4:W-:Y:S04]  /*4f80*/  STL [R1+0xd0], R4 ;  /* 0x0000d00401007387 */ /* 0x0009e80000100800 */
[----:B----4-:R-:W4:Y:S04]  /*4f90*/  LDL.LU R4, [R1] ;  /* 0x0000000001047983 */ /* 0x010f280000300800 */
[----:B0-----:R-:W3:Y:S04]  /*4fa0*/  LDL R124, [R1+0x8c] ;  /* 0x00008c00017c7983 */ /* 0x001ee80000100800 */
[----:B------:R0:W-:Y:S04]  /*4fb0*/  STL [R1+0xc8], R3 ;  /* 0x0000c80301007387 */ /* 0x0001e80000100800 */
[----:B0-----:R-:W4:Y:S04]  /*4fc0*/  LDL.LU R3, [R1+0x14] ;  /* 0x0000140001037983 */ /* 0x001f280000300800 */
[----:B------:R0:W-:Y:S04]  /*4fd0*/  STL [R1+0xc4], R2 ;  /* 0x0000c40201007387 */ /* 0x0001e80000100800 */
[----:B0-----:R-:W4:Y:S04]  /*4fe0*/  LDL.LU R2, [R1+0x4] ;  /* 0x0000040001027983 */ /* 0x001f280000300800 */
[----:B------:R0:W-:Y:S04]  /*4ff0*/  STL [R1+0xc0], R0 ;  /* 0x0000c00001007387 */ /* 0x0001e80000100800 */
[----:B0-----:R-:W4:Y:S01]  /*5000*/  LDL R0, [R1+0x88] ;  /* 0x0000880001007983 */ /* 0x001f220000100800 */
[----:B------:R-:W-:-:S02]  /*5010*/  FMUL.FTZ R81, R60, R76 ;  /* 0x0000004c3c517220 */ /* 0x000fc40000410000 */
[----:B------:R-:W-:Y:S02]  /*5020*/  FADD.FTZ R62, R62, -UR6 ;  /* 0x800000063e3e7e21 */ /* 0x000fe40008010000 */
[----:B------:R-:W-:Y:S02]  /*5030*/  FADD.FTZ R125, R125, R81 ;  /* 0x000000517d7d7221 */ /* 0x000fe40000010000 */
[----:B------:R-:W-:Y:S02]  /*5040*/  FADD.FTZ R63, R63, -UR6 ;  /* 0x800000063f3f7e21 */ /* 0x000fe40008010000 */
[----:B------:R-:W-:Y:S02]  /*5050*/  FMUL.FTZ R62, R62, UR25 ;  /* 0x000000193e3e7c20 */ /* 0x000fe40008410000 */
[----:B--2---:R-:W-:-:S05]  /*5060*/  FADD.FTZ R6, R6, R60 ;  /* 0x0000003c06067221 */ /* 0x004fca0000010000 */
[----:B------:R0:W-:Y:S04]  /*5070*/  STL [R1+0xc], R6 ;  /* 0x00000c0601007387 */ /* 0x0001e80000100800 */
[----:B0-----:R0:W5:Y:S01]  /*5080*/  LDL.LU R6, [R1+0xd8] ;  /* 0x0000d80001067983 */ /* 0x0011620000300800 */
[C---:B---3--:R-:W-:Y:S02]  /*5090*/  FFMA.FTZ R60, R124.reuse, R60, R5 ;  /* 0x0000003c7c3c7223 */ /* 0x048fe40000010005 */
[----:B----4-:R-:W-:Y:S01]  /*50a0*/  FFMA.FTZ R124, R124, R81, R4 ;  /* 0x000000517c7c7223 */ /* 0x010fe20000010004 */
[----:B------:R0:W5:Y:S01]  /*50b0*/  LDL.LU R5, [R1+0xd4] ;  /* 0x0000d40001057983 */ /* 0x0001620000300800 */
[----:B------:R-:W-:-:S03]  /*50c0*/  FMUL.FTZ R81, R61, R77 ;  /* 0x0000004d3d517220 */ /* 0x000fc60000410000 */
[----:B------:R0:W5:Y:S01]  /*50d0*/  LDL.LU R4, [R1+0xd0] ;  /* 0x0000d00001047983 */ /* 0x0001620000300800 */
[----:B------:R-:W-:Y:S02]  /*50e0*/  FADD.FTZ R125, R81, R125 ;  /* 0x0000007d517d7221 */ /* 0x000fe40000010000 */
[----:B------:R-:W-:-:S05]  /*50f0*/  FADD.FTZ R3, R3, R61 ;  /* 0x0000003d03037221 */ /* 0x000fca0000010000 */
[----:B------:R2:W-:Y:S04]  /*5100*/  STL [R1+0x8], R3 ;  /* 0x0000080301007387 */ /* 0x0005e80000100800 */
[----:B--2---:R0:W5:Y:S01]  /*5110*/  LDL.LU R3, [R1+0xc8] ;  /* 0x0000c80001037983 */ /* 0x0041620000300800 */
[C---:B------:R-:W-:Y:S02]  /*5120*/  FFMA.FTZ R61, R0.reuse, R61, R2 ;  /* 0x0000003d003d7223 */ /* 0x040fe40000010002 */
[----:B------:R-:W-:Y:S01]  /*5130*/  FFMA.FTZ R124, R0, R81, R124 ;  /* 0x00000051007c7223 */ /* 0x000fe2000001007c */
[----:B------:R0:W5:Y:S01]  /*5140*/  LDL.LU R2, [R1+0xc4] ;  /* 0x0000c40001027983 */ /* 0x0001620000300800 */
[----:B------:R-:W-:-:S03]  /*5150*/  FMUL.FTZ R81, R63, UR25 ;  /* 0x000000193f517c20 */ /* 0x000fc60008410000 */
[----:B------:R0:W5:Y:S01]  /*5160*/  LDL.LU R0, [R1+0xc0] ;  /* 0x0000c00001007983 */ /* 0x0001620000300800 */
[----:B------:R-:W-:-:S03]  /*5170*/  MOV R63, R16 ;  /* 0x00000010003f7202 */ /* 0x000fc60000000f00 */
[----:B------:R2:W-:Y:S04]  /*5180*/  STL [R1+0x4], R61 ;  /* 0x0000043d01007387 */ /* 0x0005e80000100800 */
[----:B------:R0:W-:Y:S04]  /*5190*/  STL [R1+0x84], R62 ;  /* 0x0000843e01007387 */ /* 0x0001e80000100800 */
[----:B------:R0:W-:Y:S01]  /*51a0*/  STL [R1+0x80], R81 ;  /* 0x0000805101007387 */ /* 0x0001e20000100800 */
[----:B--2---:R-:W-:Y:S01]  /*51b0*/  MOV R61, R17 ;  /* 0x00000011003d7202 */ /* 0x004fe20000000f00 */
        /* <DEDUP_REMOVED lines=19> */
.L_x_2264:
[----:B-----5:R2:W-:Y:S04]  /*52f0*/  STL [R1+0xc8], R3 ;  /* 0x0000c80301007387 */ /* 0x0205e80000100800 */
[----:B--2---:R-:W2:Y:S04]  /*5300*/  LDL.LU R3, [R1+0xc] ;  /* 0x00000c0001037983 */ /* 0x004ea80000300800 */
[----:B------:R3:W-:Y:S04]  /*5310*/  STL [R1+0xc4], R2 ;  /* 0x0000c40201007387 */ /* 0x0007e80000100800 */
[----:B---3--:R-:W3:Y:S01]  /*5320*/  LDL R2, [R1+0x84] ;  /* 0x0000840001027983 */ /* 0x008ee20000100800 */
[----:B0-----:R-:W-:-:S03]  /*5330*/  FMUL.FTZ R62, R63, R76 ;  /* 0x0000004c3f3e7220 */ /* 0x001fc60000410000 */
[----:B------:R0:W-:Y:S01]  /*5340*/  STL [R1+0xc0], R0 ;  /* 0x0000c00001007387 */ /* 0x0001e20000100800 */
[----:B------:R-:W-:-:S03]  /*5350*/  FADD.FTZ R125, R125, R62 ;  /* 0x0000003e7d7d7221 */ /* 0x000fc60000010000 */
[----:B0-----:R-:W4:Y:S04]  /*5360*/  LDL.LU R0, [R1+0x4] ;  /* 0x0000040001007983 */ /* 0x001f280000300800 */
[----:B------:R-:W4:Y:S01]  /*5370*/  LDL R81, [R1+0x80] ;  /* 0x0000800001517983 */ /* 0x000f220000100800 */
[----:B--2---:R-:W-:-:S05]  /*5380*/  FADD.FTZ R3, R3, R63 ;  /* 0x0000003f03037221 */ /* 0x004fca0000010000 */
[----:B------:R0:W-:Y:S01]  /*5390*/  STL [R1], R3 ;  /* 0x0000000301007387 */ /* 0x0001e20000100800 */
[----:B---3--:R-:W-:-:S03]  /*53a0*/  FFMA.FTZ R60, R2, R63, R60 ;  /* 0x0000003f023c7223 */ /* 0x008fc6000001003c */
[----:B0-----:R0:W5:Y:S01]  /*53b0*/  LDL.LU R3, [R1+0xc8] ;  /* 0x0000c80001037983 */ /* 0x0011620000300800 */
[----:B------:R-:W-:-:S03]  /*53c0*/  FFMA.FTZ R124, R2, R62, R124 ;  /* 0x0000003e027c7223 */ /* 0x000fc6000001007c */
[----:B------:R0:W5:Y:S04]  /*53d0*/  LDL.LU R2, [R1+0xc4] ;  /* 0x0000c40001027983 */ /* 0x0001680000300800 */
[----:B------:R-:W2:Y:S01]  /*53e0*/  LDL.LU R62, [R1+0x8] ;  /* 0x00000800013e7983 */ /* 0x000ea20000300800 */
[----:B------:R-:W-:Y:S02]  /*53f0*/  FMUL.FTZ R63, R61, R77 ;  /* 0x0000004d3d3f7220 */ /* 0x000fe40000410000 */
[----:B------:R-:W-:Y:S02]  /*5400*/  FADD.FTZ R78, R78, -UR6 ;  /* 0x800000064e4e7e21 */ /* 0x000fe40008010000 */
[----:B------:R-:W-:Y:S02]  /*5410*/  FADD.FTZ R79, R79, -UR6 ;  /* 0x800000064f4f7e21 */ /* 0x000fe40008010000 */
[----:B------:R-:W-:-:S02]  /*5420*/  FMUL.FTZ R78, R78, UR25 ;  /* 0x000000194e4e7c20 */ /* 0x000fc40008410000 */
[----:B----4-:R-:W-:Y:S02]  /*5430*/  FFMA.FTZ R124, R81, R63, R124 ;  /* 0x0000003f517c7223 */ /* 0x010fe4000001007c */
[----:B------:R-:W-:Y:S01]  /*5440*/  FADD.FTZ R125, R63, R125 ;  /* 0x0000007d3f7d7221 */ /* 0x000fe20000010000 */
[----:B------:R-:W-:Y:S01]  /*5450*/  MOV R63, R18 ;  /* 0x00000012003f7202 */ /* 0x000fe20000000f00 */
[----:B--2---:R-:W-:Y:S02]  /*5460*/  FADD.FTZ R62, R62, R61 ;  /* 0x0000003d3e3e7221 */ /* 0x004fe40000010000 */
[----:B------:R-:W-:Y:S02]  /*5470*/  FFMA.FTZ R61, R81, R61, R0 ;  /* 0x0000003d513d7223 */ /* 0x000fe40000010000 */
[----:B------:R-:W-:Y:S01]  /*5480*/  FMUL.FTZ R81, R79, UR25 ;  /* 0x000000194f517c20 */ /* 0x000fe20008410000 */
[----:B------:R0:W5:Y:S04]  /*5490*/  LDL.LU R0, [R1+0xc0] ;  /* 0x0000c00001007983 */ /* 0x0001680000300800 */
[----:B------:R2:W-:Y:S04]  /*54a0*/  STL [R1+0x6c], R78 ;  /* 0x00006c4e01007387 */ /* 0x0005e80000100800 */
[----:B------:R0:W-:Y:S01]  /*54b0*/  STL [R1+0x68], R81 ;  /* 0x0000685101007387 */ /* 0x0001e20000100800 */
[----:B--2---:R-:W-:Y:S01]  /*54c0*/  MOV R78, R19 ;  /* 0x00000013004e7202 */ /* 0x004fe20000000f00 */
[----:B------:R-:W-:Y:S05]  /*54d0*/  @!P5 BRA `(.L_x_2265) ;  /* 0x000001300000d947 */ /* 0x000fea0003800000 */
[----:B------:R-:W2:Y:S02]  /*54e0*/  LDL R79, [R1+0x6c] ;  /* 0x00006c00014f7983 */ /* 0x000ea40000100800 */
[----:B--2---:R-:W-:-:S04]  /*54f0*/  FFMA.FTZ R78, R79, R76, R74 ;  /* 0x0000004c4f4e7223 */ /* 0x004fc8000001004a */
[----:B------:R-:W-:-:S06]  /*5500*/  FMUL.FTZ R63, R78, -1.4426950216293334961 ;  /* 0xbfb8aa3b4e3f7820 */ /* 0x000fcc0000410000 */
[----:B------:R-:W2:Y:S02]  /*5510*/  MUFU.EX2 R63, R63 ;  /* 0x0000003f003f7308 */ /* 0x000ea40000000800 */
[----:B--2---:R-:W-:-:S06]  /*5520*/  FADD.FTZ R63, R63, 1 ;  /* 0x3f8000003f3f7421 */ /* 0x004fcc0000010000 */
[----:B------:R-:W2:Y:S02]  /*5530*/  MUFU.RCP R63, R63 ;  /* 0x0000003f003f7308 */ /* 0x000ea40000001000 */
[----:B--2---:R-:W-:Y:S02]  /*5540*/  FADD.FTZ R79, -R63, 1 ;  /* 0x3f8000003f4f7421 */ /* 0x004fe40000010100 */
[----:B------:R-:W-:Y:S02]  /*5550*/  FMUL.FTZ R63, R18, R63 ;  /* 0x0000003f123f7220 */ /* 0x000fe40000410000 */
[----:B------:R-:W-:Y:S02]  /*5560*/  FFMA.FTZ R79, R78, R79, 1 ;  /* 0x3f8000004e4f7423 */ /* 0x000fe4000001004f */
[----:B------:R-:W-:Y:S02]  /*5570*/  FFMA.FTZ R78, R81, R77, R75 ;  /* 0x0000004d514e7223 */ /* 0x000fe4000001004b */
[----:B------:R-:W-:-:S02]  /*5580*/  FMUL.FTZ R63, R63, R79 ;  /* 0x0000004f3f3f7220 */ /* 0x000fc40000410000 */
        /* <DEDUP_REMOVED lines=8> */
.L_x_2265:
[----:B0-----:R-:W2:Y:S04]  /*5610*/  LDL.LU R81, [R1] ;  /* 0x0000000001517983 */ /* 0x001ea80000300800 */
[----:B-----5:R0:W-:Y:S04]  /*5620*/  STL [R1+0xc0], R0 ;  /* 0x0000c00001007387 */ /* 0x0201e80000100800 */
[----:B0-----:R-:W3:Y:S01]  /*5630*/  LDL R0, [R1+0x6c] ;  /* 0x00006c0001007983 */ /* 0x001ee20000100800 */
[----:B------:R-:W-:-:S04]  /*5640*/  FMUL.FTZ R79, R63, R76 ;  /* 0x0000004c3f4f7220 */ /* 0x000fc80000410000 */
[----:B------:R-:W-:Y:S02]  /*5650*/  FADD.FTZ R125, R125, R79 ;  /* 0x0000004f7d7d7221 */ /* 0x000fe40000010000 */
[----:B------:R-:W-:Y:S02]  /*5660*/  FADD.FTZ R82, R82, -UR6 ;  /* 0x8000000652527e21 */ /* 0x000fe40008010000 */
[----:B------:R-:W-:Y:S02]  /*5670*/  FADD.FTZ R83, R83, -UR6 ;  /* 0x8000000653537e21 */ /* 0x000fe40008010000 */
[----:B------:R-:W-:Y:S02]  /*5680*/  FADD.FTZ R62, R62, R78 ;  /* 0x0000004e3e3e7221 */ /* 0x000fe40000010000 */
[----:B--2---:R-:W-:Y:S02]  /*5690*/  FADD.FTZ R81, R81, R63 ;  /* 0x0000003f51517221 */ /* 0x004fe40000010000 */
[----:B---3--:R-:W-:-:S02]  /*56a0*/  FFMA.FTZ R60, R0, R63, R60 ;  /* 0x0000003f003c7223 */ /* 0x008fc4000001003c */
[----:B------:R-:W-:Y:S02]  /*56b0*/  FFMA.FTZ R124, R0, R79, R124 ;  /* 0x0000004f007c7223 */ /* 0x000fe4000001007c */
[----:B------:R0:W5:Y:S04]  /*56c0*/  LDL.LU R0, [R1+0xc0] ;  /* 0x0000c00001007983 */ /* 0x0001680000300800 */
[----:B------:R-:W2:Y:S01]  /*56d0*/  LDL R79, [R1+0x68] ;  /* 0x00006800014f7983 */ /* 0x000ea20000100800 */
[----:B------:R-:W-:Y:S02]  /*56e0*/  FMUL.FTZ R63, R78, R77 ;  /* 0x0000004d4e3f7220 */ /* 0x000fe40000410000 */
[----:B------:R-:W-:Y:S02]  /*56f0*/  FMUL.FTZ R83, R83, UR25 ;  /* 0x0000001953537c20 */ /* 0x000fe40008410000 */
[----:B------:R-:W-:-:S02]  /*5700*/  FADD.FTZ R125, R63, R125 ;  /* 0x0000007d3f7d7221 */ /* 0x000fc40000010000 */
[C---:B--2---:R-:W-:Y:S01]  /*5710*/  FFMA.FTZ R61, R79.reuse, R78, R61 ;  /* 0x0000004e4f3d7223 */ /* 0x044fe2000001003d */
[----:B------:R-:W-:Y:S01]  /*5720*/  MOV R78, R21 ;  /* 0x00000015004e7202 */ /* 0x000fe20000000f00 */
[----:B------:R-:W-:Y:S01]  /*5730*/  FFMA.FTZ R124, R79, R63, R124 ;  /* 0x0000003f4f7c7223 */ /* 0x000fe2000001007c */
[----:B------:R-:W-:Y:S01]  /*5740*/  MOV R63, R20 ;  /* 0x00000014003f7202 */ /* 0x000fe20000000f00 */
[----:B------:R-:W-:-:S05]  /*5750*/  FMUL.FTZ R79, R82, UR25 ;  /* 0x00000019524f7c20 */ /* 0x000fca0008410000 */
[----:B------:R0:W-:Y:S04]  /*5760*/  STL [R1+0x64], R79 ;  /* 0x0000644f01007387 */ /* 0x0001e80000100800 */
[----:B------:R0:W-:Y:S01]  /*5770*/  STL [R1+0x60], R83 ;  /* 0x0000605301007387 */ /* 0x0001e20000100800 */
        /* <DEDUP_REMOVED lines=19> */
.L_x_2266:
[----:B------:R-:W2:Y:S01]  /*58b0*/  LDL R82, [R1+0x64] ;  /* 0x0000640001527983 */ /* 0x000ea20000100800 */
[----:B0-----:R-:W-:Y:S02]  /*58c0*/  FMUL.FTZ R79, R63, R76 ;  /* 0x0000004c3f4f7220 */ /* 0x001fe40000410000 */
[----:B------:R-:W-:Y:S02]  /*58d0*/  FADD.FTZ R81, R81, R63 ;  /* 0x0000003f51517221 */ /* 0x000fe40000010000 */
[----:B------:R-:W-:Y:S02]  /*58e0*/  FADD.FTZ R84, R84, -UR6 ;  /* 0x8000000654547e21 */ /* 0x000fe40008010000 */
[----:B------:R-:W-:Y:S02]  /*58f0*/  FADD.FTZ R85, R85, -UR6 ;  /* 0x8000000655557e21 */ /* 0x000fe40008010000 */
[----:B------:R-:W-:Y:S02]  /*5900*/  FFMA.FTZ R61, R83, R78, R61 ;  /* 0x0000004e533d7223 */ /* 0x000fe4000001003d */
[----:B------:R-:W-:-:S02]  /*5910*/  FMUL.FTZ R84, R84, UR25 ;  /* 0x0000001954547c20 */ /* 0x000fc40008410000 */
[----:B------:R-:W-:Y:S02]  /*5920*/  FADD.FTZ R125, R125, R79 ;  /* 0x0000004f7d7d7221 */ /* 0x000fe40000010000 */
[----:B------:R-:W-:Y:S01]  /*5930*/  FADD.FTZ R62, R62, R78 ;  /* 0x0000004e3e3e7221 */ /* 0x000fe20000010000 */
[----:B------:R0:W-:Y:S01]  /*5940*/  STL [R1+0x5c], R84 ;  /* 0x00005c5401007387 */ /* 0x0001e20000100800 */
[C---:B--2---:R-:W-:Y:S02]  /*5950*/  FFMA.FTZ R60, R82.reuse, R63, R60 ;  /* 0x0000003f523c7223 */ /* 0x044fe4000001003c */
[----:B------:R-:W-:Y:S01]  /*5960*/  FFMA.FTZ R124, R82, R79, R124 ;  /* 0x0000004f527c7223 */ /* 0x000fe2000001007c */
[----:B------:R-:W-:Y:S01]  /*5970*/  MOV R79, R22 ;  /* 0x00000016004f7202 */ /* 0x000fe20000000f00 */
[----:B------:R-:W-:-:S04]  /*5980*/  FMUL.FTZ R63, R78, R77 ;  /* 0x0000004d4e3f7220 */ /* 0x000fc80000410000 */
[----:B------:R-:W-:Y:S02]  /*5990*/  FFMA.FTZ R124, R83, R63, R124 ;  /* 0x0000003f537c7223 */ /* 0x000fe4000001007c */
[----:B------:R-:W-:Y:S02]  /*59a0*/  FMUL.FTZ R83, R85, UR25 ;  /* 0x0000001955537c20 */ /* 0x000fe40008410000 */
[----:B------:R-:W-:Y:S01]  /*59b0*/  FADD.FTZ R125, R63, R125 ;  /* 0x0000007d3f7d7221 */ /* 0x000fe20000010000 */
[----:B------:R-:W-:Y:S02]  /*59c0*/  MOV R63, R23 ;  /* 0x00000017003f7202 */ /* 0x000fe40000000f00 */
[----:B------:R0:W-:Y:S01]  /*59d0*/  STL [R1+0x58], R83 ;  /* 0x0000585301007387 */ /* 0x0001e20000100800 */
[----:B------:R-:W-:Y:S05]  /*59e0*/  @!P5 BRA `(.L_x_2267) ;  /* 0x000001200000d947 */ /* 0x000fea0003800000 */
[----:B------:R-:W-:-:S04]  /*59f0*/  FFMA.FTZ R63, R84, R76, R74 ;  /* 0x0000004c543f7223 */ /* 0x000fc8000001004a */
        /* <DEDUP_REMOVED lines=13> */
[----:B--2---:R-:W-:Y:S02]  /*5ad0*/  FADD.FTZ R82, -R78, 1 ;  /* 0x3f8000004e527421 */ /* 0x004fe40000010100 */
[----:B------:R-:W-:Y:S02]  /*5ae0*/  FMUL.FTZ R78, R23, R78 ;  /* 0x0000004e174e7220 */ /* 0x000fe40000410000 */
[----:B------:R-:W-:-:S04]  /*5af0*/  FFMA.FTZ R63, R63, R82, 1 ;  /* 0x3f8000003f3f7423 */ /* 0x000fc80000010052 */
[----:B------:R-:W-:Y:S02]  /*5b00*/  FMUL.FTZ R63, R78, R63 ;  /* 0x0000003f4e3f7220 */ /* 0x000fe40000410000 */
.L_x_2267:
[----:B------:R-:W-:Y:S02]  /*5b10*/  FMUL.FTZ R78, R79, R76 ;  /* 0x0000004c4f4e7220 */ /* 0x000fe40000410000 */
[----:B------:R-:W-:Y:S02]  /*5b20*/  FADD.FTZ R86, R86, -UR6 ;  /* 0x8000000656567e21 */ /* 0x000fe40008010000 */
[----:B------:R-:W-:Y:S02]  /*5b30*/  FFMA.FTZ R124, R84, R78, R124 ;  /* 0x0000004e547c7223 */ /* 0x000fe4000001007c */
[----:B------:R-:W-:Y:S02]  /*5b40*/  FADD.FTZ R125, R125, R78 ;  /* 0x0000004e7d7d7221 */ /* 0x000fe40000010000 */
[----:B------:R-:W-:Y:S02]  /*5b50*/  FMUL.FTZ R78, R63, R77 ;  /* 0x0000004d3f4e7220 */ /* 0x000fe40000410000 */
[----:B------:R-:W-:-:S02]  /*5b60*/  FADD.FTZ R87, R87, -UR6 ;  /* 0x8000000657577e21 */ /* 0x000fc40008010000 */
[----:B------:R-:W-:Y:S02]  /*5b70*/  FFMA.FTZ R60, R84, R79, R60 ;  /* 0x0000004f543c7223 */ /* 0x000fe4000001003c */
[C---:B------:R-:W-:Y:S02]  /*5b80*/  FFMA.FTZ R61, R83.reuse, R63, R61 ;  /* 0x0000003f533d7223 */ /* 0x040fe4000001003d */
[----:B------:R-:W-:Y:S02]  /*5b90*/  FFMA.FTZ R124, R83, R78, R124 ;  /* 0x0000004e537c7223 */ /* 0x000fe4000001007c */
[----:B0-----:R-:W-:Y:S02]  /*5ba0*/  FMUL.FTZ R84, R86, UR25 ;  /* 0x0000001956547c20 */ /* 0x001fe40008410000 */
[----:B------:R-:W-:Y:S02]  /*5bb0*/  FMUL.FTZ R83, R87, UR25 ;  /* 0x0000001957537c20 */ /* 0x000fe40008410000 */
[----:B------:R-:W-:Y:S01]  /*5bc0*/  FADD.FTZ R81, R81, R79 ;  /* 0x0000004f51517221 */ /* 0x000fe20000010000 */
[----:B------:R0:W-:Y:S01]  /*5bd0*/  STL [R1+0x2c], R84 ;  /* 0x00002c5401007387 */ /* 0x0001e20000100800 */
[----:B------:R-:W-:Y:S01]  /*5be0*/  FADD.FTZ R62, R62, R63 ;  /* 0x0000003f3e3e7221 */ /* 0x000fe20000010000 */
[----:B------:R-:W-:Y:S01]  /*5bf0*/  MOV R79, R24 ;  /* 0x00000018004f7202 */ /* 0x000fe20000000f00 */
[----:B------:R-:W-:Y:S01]  /*5c00*/  FADD.FTZ R125, R78, R125 ;  /* 0x0000007d4e7d7221 */ /* 0x000fe20000010000 */
[----:B------:R0:W-:Y:S01]  /*5c10*/  STL [R1+0x28], R83 ;  /* 0x0000285301007387 */ /* 0x0001e20000100800 */
[----:B------:R-:W-:Y:S01]  /*5c20*/  MOV R63, R25 ;  /* 0x00000019003f7202 */ /* 0x000fe20000000f00 */
        /* <DEDUP_REMOVED lines=19> */
.L_x_2268:
        /* <DEDUP_REMOVED lines=37> */
.L_x_2269:
        /* <DEDUP_REMOVED lines=37> */
.L_x_2270:
        /* <DEDUP_REMOVED lines=37> */
.L_x_2271:
        /* <DEDUP_REMOVED lines=37> */
.L_x_2272:
        /* <DEDUP_REMOVED lines=37> */
.L_x_2273:
        /* <DEDUP_REMOVED lines=37> */
.L_x_2274:
        /* <DEDUP_REMOVED lines=37> */
.L_x_2275:
        /* <DEDUP_REMOVED lines=37> */
.L_x_2276:
        /* <DEDUP_REMOVED lines=16> */
[----:B------:R0:W-:Y:S01]  /*70e0*/  STL [R1], R83 ;  /* 0x0000005301007387 */ /* 0x0001e20000100800 */
        /* <DEDUP_REMOVED lines=20> */
.L_x_2277:
        /* <DEDUP_REMOVED lines=9> */
[----:B0-----:R-:W-:Y:S01]  /*72c0*/  MOV R83, R44 ;  /* 0x0000002c00537202 */ /* 0x001fe20000000f00 */
[----:B------:R-:W-:Y:S02]  /*72d0*/  FADD.FTZ R81, R81, R79 ;  /* 0x0000004f51517221 */ /* 0x000fe40000010000 */
[----:B------:R-:W-:Y:S01]  /*72e0*/  FFMA.FTZ R60, R84, R79, R60 ;  /* 0x0000004f543c7223 */ /* 0x000fe2000001003c */
[----:B------:R-:W-:Y:S01]  /*72f0*/  MOV R79, R45 ;  /* 0x0000002d004f7202 */ /* 0x000fe20000000f00 */
        /* <DEDUP_REMOVED lines=22> */
.L_x_2278:
[----:B------:R-:W-:Y:S02]  /*7460*/  FMUL.FTZ R82, R83, R76 ;  /* 0x0000004c53527220 */ /* 0x000fe40000410000 */
[----:B------:R-:W-:Y:S02]  /*7470*/  FADD.FTZ R106, R108, -UR6 ;  /* 0x800000066c6a7e21 */ /* 0x000fe40008010000 */
[----:B------:R-:W-:Y:S02]  /*7480*/  FFMA.FTZ R63, R125, R82, R63 ;  /* 0x000000527d3f7223 */ /* 0x000fe4000001003f */
[----:B------:R-:W-:Y:S02]  /*7490*/  FADD.FTZ R78, R78, R82 ;  /* 0x000000524e4e7221 */ /* 0x000fe40000010000 */
[----:B------:R-:W-:Y:S02]  /*74a0*/  FMUL.FTZ R82, R79, R77 ;  /* 0x0000004d4f527220 */ /* 0x000fe40000410000 */
[----:B------:R-:W-:-:S02]  /*74b0*/  FADD.FTZ R105, R109, -UR6 ;  /* 0x800000066d697e21 */ /* 0x000fc40008010000 */
[----:B------:R-:W-:Y:S02]  /*74c0*/  FADD.FTZ R81, R81, R83 ;  /* 0x0000005351517221 */ /* 0x000fe40000010000 */
[----:B------:R-:W-:Y:S01]  /*74d0*/  FFMA.FTZ R60, R125, R83, R60 ;  /* 0x000000537d3c7223 */ /* 0x000fe2000001003c */
[----:B------:R-:W-:Y:S01]  /*74e0*/  MOV R83, R46 ;  /* 0x0000002e00537202 */ /* 0x000fe20000000f00 */
        /* <DEDUP_REMOVED lines=26> */
.L_x_2279:
        /* <DEDUP_REMOVED lines=35> */
.L_x_2280:
        /* <DEDUP_REMOVED lines=35> */
.L_x_2281:
        /* <DEDUP_REMOVED lines=35> */
.L_x_2282:
[----:B------:R-:W2:Y:S04]  /*7d20*/  LDL.LU R85, [R1+0x38] ;  /* 0x0000380001557983 */ /* 0x000ea80000300800 */
[----:B------:R-:W3:Y:S01]  /*7d30*/  LDL.LU R84, [R1+0x3c] ;  /* 0x00003c0001547983 */ /* 0x000ee20000300800 */
[----:B------:R-:W-:Y:S02]  /*7d40*/  FMUL.FTZ R82, R83, R76 ;  /* 0x0000004c53527220 */ /* 0x000fe40000410000 */
[----:B------:R-:W-:Y:S02]  /*7d50*/  FADD.FTZ R81, R81, R83 ;  /* 0x0000005351517221 */ /* 0x000fe40000010000 */
[----:B------:R-:W-:Y:S02]  /*7d60*/  FFMA.FTZ R63, R100, R82, R63 ;  /* 0x00000052643f7223 */ /* 0x000fe4000001003f */
[----:B------:R-:W-:-:S02]  /*7d70*/  FADD.FTZ R78, R78, R82 ;  /* 0x000000524e4e7221 */ /* 0x000fc40000010000 */
[----:B------:R-:W-:Y:S02]  /*7d80*/  FMUL.FTZ R82, R79, R77 ;  /* 0x0000004d4f527220 */ /* 0x000fe40000410000 */
[----:B------:R-:W-:Y:S01]  /*7d90*/  FFMA.FTZ R60, R100, R83, R60 ;  /* 0x00000053643c7223 */ /* 0x000fe2000001003c */
[----:B------:R-:W-:Y:S01]  /*7da0*/  MOV R83, R54 ;  /* 0x0000003600537202 */ /* 0x000fe20000000f00 */
[----:B------:R-:W-:Y:S02]  /*7db0*/  FADD.FTZ R62, R62, R79 ;  /* 0x0000004f3e3e7221 */ /* 0x000fe40000010000 */
[C---:B------:R-:W-:Y:S01]  /*7dc0*/  FFMA.FTZ R61, R99.reuse, R79, R61 ;  /* 0x0000004f633d7223 */ /* 0x040fe2000001003d */
[----:B------:R-:W-:Y:S01]  /*7dd0*/  MOV R79, R55 ;  /* 0x00000037004f7202 */ /* 0x000fe20000000f00 */
[----:B------:R-:W-:Y:S02]  /*7de0*/  FFMA.FTZ R63, R99, R82, R63 ;  /* 0x00000052633f7223 */ /* 0x000fe4000001003f */
[----:B------:R-:W-:-:S02]  /*7df0*/  FADD.FTZ R78, R82, R78 ;  /* 0x0000004e524e7221 */ /* 0x000fc40000010000 */
[----:B--2---:R-:W-:Y:S02]  /*7e00*/  FADD.FTZ R98, R85, -UR6 ;  /* 0x8000000655627e21 */ /* 0x004fe40008010000 */
[----:B---3--:R-:W-:Y:S02]  /*7e10*/  FADD.FTZ R97, R84, -UR6 ;  /* 0x8000000654617e21 */ /* 0x008fe40008010000 */
        /* <DEDUP_REMOVED lines=21> */
.L_x_2283:
        /* <DEDUP_REMOVED lines=35> */
.L_x_2284:
        /* <DEDUP_REMOVED lines=8> */
[----:B------:R-:W-:Y:S01]  /*8220*/  FADD.FTZ R78, R62, R79 ;  /* 0x0000004f3e4e7221 */ /* 0x000fe20000010000 */
[----:B------:R-:W-:Y:S01]  /*8230*/  MOV R62, R64 ;  /* 0x00000040003e7202 */ /* 0x000fe20000000f00 */
[C---:B------:R-:W-:Y:S02]  /*8240*/  FFMA.FTZ R79, R95.reuse, R79, R61 ;  /* 0x0000004f5f4f7223 */ /* 0x040fe4000001003d */
[----:B------:R-:W-:Y:S02]  /*8250*/  FFMA.FTZ R61, R95, R83, R63 ;  /* 0x000000535f3d7223 */ /* 0x000fe4000001003f */
[----:B------:R-:W-:Y:S01]  /*8260*/  FADD.FTZ R82, R83, R82 ;  /* 0x0000005253527221 */ /* 0x000fe20000010000 */
[----:B------:R-:W-:Y:S01]  /*8270*/  MOV R83, R65 ;  /* 0x0000004100537202 */ /* 0x000fe20000000f00 */
        /* <DEDUP_REMOVED lines=21> */
.L_x_2285:
[----:B------:R-:W-:Y:S01]  /*83d0*/  FMUL.FTZ R84, R62, R76 ;  /* 0x0000004c3e547220 */ /* 0x000fe20000410000 */
[----:B------:R-:W-:Y:S01]  /*83e0*/  MOV R86, R66 ;  /* 0x0000004200567202 */ /* 0x000fe20000000f00 */
[----:B------:R-:W-:Y:S01]  /*83f0*/  FADD.FTZ R63, R81, R62 ;  /* 0x0000003e513f7221 */ /* 0x000fe20000010000 */
[----:B------:R-:W-:Y:S01]  /*8400*/  MOV R85, R67 ;  /* 0x0000004300557202 */ /* 0x000fe20000000f00 */
[----:B------:R-:W-:Y:S02]  /*8410*/  FFMA.FTZ R81, R94, R84, R61 ;  /* 0x000000545e517223 */ /* 0x000fe4000001003d */
[----:B------:R-:W-:Y:S02]  /*8420*/  FADD.FTZ R82, R82, R84 ;  /* 0x0000005452527221 */ /* 0x000fe40000010000 */
[----:B------:R-:W-:Y:S02]  /*8430*/  FMUL.FTZ R84, R83, R77 ;  /* 0x0000004d53547220 */ /* 0x000fe40000410000 */
[----:B------:R-:W-:-:S02]  /*8440*/  FADD.FTZ R90, R120, -UR6 ;  /* 0x80000006785a7e21 */ /* 0x000fc40008010000 */
[----:B------:R-:W-:Y:S02]  /*8450*/  FADD.FTZ R89, R121, -UR6 ;  /* 0x8000000679597e21 */ /* 0x000fe40008010000 */
[----:B------:R-:W-:Y:S02]  /*8460*/  FFMA.FTZ R62, R94, R62, R60 ;  /* 0x0000003e5e3e7223 */ /* 0x000fe4000001003c */
[----:B------:R-:W-:Y:S02]  /*8470*/  FADD.FTZ R61, R78, R83 ;  /* 0x000000534e3d7221 */ /* 0x000fe40000010000 */
[C---:B------:R-:W-:Y:S02]  /*8480*/  FFMA.FTZ R60, R93.reuse, R83, R79 ;  /* 0x000000535d3c7223 */ /* 0x040fe4000001004f */
        /* <DEDUP_REMOVED lines=23> */
.L_x_2286:
[----:B------:R-:W-:Y:S01]  /*8600*/  FMUL.FTZ R78, R86, R76 ;  /* 0x0000004c564e7220 */ /* 0x000fe20000410000 */
[----:B------:R-:W-:Y:S01]  /*8610*/  MOV R112, R68 ;  /* 0x0000004400707202 */ /* 0x000fe20000000f00 */
[----:B------:R-:W-:Y:S01]  /*8620*/  FADD.FTZ R88, R122, -UR6 ;  /* 0x800000067a587e21 */ /* 0x000fe20008010000 */
[----:B------:R-:W-:Y:S01]  /*8630*/  MOV R111, R69 ;  /* 0x00000045006f7202 */ /* 0x000fe20000000f00 */
[----:B------:R-:W-:Y:S02]  /*8640*/  FADD.FTZ R79, R82, R78 ;  /* 0x0000004e524f7221 */ /* 0x000fe40000010000 */
[----:B------:R-:W-:Y:S02]  /*8650*/  FFMA.FTZ R81, R90, R78, R81 ;  /* 0x0000004e5a517223 */ /* 0x000fe40000010051 */
[----:B------:R-:W-:Y:S02]  /*8660*/  FMUL.FTZ R82, R85, R77 ;  /* 0x0000004d55527220 */ /* 0x000fe40000410000 */
[----:B------:R-:W-:-:S02]  /*8670*/  FADD.FTZ R83, R123, -UR6 ;  /* 0x800000067b537e21 */ /* 0x000fc40008010000 */
        /* <DEDUP_REMOVED lines=23> */
.L_x_2287:
[----:B------:R-:W2:Y:S04]  /*87f0*/  LDL.LU R82, [R1+0x70] ;  /* 0x0000700001527983 */ /* 0x000ea80000300800 */
[----:B------:R-:W3:Y:S01]  /*8800*/  LDL.LU R84, [R1+0x74] ;  /* 0x0000740001547983 */ /* 0x000ee20000300800 */
[----:B------:R-:W-:Y:S01]  /*8810*/  FMUL.FTZ R81, R112, R76 ;  /* 0x0000004c70517220 */ /* 0x000fe20000410000 */
[----:B------:R-:W-:Y:S02]  /*8820*/  MOV R110, R70 ;  /* 0x00000046006e7202 */ /* 0x000fe40000000f00 */
[----:B------:R-:W-:Y:S01]  /*8830*/  MOV R109, R71 ;  /* 0x00000047006d7202 */ /* 0x000fe20000000f00 */
[----:B------:R-:W-:Y:S02]  /*8840*/  FFMA.FTZ R78, R88, R81, R78 ;  /* 0x00000051584e7223 */ /* 0x000fe4000001004e */
[----:B------:R-:W-:-:S02]  /*8850*/  FADD.FTZ R79, R79, R81 ;  /* 0x000000514f4f7221 */ /* 0x000fc40000010000 */
[----:B------:R-:W-:-:S04]  /*8860*/  FMUL.FTZ R81, R111, R77 ;  /* 0x0000004d6f517220 */ /* 0x000fc80000410000 */
[----:B------:R-:W-:Y:S02]  /*8870*/  FFMA.FTZ R78, R83, R81, R78 ;  /* 0x00000051534e7223 */ /* 0x000fe4000001004e */
[----:B------:R-:W-:Y:S02]  /*8880*/  FADD.FTZ R79, R81, R79 ;  /* 0x0000004f514f7221 */ /* 0x000fe40000010000 */
        /* <DEDUP_REMOVED lines=23> */
.L_x_2288:
[----:B------:R-:W2:Y:S04]  /*8a00*/  LDL.LU R91, [R1+0x78] ;  /* 0x00007800015b7983 */ /* 0x000ea80000300800 */
[----:B------:R-:W3:Y:S01]  /*8a10*/  LDL.LU R87, [R1+0x7c] ;  /* 0x00007c0001577983 */ /* 0x000ee20000300800 */
        /* <DEDUP_REMOVED lines=31> */
.L_x_2289:
[----:B------:R-:W2:Y:S01]  /*8c10*/  LDL R113, [R1+0xbc] ;  /* 0x0000bc0001717983 */ /* 0x000ea20000100800 */
[----:B------:R-:W-:Y:S01]  /*8c20*/  FMUL.FTZ R87, R108, R76 ;  /* 0x0000004c6c577220 */ /* 0x000fe20000410000 */
[----:B-----5:R-:W-:Y:S01]  /*8c30*/  ISETP.NE.AND P2, PT, R0, RZ, PT ;  /* 0x000000ff0000720c */ /* 0x020fe20003f45270 */
[----:B------:R-:W-:Y:S01]  /*8c40*/  FADD.FTZ R63, R63, R86 ;  /* 0x000000563f3f7221 */ /* 0x000fe20000010000 */
[----:B------:R-:W0:Y:S01]  /*8c50*/  S2R R114, SR_LANEID ;  /* 0x0000000000727919 */ /* 0x000e220000000000 */
[----:B------:R-:W-:Y:S01]  /*8c60*/  FFMA.FTZ R78, R92, R87, R78 ;  /* 0x000000575c4e7223 */ /* 0x000fe2000001004e */
[----:B------:R-:W-:Y:S01]  /*8c70*/  BSSY B0, `(.L_x_2290) ;  /* 0x0000057000007945 */ /* 0x000fe20003800000 */
[----:B------:R-:W-:Y:S02]  /*8c80*/  FADD.FTZ R79, R79, R87 ;  /* 0x000000574f4f7221 */ /* 0x000fe40000010000 */
[----:B------:R-:W-:Y:S02]  /*8c90*/  FMUL.FTZ R87, R84, R77 ;  /* 0x0000004d54577220 */ /* 0x000fe40000410000 */
[----:B------:R-:W-:-:S02]  /*8ca0*/  FFMA.FTZ R62, R90, R86, R62 ;  /* 0x000000565a3e7223 */ /* 0x000fc4000001003e */
[----:B------:R-:W-:Y:S02]  /*8cb0*/  FFMA.FTZ R78, R91, R87, R78 ;  /* 0x000000575b4e7223 */ /* 0x000fe4000001004e */
[----:B------:R-:W-:Y:S02]  /*8cc0*/  FADD.FTZ R79, R87, R79 ;  /* 0x0000004f574f7221 */ /* 0x000fe40000010000 */
[----:B------:R-:W-:Y:S01]  /*8cd0*/  FADD.FTZ R61, R61, R85 ;  /* 0x000000553d3d7221 */ /* 0x000fe20000010000 */
[----:B------:R-:W3:Y:S01]  /*8ce0*/  SHFL.DOWN PT, R87, R78, 0x1, 0x1f ;  /* 0x08201f004e577f89 */ /* 0x000ee200000e0000 */
[----:B------:R-:W-:Y:S02]  /*8cf0*/  FFMA.FTZ R60, R89, R85, R60 ;  /* 0x00000055593c7223 */ /* 0x000fe4000001003c */
[----:B------:R-:W-:Y:S01]  /*8d00*/  FADD.FTZ R63, R63, R112 ;  /* 0x000000703f3f7221 */ /* 0x000fe20000010000 */
[----:B------:R-:W4:Y:S01]  /*8d10*/  SHFL.DOWN PT, R107, R79, 0x1, 0x1f ;  /* 0x08201f004f6b7f89 */ /* 0x000f2200000e0000 */
[----:B------:R-:W-:-:S02]  /*8d20*/  FFMA.FTZ R62, R88, R112, R62 ;  /* 0x00000070583e7223 */ /* 0x000fc4000001003e */
[----:B------:R-:W-:Y:S02]  /*8d30*/  FADD.FTZ R61, R61, R111 ;  /* 0x0000006f3d3d7221 */ /* 0x000fe40000010000 */
[----:B------:R-:W-:Y:S01]  /*8d40*/  FFMA.FTZ R60, R83, R111, R60 ;  /* 0x0000006f533c7223 */ /* 0x000fe2000001003c */
[C---:B0-----:R-:W-:Y:S01]  /*8d50*/  ISETP.GT.AND P0, PT, R114.reuse, 0x1e, PT ;  /* 0x0000001e7200780c */ /* 0x041fe20003f04270 */
[----:B------:R-:W-:Y:S01]  /*8d60*/  FADD.FTZ R85, R63, R110 ;  /* 0x0000006e3f557221 */ /* 0x000fe20000010000 */
[----:B------:R-:W-:Y:S01]  /*8d70*/  ISETP.NE.AND P3, PT, R114, RZ, PT ;  /* 0x000000ff7200720c */ /* 0x000fe20003f65270 */
[----:B------:R-:W-:Y:S02]  /*8d80*/  FFMA.FTZ R62, R82, R110, R62 ;  /* 0x0000006e523e7223 */ /* 0x000fe4000001003e */
[----:B------:R-:W-:Y:S02]  /*8d90*/  FADD.FTZ R63, R61, R109 ;  /* 0x0000006d3d3f7221 */ /* 0x000fe40000010000 */
[----:B------:R-:W-:-:S02]  /*8da0*/  FFMA.FTZ R61, R81, R109, R60 ;  /* 0x0000006d513d7223 */ /* 0x000fc4000001003c */
[----:B------:R-:W-:Y:S02]  /*8db0*/  FFMA.FTZ R60, R92, R108, R62 ;  /* 0x0000006c5c3c7223 */ /* 0x000fe4000001003e */
[----:B------:R-:W-:Y:S02]  /*8dc0*/  FADD.FTZ R62, R85, R108 ;  /* 0x0000006c553e7221 */ /* 0x000fe40000010000 */
[----:B------:R-:W-:Y:S02]  /*8dd0*/  FFMA.FTZ R61, R91, R84, R61 ;  /* 0x000000545b3d7223 */ /* 0x000fe4000001003d */
[----:B---3--:R-:W-:Y:S02]  /*8de0*/  @!P0 FADD.FTZ R78, R78, R87 ;  /* 0x000000574e4e8221 */ /* 0x008fe40000010000 */
[----:B------:R-:W-:Y:S02]  /*8df0*/  FADD.FTZ R63, R63, R84 ;  /* 0x000000543f3f7221 */ /* 0x000fe40000010000 */
[----:B----4-:R-:W-:Y:S01]  /*8e00*/  @!P0 FADD.FTZ R79, R79, R107 ;  /* 0x0000006b4f4f8221 */ /* 0x010fe20000010000 */
[----:B------:R-:W0:Y:S01]  /*8e10*/  SHFL.DOWN PT, R87, R78, 0x2, 0x1f ;  /* 0x08401f004e577f89 */ /* 0x000e2200000e0000 */
[----:B------:R-:W-:-:S03]  /*8e20*/  ISETP.GT.AND P0, PT, R114, 0x1d, PT ;  /* 0x0000001d7200780c */ /* 0x000fc60003f04270 */
[----:B------:R-:W3:Y:S04]  /*8e30*/  SHFL.DOWN PT, R107, R79, 0x2, 0x1f ;  /* 0x08401f004f6b7f89 */ /* 0x000ee800000e0000 */
[----:B------:R-:W-:Y:S06]  /*8e40*/  STS.128 [R0.X16+0xa0], R60 ;  /* 0x0000a03c00007388 */ /* 0x000fec000000cc00 */
[----:B0-----:R-:W-:-:S02]  /*8e50*/  @!P0 FADD.FTZ R78, R78, R87 ;  /* 0x000000574e4e8221 */ /* 0x001fc40000010000 */
[----:B---3--:R-:W-:-:S03]  /*8e60*/  @!P0 FADD.FTZ R79, R79, R107 ;  /* 0x0000006b4f4f8221 */ /* 0x008fc60000010000 */
[----:B------:R-:W0:Y:S01]  /*8e70*/  SHFL.DOWN PT, R87, R78, 0x4, 0x1f ;  /* 0x08801f004e577f89 */ /* 0x000e2200000e0000 */
[----:B------:R-:W-:-:S03]  /*8e80*/  ISETP.GT.AND P0, PT, R114, 0x1b, PT ;  /* 0x0000001b7200780c */ /* 0x000fc60003f04270 */
[----:B------:R-:W3:Y:S10]  /*8e90*/  SHFL.DOWN PT, R107, R79, 0x4, 0x1f ;  /* 0x08801f004f6b7f89 */ /* 0x000ef400000e0000 */
        /* <DEDUP_REMOVED lines=11> */
[----:B---3--:R-:W-:Y:S01]  /*8f50*/  @!P0 FADD.FTZ R79, R79, R107 ;  /* 0x0000006b4f4f8221 */ /* 0x008fe20000010000 */
[----:B------:R-:W-:-:S04]  /*8f60*/  ISETP.GT.U32.AND P0, PT, R0, 0x1d, PT ;  /* 0x0000001d0000780c */ /* 0x000fc80003f04070 */
[----:B--2---:R0:W-:Y:S04]  /*8f70*/  @!P3 STS.64 [R113.X8+0x10], R78 ;  /* 0x0000104e7100b388 */ /* 0x0041e80000008a00 */
[----:B------:R-:W-:Y:S06]  /*8f80*/  BAR.SYNC.DEFER_BLOCKING 0x0 ;  /* 0x0000000000007b1d */ /* 0x000fec0000010000 */
[----:B------:R-:W-:Y:S05]  /*8f90*/  @P2 BRA `(.L_x_2291) ;  /* 0x0000024000002947 */ /* 0x000fea0003800000 */
[----:B------:R-:W2:Y:S02]  /*8fa0*/  LDS.64 R84, [0x18] ;  /* 0x00001800ff547984 */ /* 0x000ea40000000a00 */
[----:B0-2---:R-:W-:-:S02]  /*8fb0*/  FADD.FTZ R78, R78, R84 ;  /* 0x000000544e4e7221 */ /* 0x005fc40000010000 */
        /* <DEDUP_REMOVED lines=31> */
[----:B------:R-:W0:Y:S02]  /*91b0*/  LDS.64 R78, [0x80] ;  /* 0x00008000ff4e7984 */ /* 0x000e240000000a00 */
[----:B0-----:R-:W-:Y:S02]  /*91c0*/  FADD.FTZ R78, R86, R78 ;  /* 0x0000004e564e7221 */ /* 0x001fe40000010000 */
[----:B------:R-:W-:Y:S02]  /*91d0*/  FADD.FTZ R79, R87, R79 ;  /* 0x0000004f574f7221 */ /* 0x000fe40000010000 */
.L_x_2291:
[----:B------:R-:W-:Y:S05]  /*91e0*/  BSYNC B0 ;  /* 0x0000000000007941 */ /* 0x000fea0003800000 */
.L_x_2290:
[----:B------:R-:W-:Y:S01]  /*91f0*/  BAR.SYNC.DEFER_BLOCKING 0x0 ;  /* 0x0000000000007b1d */ /* 0x000fe20000010000 */
[----:B------:R-:W-:-:S05]  /*9200*/  SHF.L.U32 R107, R0, 0x4, RZ ;  /* 0x00000004006b7819 */ /* 0x000fca00000006ff */
[----:B------:R-:W-:Y:S01]  /*9210*/  BSSY B0, `(.L_x_2292) ;  /* 0x000004d000007945 */ /* 0x000fe20003800000 */
[----:B------:R-:W-:Y:S05]  /*9220*/  @P0 BRA `(.L_x_2293) ;  /* 0x000004b000000947 */ /* 0x000fea0003800000 */
[----:B------:R-:W2:Y:S02]  /*9230*/  LDS.128 R84, [R107+0x280] ;  /* 0x000280006b547984 */ /* 0x000ea40000000c00 */
[----:B--2---:R-:W-:Y:S02]  /*9240*/  FADD.FTZ R84, R60, R84 ;  /* 0x000000543c547221 */ /* 0x004fe40000010000 */
[----:B------:R-:W-:Y:S02]  /*9250*/  FADD.FTZ R85, R61, R85 ;  /* 0x000000553d557221 */ /* 0x000fe40000010000 */
[----:B------:R-:W-:Y:S02]  /*9260*/  FADD.FTZ R86, R62, R86 ;  /* 0x000000563e567221 */ /* 0x000fe40000010000 */
[----:B------:R-:W-:Y:S02]  /*9270*/  FADD.FTZ R87, R63, R87 ;  /* 0x000000573f577221 */ /* 0x000fe40000010000 */
[----:B------:R-:W2:Y:S02]  /*9280*/  LDS.128 R60, [R107+0x460] ;  /* 0x000460006b3c7984 */ /* 0x000ea40000000c00 */
[----:B--2---:R-:W-:-:S02]  /*9290*/  FADD.FTZ R84, R84, R60 ;  /* 0x0000003c54547221 */ /* 0x004fc40000010000 */
[----:B------:R-:W-:Y:S02]  /*92a0*/  FADD.FTZ R85, R85, R61 ;  /* 0x0000003d55557221 */ /* 0x000fe40000010000 */
[----:B------:R-:W-:Y:S02]  /*92b0*/  FADD.FTZ R86, R86, R62 ;  /* 0x0000003e56567221 */ /* 0x000fe40000010000 */
[----:B------:R-:W-:Y:S02]  /*92c0*/  FADD.FTZ R87, R87, R63 ;  /* 0x0000003f57577221 */ /* 0x000fe40000010000 */
[----:B------:R-:W2:Y:S02]  /*92d0*/  LDS.128 R60, [R107+0x640] ;  /* 0x000640006b3c7984 */ /* 0x000ea40000000c00 */
[----:B--2---:R-:W-:Y:S02]  /*92e0*/  FADD.FTZ R84, R84, R60 ;  /* 0x0000003c54547221 */ /* 0x004fe40000010000 */
[----:B------:R-:W-:-:S02]  /*92f0*/  FADD.FTZ R85, R85, R61 ;  /* 0x0000003d55557221 */ /* 0x000fc40000010000 */
[----:B------:R-:W-:Y:S02]  /*9300*/  FADD.FTZ R86, R86, R62 ;  /* 0x0000003e56567221 */ /* 0x000fe40000010000 */
[----:B------:R-:W-:Y:S02]  /*9310*/  FADD.FTZ R87, R87, R63 ;  /* 0x0000003f57577221 */ /* 0x000fe40000010000 */
[----:B------:R-:W2:Y:S02]  /*9320*/  LDS.128 R60, [R107+0x820] ;  /* 0x000820006b3c7984 */ /* 0x000ea40000000c00 */
[----:B--2---:R-:W-:Y:S02]  /*9330*/  FADD.FTZ R84, R84, R60 ;  /* 0x0000003c54547221 */ /* 0x004fe40000010000 */
[----:B------:R-:W-:Y:S02]  /*9340*/  FADD.FTZ R85, R85, R61 ;  /* 0x0000003d55557221 */ /* 0x000fe40000010000 */
[----:B------:R-:W-:-:S02]  /*9350*/  FADD.FTZ R86, R86, R62 ;  /* 0x0000003e56567221 */ /* 0x000fc40000010000 */
[----:B------:R-:W-:Y:S02]  /*9360*/  FADD.FTZ R87, R87, R63 ;  /* 0x0000003f57577221 */ /* 0x000fe40000010000 */
[----:B------:R-:W2:Y:S02]  /*9370*/  LDS.128 R60, [R107+0xa00] ;  /* 0x000a00006b3c7984 */ /* 0x000ea40000000c00 */
[----:B--2---:R-:W-:Y:S02]  /*9380*/  FADD.FTZ R84, R84, R60 ;  /* 0x0000003c54547221 */ /* 0x004fe40000010000 */
[----:B------:R-:W-:Y:S02]  /*9390*/  FADD.FTZ R85, R85, R61 ;  /* 0x0000003d55557221 */ /* 0x000fe40000010000 */
[----:B------:R-:W-:Y:S02]  /*93a0*/  FADD.FTZ R86, R86, R62 ;  /* 0x0000003e56567221 */ /* 0x000fe40000010000 */
[----:B------:R-:W-:-:S02]  /*93b0*/  FADD.FTZ R87, R87, R63 ;  /* 0x0000003f57577221 */ /* 0x000fc40000010000 */
        /* <DEDUP_REMOVED lines=50> */
.L_x_2293:
[----:B------:R-:W-:Y:S05]  /*96e0*/  BSYNC B0 ;  /* 0x0000000000007941 */ /* 0x000fea0003800000 */
.L_x_2292:
[----:B------:R-:W-:Y:S01]  /*96f0*/  UMOV UR23, 0x4 ;  /* 0x0000000400177882 */ /* 0x000fe20000000000 */
        /* <DEDUP_REMOVED lines=11> */
[----:B--2---:R-:W-:Y:S02]  /*97b0*/  MOV R86, c[0x0][0x1d8] ;  /* 0x0000760000567a02 */ /* 0x004fe40000000f00 */
[----:B------:R-:W-:Y:S02]  /*97c0*/  MOV R61, UR12 ;  /* 0x0000000c003d7c02 */ /* 0x000fe40008000f00 */
[----:B------:R-:W-:Y:S02]  /*97d0*/  MOV R87, c[0x0][0x1dc] ;  /* 0x0000770000577a02 */ /* 0x000fe40000000f00 */
[-C--:B------:R-:W-:Y:S02]  /*97e0*/  LEA R60, P0, R86, R84.reuse, 0x2 ;  /* 0x00000054563c7211 */ /* 0x080fe400078010ff */
[----:B------:R-:W-:-:S02]  /*97f0*/  LEA R84, P3, R61, R84, 0x2 ;  /* 0x000000543d547211 */ /* 0x000fc400078610ff */
[----:B------:R-:W-:Y:S02]  /*9800*/  LEA.HI.X R61, R86, R85, R87, 0x2, P0 ;  /* 0x00000055563d7211 */ /* 0x000fe400000f1457 */
[----:B------:R-:W-:-:S03]  /*9810*/  IADD3.X R85, R85, UR13, RZ, P3, !PT ;  /* 0x0000000d55557c10 */ /* 0x000fc60009ffe4ff */
[----:B------:R2:W-:Y:S04]  /*9820*/  RED.E.ADD.F32.FTZ.RN.STRONG.GPU [R60.64], R62 ;  /* 0x0000003e3c00798e */ /* 0x0005e8000c10e792 */
[----:B------:R2:W-:Y:S02]  /*9830*/  RED.E.ADD.F32.FTZ.RN.STRONG.GPU [R84.64], R63 ;  /* 0x0000003f5400798e */ /* 0x0005e4000c10e792 */
.L_x_2295:
[----:B------:R-:W-:Y:S05]  /*9840*/  BSYNC B0 ;  /* 0x0000000000007941 */ /* 0x000fea0003800000 */
.L_x_2294:
[----:B------:R-:W-:Y:S02]  /*9850*/  ULDC UR22, c[0x0][0xc] ;  /* 0x0000030000167ab9 */ /* 0x000fe40000000800 */
[----:B------:R-:W-:-:S06]  /*9860*/  UISETP.GE.U32.AND UP0, UPT, UR22, 0x2, UPT ;  /* 0x000000021600788c */ /* 0x000fcc000bf06070 */
[----:B------:R-:W-:-:S13]  /*9870*/  PLOP3.LUT P0, PT, PT, PT, UP0, 0x80, 0x0 ;  /* 0x000000000000781c */ /* 0x000fda0003f0f008 */
[----:B------:R-:W-:Y:S05]  /*9880*/  @!P0 BRA `(.L_x_2296) ;  /* 0x0000185000008947 */ /* 0x000fea0003800000 */
[----:B------:R-:W3:Y:S01]  /*9890*/  S2UR UR24, SR_CTAID.Y ;  /* 0x00000000001879c3 */ /* 0x000ee20000002600 */
        /* <DEDUP_REMOVED lines=9> */
[----:B---3--:R-:W-:-:S04]  /*9930*/  UIADD3 UR5, UR5, UR24, URZ ;  /* 0x0000001805057290 */ /* 0x008fc8000fffe03f */
[----:B------:R-:W-:Y:S01]  /*9940*/  UIMAD.WIDE.U32 UR16, UR5, UR23, UR16 ;  /* 0x00000017051072a5 */ /* 0x000fe2000f8e0010 */
[----:B------:R-:W-:Y:S05]  /*9950*/  @P2 BRA `(.L_x_2297) ;  /* 0x0000020000002947 */ /* 0x000fea0003800000 */
[----:B------:R-:W-:Y:S01]  /*9960*/  ULDC UR14, c[0x0][0x10] ;  /* 0x00000400000e7ab9 */ /* 0x000fe20000000800 */
[----:B--2---:R-:W2:Y:S01]  /*9970*/  S2R R62, SR_LANEID ;  /* 0x00000000003e7919 */ /* 0x004ea20000000000 */
[----:B------:R-:W-:-:S04]  /*9980*/  UIMAD UR14, UR20, UR14, UR24 ;  /* 0x0000000e140e72a4 */ /* 0x000fc8000f8e0218 */
[----:B------:R-:W-:-:S06]  /*9990*/  UIMAD.WIDE.U32 UR14, UR14, 0x8, UR6 ;  /* 0x000000080e0e78a5 */ /* 0x000fcc000f8e0006 */
[----:B------:R-:W-:Y:S02]  /*99a0*/  MOV R60, UR14 ;  /* 0x0000000e003c7c02 */ /* 0x000fe40008000f00 */
[----:B------:R-:W-:-:S05]  /*99b0*/  MOV R61, UR15 ;  /* 0x0000000f003d7c02 */ /* 0x000fca0008000f00 */
[----:B------:R3:W-:Y:S01]  /*99c0*/  STG.E.64 [R60.64], R78 ;  /* 0x0000004e3c007986 */ /* 0x0007e2000c101b12 */
[----:B------:R-:W-:Y:S06]  /*99d0*/  MEMBAR.ALL.GPU ;  /* 0x0000000000007992 */ /* 0x000fec000000a000 */
[----:B------:R-:W-:Y:S01]  /*99e0*/  VOTEU.ANY UR5, UPT, PT ;  /* 0x0000000000057886 */ /* 0x000fe200038e0100 */
[----:B---3--:R-:W-:Y:S01]  /*99f0*/  MOV R60, UR16 ;  /* 0x00000010003c7c02 */ /* 0x008fe20008000f00 */
[----:B------:R-:W-:Y:S01]  /*9a00*/  UFLO.U32 UR15, UR5 ;  /* 0x00000005000f72bd */ /* 0x000fe200080e0000 */
[----:B------:R-:W-:Y:S01]  /*9a10*/  MOV R61, UR17 ;  /* 0x00000011003d7c02 */ /* 0x000fe20008000f00 */
[----:B------:R-:W-:Y:S01]  /*9a20*/  UPOPC UR5, UR5 ;  /* 0x00000005000572bf */ /* 0x000fe20008000000 */
[----:B------:R-:W-:-:S00]  /*9a30*/  ERRBAR ;  /* 0x00000000000079ab */ /* 0x000fc00000000000 */
[----:B------:R-:W-:Y:S02]  /*9a40*/  ULOP3.LUT UP0, URZ, UR4, 0x2, URZ, 0xc0, !UPT ;  /* 0x00000002043f7892 */ /* 0x000fe4000f80c03f */
[----:B------:R-:W-:Y:S01]  /*9a50*/  UMOV UR14, 0x1 ;  /* 0x00000001000e7882 */ /* 0x000fe20000000000 */
[----:B--2---:R-:W-:Y:S01]  /*9a60*/  ISETP.EQ.U32.AND P0, PT, R62, UR15, PT ;  /* 0x0000000f3e007c0c */ /* 0x004fe2000bf02070 */
[----:B------:R-:W-:Y:S01]  /*9a70*/  USEL UR14, UR14, 0xffffffff, !UP0 ;  /* 0xffffffff0e0e7887 */ /* 0x000fe2000c000000 */
[----:B------:R-:W-:-:S05]  /*9a80*/  MOV R62, UR5 ;  /* 0x00000005003e7c02 */ /* 0x000fca0008000f00 */
[----:B------:R-:W-:-:S06]  /*9a90*/  IMAD R62, R62, UR14, RZ ;  /* 0x0000000e3e3e7c24 */ /* 0x000fcc000f8e02ff */
[----:B------:R2:W-:Y:S01]  /*9aa0*/  @P0 RED.E.ADD.S32.STRONG.GPU [R60.64], R62 ;  /* 0x0000003e3c00098e */ /* 0x0005e2000c10e392 */
[----:B------:R-:W-:-:S04]  /*9ab0*/  PLOP3.LUT P0, PT, PT, PT, UP0, 0x80, 0x0 ;  /* 0x000000000000781c */ /* 0x000fc80003f0f008 */
[----:B--2---:R-:W-:-:S04]  /*9ac0*/  SEL R62, RZ, c[0x0][0xc], P0 ;  /* 0x00000300ff3e7a07 */ /* 0x004fc80000000000 */
[----:B------:R-:W-:-:S13]  /*9ad0*/  ISETP.NE.AND P0, PT, R62, -0x1, PT ;  /* 0xffffffff3e00780c */ /* 0x000fda0003f05270 */
[----:B------:R-:W-:Y:S05]  /*9ae0*/  @!P0 BRA `(.L_x_2297) ;  /* 0x0000007000008947 */ /* 0x000fea0003800000 */
.L_x_2298:
[----:B------:R-:W-:Y:S02]  /*9af0*/  MOV R60, UR16 ;  /* 0x00000010003c7c02 */ /* 0x000fe40008000f00 */
[----:B------:R-:W-:-:S05]  /*9b00*/  MOV R61, UR17 ;  /* 0x00000011003d7c02 */ /* 0x000fca0008000f00 */
[----:B------:R-:W2:Y:S01]  /*9b10*/  LDG.E.STRONG.GPU R60, [R60.64] ;  /* 0x000000123c3c7981 */ /* 0x000ea2000c1ef900 */
[----:B------:R-:W-:Y:S01]  /*9b20*/  YIELD ;  /* 0x0000000000007946 */ /* 0x000fe20003800000 */
[----:B--2---:R-:W-:Y:S01]  /*9b30*/  ISETP.NE.AND P0, PT, R60, R62, PT ;  /* 0x0000003e3c00720c */ /* 0x004fe20003f05270 */
[----:B------:R-:W-:-:S12]  /*9b40*/  CCTL.IVALL ;  /* 0x00000000ff00798f */ /* 0x000fd80002000000 */
[----:B------:R-:W-:Y:S05]  /*9b50*/  @P0 BRA `(.L_x_2298) ;  /* 0xffffff9000000947 */ /* 0x000fea000383ffff */
.L_x_2297:
        /* <DEDUP_REMOVED lines=8> */
[----:B------:R-:W-:Y:S05]  /*9be0*/  @!P0 BRA `(.L_x_2299) ;  /* 0x0000126000008947 */ /* 0x000fea0003800000 */
[----:B------:R-:W-:Y:S02]  /*9bf0*/  ULOP3.LUT UR5, UR22, 0x3, URZ, 0xc0, !UPT ;  /* 0x0000000316057892 */ /* 0x000fe4000f8ec03f */
[----:B------:R-:W-:Y:S02]  /*9c00*/  ULDC UR14, c[0x0][0xc] ;  /* 0x00000300000e7ab9 */ /* 0x000fe40000000800 */
[----:B------:R-:W-:-:S03]  /*9c10*/  UIADD3 UR14, -UR5, UR14, URZ ;  /* 0x0000000e050e7290 */ /* 0x000fc6000fffe13f */
[----:B------:R-:W-:-:S03]  /*9c20*/  UMOV UR5, URZ ;  /* 0x0000003f00057c82 */ /* 0x000fc60008000000 */
[----:B------:R-:W-:-:S13]  /*9c30*/  ISETP.LT.AND P0, PT, RZ, UR14, PT ;  /* 0x0000000eff007c0c */ /* 0x000fda000bf01270 */
[----:B------:R-:W-:Y:S05]  /*9c40*/  @!P0 BRA `(.L_x_2300) ;  /* 0x00000f6000008947 */ /* 0x000fea0003800000 */
[----:B------:R-:W-:Y:S01]  /*9c50*/  UISETP.GT.AND UP0, UPT, UR14, 0xc, UPT ;  /* 0x0000000c0e00788c */ /* 0x000fe2000bf04270 */
[----:B------:R-:W-:-:S05]  /*9c60*/  PLOP3.LUT P0, PT, PT, PT, PT, 0x80, 0x0 ;  /* 0x000000000000781c */ /* 0x000fca0003f0f070 */
[----:B------:R-:W-:-:S13]  /*9c70*/  PLOP3.LUT P3, PT, PT, PT, UP0, 0x80, 0x0 ;  /* 0x000000000000781c */ /* 0x000fda0003f6f008 */
[----:B------:R-:W-:Y:S05]  /*9c80*/  @!P3 BRA `(.L_x_2301) ;  /* 0x000009b00000b947 */ /* 0x000fea0003800000 */
[----:B------:R-:W-:Y:S02]  /*9c90*/  PLOP3.LUT P0, PT, PT, PT, PT, 0x8, 0x0 ;  /* 0x000000000000781c */ /* 0x000fe40003f0e170 */
.L_x_2302:
[----:B--2---:R-:W-:Y:S02]  /*9ca0*/  MOV R60, UR5 ;  /* 0x00000005003c7c02 */ /* 0x004fe40008000f00 */
[----:B------:R-:W-:Y:S02]  /*9cb0*/  MOV R61, c[0x0][0x10] ;  /* 0x00000400003d7a02 */ /* 0x000fe40000000f00 */
[----:B------:R-:W-:-:S13]  /*9cc0*/  ISETP.EQ.OR P4, PT, R60, UR20, P2 ;  /* 0x000000143c007c0c */ /* 0x000fda0009782670 */
[----:B------:R-:W-:Y:S01]  /*9cd0*/  @!P4 IMAD R60, R60, R61, UR24 ;  /* 0x000000183c3cce24 */ /* 0x000fe2000f8e023d */
[----:B------:R-:W-:-:S10]  /*9ce0*/  HFMA2.MMA R61, -RZ, RZ, 0, 4.76837158203125e-07 ;  /* 0x00000008ff3d7435 */ /* 0x000fd400000001ff */
[----:B------:R-:W-:-:S06]  /*9cf0*/  @!P4 IMAD.WIDE.U32 R60, R60, R61, UR6 ;  /* 0x000000063c3cce25 */ /* 0x000fcc000f8e003d */
[----:B------:R-:W2:Y:S01]  /*9d00*/  @!P4 LDG.E.64 R60, [R60.64] ;  /* 0x000000123c3cc981 */ /* 0x000ea2000c1e1b00 */
[----:B------:R-:W-:Y:S01]  /*9d10*/  MOV R62, UR5 ;  /* 0x00000005003e7c02 */ /* 0x000fe20008000f00 */
[----:B------:R-:W-:Y:S01]  /*9d20*/  HFMA2.MMA R63, -RZ, RZ, 0, 4.76837158203125e-07 ;  /* 0x00000008ff3f7435 */ /* 0x000fe200000001ff */
[----:B------:R-:W-:Y:S02]  /*9d30*/  MOV R84, UR5 ;  /* 0x0000000500547c02 */ /* 0x000fe40008000f00 */
[----:B------:R-:W-:Y:S02]  /*9d40*/  IADD3 R62, R62, 0x1, RZ ;  /* 0x000000013e3e7810 */ /* 0x000fe40007ffe0ff */
[----:B------:R-:W-:Y:S02]  /*9d50*/  IADD3 R84, R84, 0x3, RZ ;  /* 0x0000000354547810 */ /* 0x000fe40007ffe0ff */
[----:B------:R-:W-:Y:S02]  /*9d60*/  ISETP.EQ.OR P3, PT, R62, UR20, P2 ;  /* 0x000000143e007c0c */ /* 0x000fe40009762670 */
[----:B------:R-:W-:Y:S01]  /*9d70*/  ISETP.EQ.OR P6, PT, R84, UR20, P2 ;  /* 0x0000001454007c0c */ /* 0x000fe200097c2670 */
[----:B------:R-:W-:Y:S01]  /*9d80*/  HFMA2.MMA R85, -RZ, RZ, 0, 4.76837158203125e-07 ;  /* 0x00000008ff557435 */ /* 0x000fe200000001ff */
[----:B0-2---:R-:W-:Y:S01]  /*9d90*/  @!P4 FADD.FTZ R78, R78, R60 ;  /* 0x0000003c4e4ec221 */ /* 0x005fe20000010000 */
[----:B------:R-:W-:Y:S01]  /*9da0*/  MOV R60, c[0x0][0x10] ;  /* 0x00000400003c7a02 */ /* 0x000fe20000000f00 */
[----:B------:R-:W-:Y:S01]  /*9db0*/  @!P4 FADD.FTZ R79, R79, R61 ;  /* 0x0000003d4f4fc221 */ /* 0x000fe20000010000 */
[----:B------:R-:W-:-:S06]  /*9dc0*/  MOV R61, c[0x0][0x10] ;  /* 0x00000400003d7a02 */ /* 0x000fcc0000000f00 */
[----:B------:R-:W-:Y:S01]  /*9dd0*/  @!P3 IMAD R62, R62, R60, UR24 ;  /* 0x000000183e3ebe24 */ /* 0x000fe2000f8e023c */
[----:B------:R-:W-:-:S03]  /*9de0*/  MOV R60, UR5 ;  /* 0x00000005003c7c02 */ /* 0x000fc60008000f00 */
[----:B------:R-:W-:Y:S01]  /*9df0*/  @!P3 IMAD.WIDE.U32 R62, R62, R63, UR6 ;  /* 0x000000063e3ebe25 */ /* 0x000fe2000f8e003f */
[----:B------:R-:W-:-:S04]  /*9e00*/  IADD3 R60, R60, 0x2, RZ ;  /* 0x000000023c3c7810 */ /* 0x000fc80007ffe0ff */
[----:B------:R-:W-:Y:S01]  /*9e10*/  ISETP.EQ.OR P4, PT, R60, UR20, P2 ;  /* 0x000000143c007c0c */ /* 0x000fe20009782670 */
[----:B------:R-:W2:Y:S01]  /*9e20*/  @!P3 LDG.E.64 R62, [R62.64] ;  /* 0x000000123e3eb981 */ /* 0x000ea2000c1e1b00 */
[----:B------:R-:W-:-:S11]  /*9e30*/  @!P6 IMAD R84, R84, R61, UR24 ;  /* 0x000000185454ee24 */ /* 0x000fd6000f8e023d */
[----:B------:R-:W-:-:S04]  /*9e40*/  @!P4 IMAD R60, R60, R61, UR24 ;  /* 0x000000183c3cce24 */ /* 0x000fc8000f8e023d */
[----:B------:R-:W-:-:S06]  /*9e50*/  @!P4 IMAD.WIDE.U32 R60, R60, R85, UR6 ;  /* 0x000000063c3cce25 */ /* 0x000fcc000f8e0055 */
[----:B------:R-:W3:Y:S01]  /*9e60*/  @!P4 LDG.E.64 R60, [R60.64] ;  /* 0x000000123c3cc981 */ /* 0x000ee2000c1e1b00 */
[----:B------:R-:W-:-:S06]  /*9e70*/  @!P6 IMAD.WIDE.U32 R84, R84, R85, UR6 ;  /* 0x000000065454ee25 */ /* 0x000fcc000f8e0055 */
[----:B------:R-:W4:Y:S01]  /*9e80*/  @!P6 LDG.E.64 R84, [R84.64] ;  /* 0x000000125454e981 */ /* 0x000f22000c1e1b00 */
[----:B--2---:R-:W-:Y:S01]  /*9e90*/  @!P3 FADD.FTZ R78, R78, R62 ;  /* 0x0000003e4e4eb221 */ /* 0x004fe20000010000 */
[----:B------:R-:W-:Y:S01]  /*9ea0*/  MOV R62, UR5 ;  /* 0x00000005003e7c02 */ /* 0x000fe20008000f00 */
[----:B------:R-:W-:-:S03]  /*9eb0*/  @!P3 FADD.FTZ R79, R79, R63 ;  /* 0x0000003f4f4fb221 */ /* 0x000fc60000010000 */
[----:B------:R-:W-:-:S04]  /*9ec0*/  IADD3 R62, R62, 0x4, RZ ;  /* 0x000000043e3e7810 */ /* 0x000fc80007ffe0ff */
[----:B------:R-:W-:Y:S01]  /*9ed0*/  ISETP.EQ.OR P3, PT, R62, UR20, P2 ;  /* 0x000000143e007c0c */ /* 0x000fe20009762670 */
[----:B------:R-:W-:Y:S01]  /*9ee0*/  HFMA2.MMA R63, -RZ, RZ, 0, 4.76837158203125e-07 ;  /* 0x00000008ff3f7435 */ /* 0x000fe200000001ff */
[----:B---3--:R-:W-:Y:S01]  /*9ef0*/  @!P4 FADD.FTZ R78, R78, R60 ;  /* 0x0000003c4e4ec221 */ /* 0x008fe20000010000 */
[----:B------:R-:W-:-:S10]  /*9f00*/  MOV R60, c[0x0][0x10] ;  /* 0x00000400003c7a02 */ /* 0x000fd40000000f00 */
[----:B------:R-:W-:Y:S01]  /*9f10*/  @!P3 IMAD R62, R62, R60, UR24 ;  /* 0x000000183e3ebe24 */ /* 0x000fe2000f8e023c */
[----:B------:R-:W-:Y:S01]  /*9f20*/  MOV R60, UR5 ;  /* 0x00000005003c7c02 */ /* 0x000fe20008000f00 */
[----:B----4-:R-:W-:Y:S01]  /*9f30*/  @!P6 FADD.FTZ R78, R78, R84 ;  /* 0x000000544e4ee221 */ /* 0x010fe20000010000 */
[----:B------:R-:W-:Y:S02]  /*9f40*/  MOV R84, UR5 ;  /* 0x0000000500547c02 */ /* 0x000fe40008000f00 */
[----:B------:R-:W-:Y:S01]  /*9f50*/  IADD3 R60, R60, 0x5, RZ ;  /* 0x000000053c3c7810 */ /* 0x000fe20007ffe0ff */
[----:B------:R-:W-:Y:S01]  /*9f60*/  @!P4 FADD.FTZ R79, R79, R61 ;  /* 0x0000003d4f4fc221 */ /* 0x000fe20000010000 */
[----:B------:R-:W-:Y:S01]  /*9f70*/  IADD3 R84, R84, 0x6, RZ ;  /* 0x0000000654547810 */ /* 0x000fe20007ffe0ff */
[----:B------:R-:W-:Y:S01]  /*9f80*/  @!P3 IMAD.WIDE.U32 R62, R62, R63, UR6 ;  /* 0x000000063e3ebe25 */ /* 0x000fe2000f8e003f */
[----:B------:R-:W-:-:S03]  /*9f90*/  ISETP.EQ.OR P4, PT, R60, UR20, P2 ;  /* 0x000000143c007c0c */ /* 0x000fc60009782670 */
[----:B------:R-:W-:Y:S01]  /*9fa0*/  @!P6 FADD.FTZ R79, R79, R85 ;  /* 0x000000554f4fe221 */ /* 0x000fe20000010000 */
[----:B------:R-:W-:Y:S01]  /*9fb0*/  ISETP.EQ.OR P6, PT, R84, UR20, P2 ;  /* 0x0000001454007c0c */ /* 0x000fe200097c2670 */
[----:B------:R-:W2:Y:S01]  /*9fc0*/  @!P3 LDG.E.64 R62, [R62.64] ;  /* 0x000000123e3eb981 */ /* 0x000ea2000c1e1b00 */
[----:B------:R-:W-:Y:S01]  /*9fd0*/  HFMA2.MMA R85, -RZ, RZ, 0, 4.76837158203125e-07 ;  /* 0x00000008ff557435 */ /* 0x000fe200000001ff */
[----:B------:R-:W-:-:S06]  /*9fe0*/  MOV R61, c[0x0][0x10] ;  /* 0x00000400003d7a02 */ /* 0x000fcc0000000f00 */
[----:B------:R-:W-:-:S04]  /*9ff0*/  @!P4 IMAD R60, R60, R61, UR24 ;  /* 0x000000183c3cce24 */ /* 0x000fc8000f8e023d */
[----:B------:R-:W-:Y:S02]  /*a000*/  @!P6 IMAD R84, R84, R61, UR24 ;  /* 0x000000185454ee24 */ /* 0x000fe4000f8e023d */
        /* <DEDUP_REMOVED lines=11> */
[----:B------:R-:W-:Y:S01]  /*a0c0*/  MOV R60, c[0x0][0x10] ;  /* 0x00000400003c7a02 */ /* 0x000fe20000000f00 */
[----:B------:R-:W-:-:S09]  /*a0d0*/  @!P4 FADD.FTZ R79, R79, R61 ;  /* 0x0000003d4f4fc221 */ /* 0x000fd20000010000 */
        /* <DEDUP_REMOVED lines=8> */
[----:B------:R-:W-:Y:S02]  /*a160*/  ISETP.EQ.OR P6, PT, R60, UR20, P2 ;  /* 0x000000143c007c0c */ /* 0x000fe400097c2670 */
[----:B------:R-:W-:Y:S01]  /*a170*/  ISETP.EQ.OR P4, PT, R84, UR20, P2 ;  /* 0x0000001454007c0c */ /* 0x000fe20009782670 */
[----:B------:R-:W-:Y:S01]  /*a180*/  HFMA2.MMA R85, -RZ, RZ, 0, 4.76837158203125e-07 ;  /* 0x00000008ff557435 */ /* 0x000fe200000001ff */
[----:B------:R-:W-:Y:S01]  /*a190*/  MOV R61, c[0x0][0x10] ;  /* 0x00000400003d7a02 */ /* 0x000fe20000000f00 */
[----:B------:R-:W2:Y:S08]  /*a1a0*/  @!P3 LDG.E.64 R62, [R62.64] ;  /* 0x000000123e3eb981 */ /* 0x000eb0000c1e1b00 */
[----:B------:R-:W-:-:S02]  /*a1b0*/  @!P6 IMAD R60, R60, R61, UR24 ;  /* 0x000000183c3cee24 */ /* 0x000fc4000f8e023d */
        /* <DEDUP_REMOVED lines=47> */
[----:B------:R-:W-:Y:S02]  /*a4b0*/  IADD3 R84, R84, 0xf, RZ ;  /* 0x0000000f54547810 */ /* 0x000fe40007ffe0ff */
[----:B------:R-:W-:Y:S01]  /*a4c0*/  ISETP.EQ.OR P6, PT, R60, UR20, P2 ;  /* 0x000000143c007c0c */ /* 0x000fe200097c2670 */
[----:B------:R-:W-:Y:S01]  /*a4d0*/  @!P4 FADD.FTZ R79, R79, R85 ;  /* 0x000000554f4fc221 */ /* 0x000fe20000010000 */
[----:B------:R-:W-:Y:S01]  /*a4e0*/  ISETP.EQ.OR P4, PT, R84, UR20, P2 ;  /* 0x0000001454007c0c */ /* 0x000fe20009782670 */
[----:B------:R-:W-:Y:S01]  /*a4f0*/  @!P3 IMAD.WIDE.U32 R62, R62, R63, UR6 ;  /* 0x000000063e3ebe25 */ /* 0x000fe2000f8e003f */
[----:B------:R-:W-:Y:S01]  /*a500*/  HFMA2.MMA R85, -RZ, RZ, 0, 4.76837158203125e-07 ;  /* 0x00000008ff557435 */ /* 0x000fe200000001ff */
[----:B------:R-:W-:-:S04]  /*a510*/  MOV R61, c[0x0][0x10] ;  /* 0x00000400003d7a02 */ /* 0x000fc80000000f00 */
[----:B------:R-:W2:Y:S04]  /*a520*/  @!P3 LDG.E.64 R62, [R62.64] ;  /* 0x000000123e3eb981 */ /* 0x000ea8000c1e1b00 */
[-C--:B------:R-:W-:Y:S02]  /*a530*/  @!P6 IMAD R60, R60, R61.reuse, UR24 ;  /* 0x000000183c3cee24 */ /* 0x080fe4000f8e023d */
[----:B------:R-:W-:Y:S02]  /*a540*/  @!P4 IMAD R84, R84, R61, UR24 ;  /* 0x000000185454ce24 */ /* 0x000fe4000f8e023d */
[----:B------:R-:W-:-:S04]  /*a550*/  @!P6 IMAD.WIDE.U32 R60, R60, R85, UR6 ;  /* 0x000000063c3cee25 */ /* 0x000fc8000f8e0055 */
[----:B------:R-:W-:Y:S02]  /*a560*/  @!P4 IMAD.WIDE.U32 R84, R84, R85, UR6 ;  /* 0x000000065454ce25 */ /* 0x000fe4000f8e0055 */
[----:B------:R-:W3:Y:S04]  /*a570*/  @!P6 LDG.E.64 R60, [R60.64] ;  /* 0x000000123c3ce981 */ /* 0x000ee8000c1e1b00 */
[----:B------:R-:W4:Y:S01]  /*a580*/  @!P4 LDG.E.64 R84, [R84.64] ;  /* 0x000000125454c981 */ /* 0x000f22000c1e1b00 */
[----:B------:R-:W-:-:S04]  /*a590*/  UIADD3 UR14, UR14, -0x10, URZ ;  /* 0xfffffff00e0e7890 */ /* 0x000fc8000fffe03f */
[----:B------:R-:W-:Y:S02]  /*a5a0*/  UISETP.GT.AND UP0, UPT, UR14, 0xc, UPT ;  /* 0x0000000c0e00788c */ /* 0x000fe4000bf04270 */
[----:B------:R-:W-:Y:S01]  /*a5b0*/  UIADD3 UR5, UR5, 0x10, URZ ;  /* 0x0000001005057890 */ /* 0x000fe2000fffe03f */
[----:B--2---:R-:W-:Y:S02]  /*a5c0*/  @!P3 FADD.FTZ R78, R78, R62 ;  /* 0x0000003e4e4eb221 */ /* 0x004fe40000010000 */
[----:B------:R-:W-:Y:S01]  /*a5d0*/  @!P3 FADD.FTZ R79, R79, R63 ;  /* 0x0000003f4f4fb221 */ /* 0x000fe20000010000 */
[----:B------:R-:W-:Y:S01]  /*a5e0*/  PLOP3.LUT P3, PT, PT, PT, UP0, 0x80, 0x0 ;  /* 0x000000000000781c */ /* 0x000fe20003f6f008 */
[----:B---3--:R-:W-:Y:S02]  /*a5f0*/  @!P6 FADD.FTZ R78, R78, R60 ;  /* 0x0000003c4e4ee221 */ /* 0x008fe40000010000 */
[----:B------:R-:W-:Y:S02]  /*a600*/  @!P6 FADD.FTZ R79, R79, R61 ;  /* 0x0000003d4f4fe221 */ /* 0x000fe40000010000 */
[----:B----4-:R-:W-:-:S02]  /*a610*/  @!P4 FADD.FTZ R78, R78, R84 ;  /* 0x000000544e4ec221 */ /* 0x010fc40000010000 */
[----:B------:R-:W-:-:S06]  /*a620*/  @!P4 FADD.FTZ R79, R79, R85 ;  /* 0x000000554f4fc221 */ /* 0x000fcc0000010000 */
[----:B------:R-:W-:Y:S05]  /*a630*/  @P3 BRA `(.L_x_2302) ;  /* 0xfffff66000003947 */ /* 0x000fea000383ffff */
.L_x_2301:
[----:B------:R-:W-:-:S06]  /*a640*/  UISETP.GT.AND UP0, UPT, UR14, 0x4, UPT ;  /* 0x000000040e00788c */ /* 0x000fcc000bf04270 */
[----:B------:R-:W-:-:S13]  /*a650*/  PLOP3.LUT P3, PT, PT, PT, UP0, 0x80, 0x0 ;  /* 0x000000000000781c */ /* 0x000fda0003f6f008 */
[----:B------:R-:W-:Y:S05]  /*a660*/  @!P3 BRA `(.L_x_2303) ;  /* 0x000005200000b947 */ /* 0x000fea0003800000 */
[----:B--2---:R-:W-:Y:S01]  /*a670*/  MOV R60, UR5 ;  /* 0x00000005003c7c02 */ /* 0x004fe20008000f00 */
[----:B------:R-:W-:Y:S01]  /*a680*/  HFMA2.MMA R63, -RZ, RZ, 0, 4.76837158203125e-07 ;  /* 0x00000008ff3f7435 */ /* 0x000fe200000001ff */
[----:B------:R-:W-:Y:S02]  /*a690*/  MOV R62, UR5 ;  /* 0x00000005003e7c02 */ /* 0x000fe40008000f00 */
[----:B------:R-:W-:Y:S02]  /*a6a0*/  ISETP.EQ.OR P0, PT, R60, UR20, P2 ;  /* 0x000000143c007c0c */ /* 0x000fe40009702670 */
[----:B------:R-:W-:-:S11]  /*a6b0*/  MOV R60, c[0x0][0x10] ;  /* 0x00000400003c7a02 */ /* 0x000fd60000000f00 */
[----:B------:R-:W-:Y:S01]  /*a6c0*/  @!P0 IMAD R62, R62, R60, UR24 ;  /* 0x000000183e3e8e24 */ /* 0x000fe2000f8e023c */
[----:B------:R-:W-:Y:S02]  /*a6d0*/  MOV R60, UR5 ;  /* 0x00000005003c7c02 */ /* 0x000fe40008000f00 */
[----:B------:R-:W-:Y:S01]  /*a6e0*/  MOV R61, c[0x0][0x10] ;  /* 0x00000400003d7a02 */ /* 0x000fe20000000f00 */
[----:B------:R-:W-:Y:S01]  /*a6f0*/  @!P0 IMAD.WIDE.U32 R62, R62, R63, UR6 ;  /* 0x000000063e3e8e25 */ /* 0x000fe2000f8e003f */
[----:B------:R-:W-:-:S04]  /*a700*/  IADD3 R60, R60, 0x1, RZ ;  /* 0x000000013c3c7810 */ /* 0x000fc80007ffe0ff */
[----:B------:R-:W-:Y:S01]  /*a710*/  ISETP.EQ.OR P4, PT, R60, UR20, P2 ;  /* 0x000000143c007c0c */ /* 0x000fe20009782670 */
[----:B------:R-:W2:-:S12]  /*a720*/  @!P0 LDG.E.64 R62, [R62.64] ;  /* 0x000000123e3e8981 */ /* 0x000e98000c1e1b00 */
[----:B------:R-:W-:Y:S01]  /*a730*/  @!P4 IMAD R60, R60, R61, UR24 ;  /* 0x000000183c3cce24 */ /* 0x000fe2000f8e023d */
[----:B------:R-:W-:-:S10]  /*a740*/  HFMA2.MMA R61, -RZ, RZ, 0, 4.76837158203125e-07 ;  /* 0x00000008ff3d7435 */ /* 0x000fd400000001ff */
[----:B------:R-:W-:-:S06]  /*a750*/  @!P4 IMAD.WIDE.U32 R60, R60, R61, UR6 ;  /* 0x000000063c3cce25 */ /* 0x000fcc000f8e003d */
[----:B------:R-:W3:Y:S01]  /*a760*/  @!P4 LDG.E.64 R60, [R60.64] ;  /* 0x000000123c3cc981 */ /* 0x000ee2000c1e1b00 */
[----:B------:R-:W-:Y:S02]  /*a770*/  MOV R84, UR5 ;  /* 0x0000000500547c02 */ /* 0x000fe40008000f00 */
[----:B------:R-:W-:Y:S02]  /*a780*/  MOV R85, c[0x0][0x10] ;  /* 0x0000040000557a02 */ /* 0x000fe40000000f00 */
[----:B------:R-:W-:Y:S02]  /*a790*/  IADD3 R84, R84, 0x3, RZ ;  /* 0x0000000354547810 */ /* 0x000fe40007ffe0ff */
[----:B------:R-:W-:Y:S02]  /*a7a0*/  MOV R107, UR5 ;  /* 0x00000005006b7c02 */ /* 0x000fe40008000f00 */
[----:B------:R-:W-:Y:S02]  /*a7b0*/  ISETP.EQ.OR P3, PT, R84, UR20, P2 ;  /* 0x0000001454007c0c */ /* 0x000fe40009762670 */
[----:B------:R-:W-:Y:S01]  /*a7c0*/  IADD3 R107, R107, 0x4, RZ ;  /* 0x000000046b6b7810 */ /* 0x000fe20007ffe0ff */
[----:B0-2---:R-:W-:Y:S01]  /*a7d0*/  @!P0 FADD.FTZ R78, R78, R62 ;  /* 0x0000003e4e4e8221 */ /* 0x005fe20000010000 */
[----:B------:R-:W-:Y:S01]  /*a7e0*/  MOV R62, UR5 ;  /* 0x00000005003e7c02 */ /* 0x000fe20008000f00 */
[----:B------:R-:W-:Y:S01]  /*a7f0*/  @!P0 FADD.FTZ R79, R79, R63 ;  /* 0x0000003f4f4f8221 */ /* 0x000fe20000010000 */
[----:B------:R-:W-:-:S02]  /*a800*/  MOV R63, 0x8 ;  /* 0x00000008003f7802 */ /* 0x000fc40000000f00 */
[----:B------:R-:W-:Y:S02]  /*a810*/  IADD3 R62, R62, 0x2, RZ ;  /* 0x000000023e3e7810 */ /* 0x000fe40007ffe0ff */
[----:B------:R-:W-:Y:S02]  /*a820*/  ISETP.EQ.OR P0, PT, R107, UR20, P2 ;  /* 0x000000146b007c0c */ /* 0x000fe40009702670 */
[----:B------:R-:W-:-:S13]  /*a830*/  ISETP.EQ.OR P6, PT, R62, UR20, P2 ;  /* 0x000000143e007c0c */ /* 0x000fda00097c2670 */
[----:B------:R-:W-:Y:S02]  /*a840*/  @!P6 IMAD R85, R62, R85, UR24 ;  /* 0x000000183e55ee24 */ /* 0x000fe4000f8e0255 */
[----:B---3--:R-:W-:Y:S01]  /*a850*/  @!P4 FADD.FTZ R78, R78, R60 ;  /* 0x0000003c4e4ec221 */ /* 0x008fe20000010000 */
[----:B------:R-:W-:-:S05]  /*a860*/  MOV R60, c[0x0][0x10] ;  /* 0x00000400003c7a02 */ /* 0x000fca0000000f00 */
[----:B------:R-:W-:Y:S01]  /*a870*/  @!P3 IMAD R62, R84, R60, UR24 ;  /* 0x00000018543ebe24 */ /* 0x000fe2000f8e023c */
[----:B------:R-:W-:-:S03]  /*a880*/  HFMA2.MMA R84, -RZ, RZ, 0, 4.76837158203125e-07 ;  /* 0x00000008ff547435 */ /* 0x000fc600000001ff */
[----:B------:R-:W-:-:S06]  /*a890*/  @!P3 IMAD.WIDE.U32 R62, R62, R63, UR6 ;  /* 0x000000063e3ebe25 */ /* 0x000fcc000f8e003f */
[----:B------:R-:W2:Y:S01]  /*a8a0*/  @!P3 LDG.E.64 R62, [R62.64] ;  /* 0x000000123e3eb981 */ /* 0x000ea2000c1e1b00 */
[----:B------:R-:W-:-:S06]  /*a8b0*/  @!P6 IMAD.WIDE.U32 R84, R85, R84, UR6 ;  /* 0x000000065554ee25 */ /* 0x000fcc000f8e0054 */
[----:B------:R-:W3:Y:S01]  /*a8c0*/  @!P6 LDG.E.64 R84, [R84.64] ;  /* 0x000000125454e981 */ /* 0x000ee2000c1e1b00 */
[----:B------:R-:W-:Y:S01]  /*a8d0*/  @!P4 FADD.FTZ R79, R79, R61 ;  /* 0x0000003d4f4fc221 */ /* 0x000fe20000010000 */
[C---:B------:R-:W-:Y:S02]  /*a8e0*/  IADD3 R60, R107.reuse, 0x2, RZ ;  /* 0x000000026b3c7810 */ /* 0x040fe40007ffe0ff */
[----:B------:R-:W-:Y:S01]  /*a8f0*/  IADD3 R61, R107, 0x1, RZ ;  /* 0x000000016b3d7810 */ /* 0x000fe20007ffe0ff */
[----:B------:R-:W-:Y:S01]  /*a900*/  HFMA2.MMA R87, -RZ, RZ, 0, 4.76837158203125e-07 ;  /* 0x00000008ff577435 */ /* 0x000fe200000001ff */
[----:B------:R-:W-:Y:S02]  /*a910*/  MOV R86, c[0x0][0x10] ;  /* 0x0000040000567a02 */ /* 0x000fe40000000f00 */
[----:B------:R-:W-:-:S03]  /*a920*/  ISETP.EQ.OR P4, PT, R61, UR20, P2 ;  /* 0x000000143d007c0c */ /* 0x000fc60009782670 */
[----:B------:R-:W-:-:S04]  /*a930*/  @!P0 IMAD R86, R107, R86, UR24 ;  /* 0x000000186b568e24 */ /* 0x000fc8000f8e0256 */
[----:B------:R-:W-:-:S06]  /*a940*/  @!P0 IMAD.WIDE.U32 R86, R86, R87, UR6 ;  /* 0x0000000656568e25 */ /* 0x000fcc000f8e0057 */
[----:B------:R-:W4:Y:S01]  /*a950*/  @!P0 LDG.E.64 R86, [R86.64] ;  /* 0x0000001256568981 */ /* 0x000f22000c1e1b00 */
[----:B---3--:R-:W-:Y:S02]  /*a960*/  @!P6 FADD.FTZ R78, R78, R84 ;  /* 0x000000544e4ee221 */ /* 0x008fe40000010000 */
[----:B------:R-:W-:Y:S01]  /*a970*/  @!P6 FADD.FTZ R79, R79, R85 ;  /* 0x000000554f4fe221 */ /* 0x000fe20000010000 */
[----:B------:R-:W-:Y:S02]  /*a980*/  ISETP.EQ.OR P6, PT, R60, UR20, P2 ;  /* 0x000000143c007c0c */ /* 0x000fe400097c2670 */
[----:B------:R-:W-:Y:S01]  /*a990*/  IADD3 R84, R107, 0x3, RZ ;  /* 0x000000036b547810 */ /* 0x000fe20007ffe0ff */
[----:B--2---:R-:W-:Y:S02]  /*a9a0*/  @!P3 FADD.FTZ R78, R78, R62 ;  /* 0x0000003e4e4eb221 */ /* 0x004fe40000010000 */
[----:B------:R-:W-:Y:S01]  /*a9b0*/  @!P3 FADD.FTZ R79, R79, R63 ;  /* 0x0000003f4f4fb221 */ /* 0x000fe20000010000 */
[----:B------:R-:W-:-:S02]  /*a9c0*/  MOV R63, c[0x0][0x10] ;  /* 0x00000400003f7a02 */ /* 0x000fc40000000f00 */
[----:B------:R-:W-:Y:S02]  /*a9d0*/  ISETP.EQ.OR P3, PT, R84, UR20, P2 ;  /* 0x0000001454007c0c */ /* 0x000fe40009762670 */
[----:B------:R-:W-:-:S03]  /*a9e0*/  MOV R62, c[0x0][0x10] ;  /* 0x00000400003e7a02 */ /* 0x000fc60000000f00 */
[----:B------:R-:W-:Y:S01]  /*a9f0*/  @!P6 IMAD R60, R60, R63, UR24 ;  /* 0x000000183c3cee24 */ /* 0x000fe2000f8e023f */
[----:B------:R-:W-:Y:S01]  /*aa00*/  HFMA2.MMA R63, -RZ, RZ, 0, 4.76837158203125e-07 ;  /* 0x00000008ff3f7435 */ /* 0x000fe200000001ff */
[----:B------:R-:W-:Y:S01]  /*aa10*/  MOV R85, c[0x0][0x10] ;  /* 0x0000040000557a02 */ /* 0x000fe20000000f00 */
[----:B------:R-:W-:Y:S01]  /*aa20*/  @!P4 IMAD R62, R61, R62, UR24 ;  /* 0x000000183d3ece24 */ /* 0x000fe2000f8e023e */
[----:B------:R-:W-:-:S04]  /*aa30*/  MOV R61, 0x8 ;  /* 0x00000008003d7802 */ /* 0x000fc80000000f00 */
[----:B------:R-:W-:Y:S01]  /*aa40*/  @!P3 IMAD R84, R84, R85, UR24 ;  /* 0x000000185454be24 */ /* 0x000fe2000f8e0255 */
[----:B------:R-:W-:Y:S02]  /*aa50*/  HFMA2.MMA R85, -RZ, RZ, 0, 4.76837158203125e-07 ;  /* 0x00000008ff557435 */ /* 0x000fe400000001ff */
[----:B------:R-:W-:-:S04]  /*aa60*/  @!P4 IMAD.WIDE.U32 R62, R62, R63, UR6 ;  /* 0x000000063e3ece25 */ /* 0x000fc8000f8e003f */
[----:B------:R-:W-:Y:S02]  /*aa70*/  @!P6 IMAD.WIDE.U32 R60, R60, R61, UR6 ;  /* 0x000000063c3cee25 */ /* 0x000fe4000f8e003d */
[----:B------:R-:W2:Y:S02]  /*aa80*/  @!P4 LDG.E.64 R62, [R62.64] ;  /* 0x000000123e3ec981 */ /* 0x000ea4000c1e1b00 */
[----:B------:R-:W-:Y:S02]  /*aa90*/  @!P3 IMAD.WIDE.U32 R84, R84, R85, UR6 ;  /* 0x000000065454be25 */ /* 0x000fe4000f8e0055 */
[----:B------:R-:W3:Y:S04]  /*aaa0*/  @!P6 LDG.E.64 R60, [R60.64] ;  /* 0x000000123c3ce981 */ /* 0x000ee8000c1e1b00 */
[----:B------:R-:W5:Y:S01]  /*aab0*/  @!P3 LDG.E.64 R84, [R84.64] ;  /* 0x000000125454b981 */ /* 0x000f62000c1e1b00 */
[----:B------:R-:W-:-:S04]  /*aac0*/  IADD3 R107, R107, 0x4, RZ ;  /* 0x000000046b6b7810 */ /* 0x000fc80007ffe0ff */
[----:B------:R0:W1:Y:S01]  /*aad0*/  R2UR UR5, R107 ;  /* 0x000000006b0573c2 */ /* 0x00006200000e0000 */
[----:B----4-:R-:W-:Y:S02]  /*aae0*/  @!P0 FADD.FTZ R78, R78, R86 ;  /* 0x000000564e4e8221 */ /* 0x010fe40000010000 */
[----:B------:R-:W-:Y:S01]  /*aaf0*/  @!P0 FADD.FTZ R79, R79, R87 ;  /* 0x000000574f4f8221 */ /* 0x000fe20000010000 */
[----:B------:R-:W-:Y:S01]  /*ab00*/  UIADD3 UR14, UR14, -0x4, URZ ;  /* 0xfffffffc0e0e7890 */ /* 0x000fe2000fffe03f */
[----:B------:R-:W-:-:S03]  /*ab10*/  PLOP3.LUT P0, PT, PT, PT, PT, 0x8, 0x0 ;  /* 0x000000000000781c */ /* 0x000fc60003f0e170 */
[----:B------:R-:W-:Y:S01]  /*ab20*/  UIADD3 UR14, UR14, -0x4, URZ ;  /* 0xfffffffc0e0e7890 */ /* 0x000fe2000fffe03f */
[----:B--2---:R-:W-:Y:S02]  /*ab30*/  @!P4 FADD.FTZ R78, R78, R62 ;  /* 0x0000003e4e4ec221 */ /* 0x004fe40000010000 */
[----:B------:R-:W-:Y:S02]  /*ab40*/  @!P4 FADD.FTZ R79, R79, R63 ;  /* 0x0000003f4f4fc221 */ /* 0x000fe40000010000 */
[----:B---3--:R-:W-:Y:S02]  /*ab50*/  @!P6 FADD.FTZ R78, R78, R60 ;  /* 0x0000003c4e4ee221 */ /* 0x008fe40000010000 */
[----:B------:R-:W-:Y:S02]  /*ab60*/  @!P6 FADD.FTZ R79, R79, R61 ;  /* 0x0000003d4f4fe221 */ /* 0x000fe40000010000 */
[----:B-----5:R-:W-:Y:S02]  /*ab70*/  @!P3 FADD.FTZ R78, R78, R84 ;  /* 0x000000544e4eb221 */ /* 0x020fe40000010000 */
[----:B------:R-:W-:-:S02]  /*ab80*/  @!P3 FADD.FTZ R79, R79, R85 ;  /* 0x000000554f4fb221 */ /* 0x000fc40000010000 */
.L_x_2303:
[----:B01----:R-:W-:-:S13]  /*ab90*/  ISETP.NE.OR P0, PT, RZ, UR14, P0 ;  /* 0x0000000eff007c0c */ /* 0x003fda0008705670 */
[----:B------:R-:W-:Y:S05]  /*aba0*/  @!P0 BRA `(.L_x_2299) ;  /* 0x000002a000008947 */ /* 0x000fea0003800000 */
.L_x_2300:
[----:B--2---:R-:W-:Y:S01]  /*abb0*/  MOV R60, UR5 ;  /* 0x00000005003c7c02 */ /* 0x004fe20008000f00 */
[----:B------:R-:W-:Y:S01]  /*abc0*/  HFMA2.MMA R62, -RZ, RZ, 0, 4.76837158203125e-07 ;  /* 0x00000008ff3e7435 */ /* 0x000fe200000001ff */
[----:B------:R-:W-:Y:S02]  /*abd0*/  MOV R61, c[0x0][0x10] ;  /* 0x00000400003d7a02 */ /* 0x000fe40000000f00 */
[----:B------:R-:W-:-:S13]  /*abe0*/  ISETP.EQ.OR P0, PT, R60, UR20, P2 ;  /* 0x000000143c007c0c */ /* 0x000fda0009702670 */
[----:B------:R-:W-:-:S04]  /*abf0*/  @!P0 IMAD R60, R60, R61, UR24 ;  /* 0x000000183c3c8e24 */ /* 0x000fc8000f8e023d */
[----:B------:R-:W-:Y:S01]  /*ac00*/  @!P0 IMAD.WIDE.U32 R62, R60, R62, UR6 ;  /* 0x000000063c3e8e25 */ /* 0x000fe2000f8e003e */
[----:B------:R-:W-:-:S04]  /*ac10*/  MOV R60, UR5 ;  /* 0x00000005003c7c02 */ /* 0x000fc80008000f00 */
[----:B------:R-:W-:Y:S01]  /*ac20*/  IADD3 R60, R60, 0x1, RZ ;  /* 0x000000013c3c7810 */ /* 0x000fe20007ffe0ff */
[----:B------:R-:W2:Y:S03]  /*ac30*/  @!P0 LDG.E.64 R62, [R62.64] ;  /* 0x000000123e3e8981 */ /* 0x000ea6000c1e1b00 */
[----:B------:R-:W-:-:S13]  /*ac40*/  ISETP.EQ.OR P3, PT, R60, UR20, P2 ;  /* 0x000000143c007c0c */ /* 0x000fda0009762670 */
[----:B------:R-:W-:Y:S01]  /*ac50*/  @!P3 IMAD R60, R60, R61, UR24 ;  /* 0x000000183c3cbe24 */ /* 0x000fe2000f8e023d */
[----:B------:R-:W-:-:S05]  /*ac60*/  MOV R61, 0x8 ;  /* 0x00000008003d7802 */ /* 0x000fca0000000f00 */
[----:B------:R-:W-:-:S06]  /*ac70*/  @!P3 IMAD.WIDE.U32 R60, R60, R61, UR6 ;  /* 0x000000063c3cbe25 */ /* 0x000fcc000f8e003d */
[----:B------:R-:W3:Y:S01]  /*ac80*/  @!P3 LDG.E.64 R60, [R60.64] ;  /* 0x000000123c3cb981 */ /* 0x000ee2000c1e1b00 */
[----:B0-2---:R-:W-:Y:S01]  /*ac90*/  @!P0 FADD.FTZ R78, R78, R62 ;  /* 0x0000003e4e4e8221 */ /* 0x005fe20000010000 */
        /* <DEDUP_REMOVED lines=9> */
[----:B------:R-:W-:-:S03]  /*ad30*/  @!P3 FADD.FTZ R79, R79, R61 ;  /* 0x0000003d4f4fb221 */ /* 0x000fc60000010000 */
[----:B------:R-:W-:-:S04]  /*ad40*/  IADD3 R60, R60, 0x3, RZ ;  /* 0x000000033c3c7810 */ /* 0x000fc80007ffe0ff */
[----:B------:R-:W-:Y:S01]  /*ad50*/  ISETP.EQ.OR P3, PT, R60, UR20, P2 ;  /* 0x000000143c007c0c */ /* 0x000fe20009762670 */
[----:B------:R-:W-:Y:S01]  /*ad60*/  @!P0 IMAD.WIDE.U32 R62, R62, R63, UR6 ;  /* 0x000000063e3e8e25 */ /* 0x000fe2000f8e003f */
[----:B------:R-:W-:-:S05]  /*ad70*/  MOV R61, c[0x0][0x10] ;  /* 0x00000400003d7a02 */ /* 0x000fca0000000f00 */
[----:B------:R-:W2:Y:S06]  /*ad80*/  @!P0 LDG.E.64 R62, [R62.64] ;  /* 0x000000123e3e8981 */ /* 0x000eac000c1e1b00 */
[----:B------:R-:W-:Y:S01]  /*ad90*/  @!P3 IMAD R60, R60, R61, UR24 ;  /* 0x000000183c3cbe24 */ /* 0x000fe2000f8e023d */
[----:B------:R-:W-:-:S10]  /*ada0*/  HFMA2.MMA R61, -RZ, RZ, 0, 4.76837158203125e-07 ;  /* 0x00000008ff3d7435 */ /* 0x000fd400000001ff */
[----:B------:R-:W-:-:S06]  /*adb0*/  @!P3 IMAD.WIDE.U32 R60, R60, R61, UR6 ;  /* 0x000000063c3cbe25 */ /* 0x000fcc000f8e003d */
[----:B------:R-:W3:Y:S01]  /*adc0*/  @!P3 LDG.E.64 R60, [R60.64] ;  /* 0x000000123c3cb981 */ /* 0x000ee2000c1e1b00 */
[----:B------:R-:W-:Y:S02]  /*add0*/  UIADD3 UR14, UR14, -0x4, URZ ;  /* 0xfffffffc0e0e7890 */ /* 0x000fe4000fffe03f */
[----:B------:R-:W-:Y:S01]  /*ade0*/  UIADD3 UR5, UR5, 0x4, URZ ;  /* 0x0000000405057890 */ /* 0x000fe2000fffe03f */
[----:B--2---:R-:W-:Y:S02]  /*adf0*/  @!P0 FADD.FTZ R78, R78, R62 ;  /* 0x0000003e4e4e8221 */ /* 0x004fe40000010000 */
[----:B------:R-:W-:Y:S01]  /*ae00*/  @!P0 FADD.FTZ R79, R79, R63 ;  /* 0x0000003f4f4f8221 */ /* 0x000fe20000010000 */
[----:B------:R-:W-:Y:S01]  /*ae10*/  ISETP.NE.AND P0, PT, RZ, UR14, PT ;  /* 0x0000000eff007c0c */ /* 0x000fe2000bf05270 */
[----:B---3--:R-:W-:Y:S02]  /*ae20*/  @!P3 FADD.FTZ R78, R78, R60 ;  /* 0x0000003c4e4eb221 */ /* 0x008fe40000010000 */
[----:B------:R-:W-:-:S10]  /*ae30*/  @!P3 FADD.FTZ R79, R79, R61 ;  /* 0x0000003d4f4fb221 */ /* 0x000fd40000010000 */
[----:B-1----:R-:W-:Y:S05]  /*ae40*/  @P0 BRA `(.L_x_2300) ;  /* 0xfffffd6000000947 */ /* 0x002fea000383ffff */
.L_x_2299:
[----:B--2---:R-:W-:-:S04]  /*ae50*/  MOV R62, c[0x0][0xc] ;  /* 0x00000300003e7a02 */ /* 0x004fc80000000f00 */
[----:B------:R-:W-:-:S13]  /*ae60*/  LOP3.LUT P0, R62, R62, 0x3, RZ, 0xc0, !PT ;  /* 0x000000033e3e7812 */ /* 0x000fda000780c0ff */
[----:B------:R-:W-:Y:S05]  /*ae70*/  @!P0 BRA `(.L_x_2296) ;  /* 0x0000026000008947 */ /* 0x000fea0003800000 */
[----:B------:R-:W-:Y:S01]  /*ae80*/  MOV R60, UR5 ;  /* 0x00000005003c7c02 */ /* 0x000fe20008000f00 */
[----:B------:R-:W-:Y:S01]  /*ae90*/  BSSY B0, `(.L_x_2304) ;  /* 0x000000c000007945 */ /* 0x000fe20003800000 */
[----:B------:R-:W-:Y:S02]  /*aea0*/  ISETP.NE.AND P3, PT, R62, 0x1, PT ;  /* 0x000000013e00780c */ /* 0x000fe40003f65270 */
        /* <DEDUP_REMOVED lines=8> */
[----:B0-2---:R-:W-:Y:S02]  /*af30*/  FADD.FTZ R78, R78, R60 ;  /* 0x0000003c4e4e7221 */ /* 0x005fe40000010000 */
[----:B------:R-:W-:Y:S02]  /*af40*/  FADD.FTZ R79, R79, R61 ;  /* 0x0000003d4f4f7221 */ /* 0x000fe40000010000 */
.L_x_2305:
[----:B------:R-:W-:Y:S05]  /*af50*/  BSYNC B0 ;  /* 0x0000000000007941 */ /* 0x000fea0003800000 */
.L_x_2304:
        /* <DEDUP_REMOVED lines=11> */
[----:B0-2---:R-:W-:-:S03]  /*b010*/  @!P0 FADD.FTZ R78, R78, R60 ;  /* 0x0000003c4e4e8221 */ /* 0x005fc60000010000 */
        /* <DEDUP_REMOVED lines=11> */
[----:B------:R-:W-:Y:S02]  /*b0d0*/  @!P0 FADD.FTZ R79, R79, R61 ;  /* 0x0000003d4f4f8221 */ /* 0x000fe40000010000 */
.L_x_2296:
[----:B--2---:R2:W5:Y:S04]  /*b0e0*/  LDL R62, [R1+0x98] ;  /* 0x00009800013e7983 */ /* 0x0045680000100800 */
[----:B------:R2:W5:Y:S04]  /*b0f0*/  LDL R63, [R1+0x9c] ;  /* 0x00009c00013f7983 */ /* 0x0005680000100800 */
[----:B------:R-:W-:Y:S04]  /*b100*/  @!P2 STS.64 [0x90], R78 ;  /* 0x0000904eff00a388 */ /* 0x000fe80000000a00 */
[----:B------:R-:W-:Y:S06]  /*b110*/  BAR.SYNC.DEFER_BLOCKING 0x0 ;  /* 0x0000000000007b1d */ /* 0x000fec0000010000 */
[----:B------:R-:W3:Y:S02]  /*b120*/  LDS.64 R60, [0x90] ;  /* 0x00009000ff3c7984 */ /* 0x000ee40000000a00 */
[----:B---3--:R-:W-:-:S02]  /*b130*/  FMUL.FTZ R60, R60, c[0x0][0x20c] ;  /* 0x000083003c3c7a20 */ /* 0x008fc40000410000 */
[----:B------:R-:W-:Y:S02]  /*b140*/  FMUL.FTZ R61, R61, c[0x0][0x20c] ;  /* 0x000083003d3d7a20 */ /* 0x000fe40000410000 */
[----:B------:R2:W3:Y:S08]  /*b150*/  R2UR UR5, R60 ;  /* 0x000000003c0573c2 */ /* 0x0004f000000e0000 */
[----:B------:R2:W4:Y:S01]  /*b160*/  R2UR UR6, R61 ;  /* 0x000000003d0673c2 */ /* 0x00052200000e0000 */
[----:B------:R-:W-:Y:S05]  /*b170*/  @!P5 BRA `(.L_x_2306) ;  /* 0x000001200000d947 */ /* 0x000fea0003800000 */
[----:B--2--5:R-:W-:-:S04]  /*b180*/  FFMA.FTZ R60, R62, R76, R74 ;  /* 0x0000004c3e3c7223 */ /* 0x024fc8000001004a */
[----:B------:R-:W-:-:S06]  /*b190*/  FMUL.FTZ R61, R60, -1.4426950216293334961 ;  /* 0xbfb8aa3b3c3d7820 */ /* 0x000fcc0000410000 */
[----:B------:R-:W2:Y:S02]  /*b1a0*/  MUFU.EX2 R61, R61 ;  /* 0x0000003d003d7308 */ /* 0x000ea40000000800 */
[----:B--2---:R-:W-:-:S06]  /*b1b0*/  FADD.FTZ R61, R61, 1 ;  /* 0x3f8000003d3d7421 */ /* 0x004fcc0000010000 */
[----:B------:R-:W2:Y:S02]  /*b1c0*/  MUFU.RCP R61, R61 ;  /* 0x0000003d003d7308 */ /* 0x000ea40000001000 */
[----:B--2---:R-:W-:Y:S02]  /*b1d0*/  FMUL.FTZ R58, R58, R61 ;  /* 0x0000003d3a3a7220 */ /* 0x004fe40000410000 */
[----:B------:R-:W-:-:S04]  /*b1e0*/  FADD.FTZ R61, -R61, 1 ;  /* 0x3f8000003d3d7421 */ /* 0x000fc80000010100 */
[----:B------:R-:W-:Y:S02]  /*b1f0*/  FFMA.FTZ R61, R60, R61, 1 ;  /* 0x3f8000003c3d7423 */ /* 0x000fe4000001003d */
[----:B------:R-:W-:Y:S02]  /*b200*/  FFMA.FTZ R60, R63, R77, R75 ;  /* 0x0000004d3f3c7223 */ /* 0x000fe4000001004b */
[----:B------:R-:W-:Y:S02]  /*b210*/  FMUL.FTZ R58, R58, R61 ;  /* 0x0000003d3a3a7220 */ /* 0x000fe40000410000 */
[----:B------:R-:W-:-:S06]  /*b220*/  FMUL.FTZ R61, R60, -1.4426950216293334961 ;  /* 0xbfb8aa3b3c3d7820 */ /* 0x000fcc0000410000 */
[----:B------:R-:W2:Y:S02]  /*b230*/  MUFU.EX2 R61, R61 ;  /* 0x0000003d003d7308 */ /* 0x000ea40000000800 */
[----:B--2---:R-:W-:-:S06]  /*b240*/  FADD.FTZ R61, R61, 1 ;  /* 0x3f8000003d3d7421 */ /* 0x004fcc0000010000 */
[----:B------:R-:W2:Y:S02]  /*b250*/  MUFU.RCP R61, R61 ;  /* 0x0000003d003d7308 */ /* 0x000ea40000001000 */
[----:B--2---:R-:W-:Y:S02]  /*b260*/  FMUL.FTZ R59, R59, R61 ;  /* 0x0000003d3b3b7220 */ /* 0x004fe40000410000 */
[----:B------:R-:W-:-:S04]  /*b270*/  FADD.FTZ R61, -R61, 1 ;  /* 0x3f8000003d3d7421 */ /* 0x000fc80000010100 */
[----:B------:R-:W-:-:S04]  /*b280*/  FFMA.FTZ R61, R60, R61, 1 ;  /* 0x3f8000003c3d7423 */ /* 0x000fc8000001003d */
[----:B------:R-:W-:Y:S02]  /*b290*/  FMUL.FTZ R59, R59, R61 ;  /* 0x0000003d3b3b7220 */ /* 0x000fe40000410000 */
.L_x_2306:
[----:B------:R-:W-:Y:S01]  /*b2a0*/  BSSY B0, `(.L_x_2307) ;  /* 0x0000014000007945 */ /* 0x000fe20003800000 */
[----:B------:R-:W-:Y:S05]  /*b2b0*/  @!P1 BRA `(.L_x_2308) ;  /* 0x0000012000009947 */ /* 0x000fea0003800000 */
[----:B--23--:R-:W-:Y:S02]  /*b2c0*/  MOV R60, UR5 ;  /* 0x00000005003c7c02 */ /* 0x00cfe40008000f00 */
[----:B------:R-:W-:-:S03]  /*b2d0*/  SHF.R.S32.HI R61, RZ, 0x1f, R80 ;  /* 0x0000001fff3d7819 */ /* 0x000fc60000011450 */
[----:B----45:R-:W-:-:S04]  /*b2e0*/  FFMA.FTZ R60, R62, R60, UR6 ;  /* 0x000000063e3c7e23 */ /* 0x030fc8000801003c */
[----:B------:R-:W-:Y:S01]  /*b2f0*/  FFMA.FTZ R62, R76, R58, -R60 ;  /* 0x0000003a4c3e7223 */ /* 0x000fe2000001083c */
[----:B------:R-:W-:Y:S02]  /*b300*/  MOV R58, UR5 ;  /* 0x00000005003a7c02 */ /* 0x000fe40008000f00 */
[----:B------:R-:W-:-:S03]  /*b310*/  MOV R60, R2 ;  /* 0x00000002003c7202 */ /* 0x000fc60000000f00 */
[----:B------:R-:W-:-:S04]  /*b320*/  FFMA.FTZ R58, R63, R58, UR6 ;  /* 0x000000063f3a7e23 */ /* 0x000fc8000801003a */
[----:B------:R-:W-:Y:S02]  /*b330*/  FFMA.FTZ R63, R77, R59, -R58 ;  /* 0x0000003b4d3f7223 */ /* 0x000fe4000001083a */
[----:B------:R-:W-:Y:S01]  /*b340*/  IMAD R58, R61, c[0x0][0x1d8], RZ ;  /* 0x000076003d3a7a24 */ /* 0x000fe200078e02ff */
[----:B------:R-:W-:-:S03]  /*b350*/  MOV R61, R5 ;  /* 0x00000005003d7202 */ /* 0x000fc60000000f00 */
[C---:B------:R-:W-:Y:S02]  /*b360*/  IMAD R58, R80.reuse, c[0x0][0x1dc], R58 ;  /* 0x00007700503a7a24 */ /* 0x040fe400078e023a */
[----:B------:R-:W-:-:S05]  /*b370*/  IMAD.WIDE.U32 R60, R80, c[0x0][0x1d8], R60 ;  /* 0x00007600503c7a25 */ /* 0x000fca00078e003c */
[----:B------:R-:W-:Y:S01]  /*b380*/  IADD3 R59, R61, R58, RZ ;  /* 0x0000003a3d3b7210 */ /* 0x000fe20007ffe0ff */
[----:B------:R-:W-:Y:S01]  /*b390*/  FMUL.FTZ R61, R63, UR25 ;  /* 0x000000193f3d7c20 */ /* 0x000fe20008410000 */
[----:B------:R-:W-:-:S04]  /*b3a0*/  LEA R58, P0, R60, c[0x0][0x160], 0x2 ;  /* 0x000058003c3a7a11 */ /* 0x000fc800078010ff */
[----:B------:R-:W-:Y:S01]  /*b3b0*/  LEA.HI.X R59, R60, c[0x0][0x164], R59, 0x2, P0 ;  /* 0x000059003c3b7a11 */ /* 0x000fe200000f143b */
[----:B------:R-:W-:-:S05]  /*b3c0*/  FMUL.FTZ R60, R62, UR25 ;  /* 0x000000193e3c7c20 */ /* 0x000fca0008410000 */
[----:B------:R2:W-:Y:S03]  /*b3d0*/  STG.E.64 [R58.64], R60 ;  /* 0x0000003c3a007986 */ /* 0x0005e6000c101b12 */
.L_x_2308:
[----:B------:R-:W-:Y:S05]  /*b3e0*/  BSYNC B0 ;  /* 0x0000000000007941 */ /* 0x000fea0003800000 */
.L_x_2307:
[----:B--2---:R2:W5:Y:S04]  /*b3f0*/  LDL R60, [R1+0xa8] ;  /* 0x0000a800013c7983 */ /* 0x0045680000100800 */
[----:B0-----:R2:W5:Y:S02]  /*b400*/  LDL R78, [R1+0xb4] ;  /* 0x0000b400014e7983 */ /* 0x0015640000100800 */
[C---:B-----5:R-:W-:Y:S02]  /*b410*/  IADD3 R63, R80.reuse, 0x10, RZ ;  /* 0x00000010503f7810 */ /* 0x060fe40007ffe0ff */
[----:B------:R-:W-:Y:S02]  /*b420*/  IADD3 R62, R80, 0x10, RZ ;  /* 0x00000010503e7810 */ /* 0x000fe40007ffe0ff */
[----:B------:R-:W-:-:S02]  /*b430*/  SHF.R.S32.HI R63, RZ, 0x1f, R63 ;  /* 0x0000001fff3f7819 */ /* 0x000fc4000001143f */
[----:B------:R-:W-:-:S04]  /*b440*/  ISETP.GE.U32.AND P0, PT, R62, c[0x0][0x1e0], PT ;  /* 0x000078003e007a0c */ /* 0x000fc80003f06070 */
[----:B------:R-:W-:-:S04]  /*b450*/  ISETP.GE.AND.EX P0, PT, R63, c[0x0][0x1e4], PT, P0 ;  /* 0x000079003f007a0c */ /* 0x000fc80003f06300 */
[----:B------:R-:W-:Y:S01]  /*b460*/  ISETP.GT.U32.OR P0, PT, R0, 0x1df, P0 ;  /* 0x000001df0000780c */ /* 0x000fe20000704470 */
[----:B------:R-:W-:Y:S11]  /*b470*/  @!P5 BRA `(.L_x_2309) ;  /* 0x000001200000d947 */ /* 0x000ff60003800000 */
[----:B--2---:R-:W-:-:S04]  /*b480*/  FFMA.FTZ R58, R60, R76, R74 ;  /* 0x0000004c3c3a7223 */ /* 0x004fc8000001004a */
        /* <DEDUP_REMOVED lines=17> */
.L_x_2309:
[----:B--2---:R-:W-:Y:S01]  /*b5a0*/  BSSY B0, `(.L_x_2310) ;  /* 0x0000013000007945 */ /* 0x004fe20003800000 */
[----:B------:R-:W-:Y:S05]  /*b5b0*/  @P0 BRA `(.L_x_2311) ;  /* 0x0000011000000947 */ /* 0x000fea0003800000 */
[----:B---3--:R-:W-:Y:S02]  /*b5c0*/  MOV R58, UR5 ;  /* 0x00000005003a7c02 */ /* 0x008fe40008000f00 */
[----:B------:R-:W-:Y:S02]  /*b5d0*/  MOV R61, UR5 ;  /* 0x00000005003d7c02 */ /* 0x000fe40008000f00 */
[----:B------:R-:W-:Y:S01]  /*b5e0*/  MOV R59, R5 ;  /* 0x00000005003b7202 */ /* 0x000fe20000000f00 */
[----:B----4-:R-:W-:Y:S02]  /*b5f0*/  FFMA.FTZ R58, R60, R58, UR6 ;  /* 0x000000063c3a7e23 */ /* 0x010fe4000801003a */
[----:B------:R-:W-:Y:S02]  /*b600*/  FFMA.FTZ R61, R78, R61, UR6 ;  /* 0x000000064e3d7e23 */ /* 0x000fe4000801003d */
[----:B------:R-:W-:Y:S01]  /*b610*/  FFMA.FTZ R60, R76, R6, -R58 ;  /* 0x000000064c3c7223 */ /* 0x000fe2000001083a */
[----:B------:R-:W-:Y:S01]  /*b620*/  MOV R58, R2 ;  /* 0x00000002003a7202 */ /* 0x000fe20000000f00 */
[----:B------:R-:W-:-:S02]  /*b630*/  IMAD R6, R63, c[0x0][0x1d8], RZ ;  /* 0x000076003f067a24 */ /* 0x000fc400078e02ff */
[----:B------:R-:W-:Y:S02]  /*b640*/  FFMA.FTZ R61, R77, R7, -R61 ;  /* 0x000000074d3d7223 */ /* 0x000fe4000001083d */
        /* <DEDUP_REMOVED lines=8> */
.L_x_2311:
[----:B------:R-:W-:Y:S05]  /*b6d0*/  BSYNC B0 ;  /* 0x0000000000007941 */ /* 0x000fea0003800000 */
.L_x_2310:
[----:B0-----:R0:W5:Y:S04]  /*b6e0*/  LDL R58, [R1+0xa0] ;  /* 0x0000a000013a7983 */ /* 0x0011680000100800 */
[----:B------:R0:W5:Y:S01]  /*b6f0*/  LDL R62, [R1+0xac] ;  /* 0x0000ac00013e7983 */ /* 0x0001620000100800 */
[C---:B------:R-:W-:Y:S02]  /*b700*/  IADD3 R61, R80.reuse, 0x20, RZ ;  /* 0x00000020503d7810 */ /* 0x040fe40007ffe0ff */
[----:B------:R-:W-:Y:S02]  /*b710*/  IADD3 R60, R80, 0x20, RZ ;  /* 0x00000020503c7810 */ /* 0x000fe40007ffe0ff */
[----:B------:R-:W-:Y:S02]  /*b720*/  SHF.R.S32.HI R61, RZ, 0x1f, R61 ;  /* 0x0000001fff3d7819 */ /* 0x000fe4000001143d */
[----:B------:R-:W-:-:S04]  /*b730*/  ISETP.GE.U32.AND P0, PT, R60, c[0x0][0x1e0], PT ;  /* 0x000078003c007a0c */ /* 0x000fc80003f06070 */
[----:B------:R-:W-:-:S04]  /*b740*/  ISETP.GE.AND.EX P0, PT, R61, c[0x0][0x1e4], PT, P0 ;  /* 0x000079003d007a0c */ /* 0x000fc80003f06300 */
[----:B------:R-:W-:Y:S01]  /*b750*/  ISETP.GT.U32.OR P0, PT, R0, 0x1df, P0 ;  /* 0x000001df0000780c */ /* 0x000fe20000704470 */
[----:B------:R-:W-:Y:S11]  /*b760*/  @!P5 BRA `(.L_x_2312) ;  /* 0x000001200000d947 */ /* 0x000ff60003800000 */
[----:B0----5:R-:W-:-:S04]  /*b770*/  FFMA.FTZ R6, R58, R76, R74 ;  /* 0x0000004c3a067223 */ /* 0x021fc8000001004a */
        /* <DEDUP_REMOVED lines=17> */
.L_x_2312:
[----:B0-----:R-:W-:Y:S01]  /*b890*/  BSSY B0, `(.L_x_2313) ;  /* 0x0000013000007945 */ /* 0x001fe20003800000 */
[----:B------:R-:W-:Y:S05]  /*b8a0*/  @P0 BRA `(.L_x_2314) ;  /* 0x0000011000000947 */ /* 0x000fea0003800000 */
[----:B---3--:R-:W-:Y:S02]  /*b8b0*/  MOV R6, UR5 ;  /* 0x0000000500067c02 */ /* 0x008fe40008000f00 */
[----:B------:R-:W-:-:S03]  /*b8c0*/  MOV R59, UR5 ;  /* 0x00000005003b7c02 */ /* 0x000fc60008000f00 */
[----:B----45:R-:W-:Y:S02]  /*b8d0*/  FFMA.FTZ R6, R58, R6, UR6 ;  /* 0x000000063a067e23 */ /* 0x030fe40008010006 */
[----:B------:R-:W-:Y:S02]  /*b8e0*/  FFMA.FTZ R59, R62, R59, UR6 ;  /* 0x000000063e3b7e23 */ /* 0x000fe4000801003b */
[----:B------:R-:W-:Y:S01]  /*b8f0*/  FFMA.FTZ R58, R76, R8, -R6 ;  /* 0x000000084c3a7223 */ /* 0x000fe20000010806 */
[----:B------:R-:W-:Y:S01]  /*b900*/  MOV R8, R2 ;  /* 0x0000000200087202 */ /* 0x000fe20000000f00 */
[----:B------:R-:W-:Y:S01]  /*b910*/  FFMA.FTZ R59, R77, R9, -R59 ;  /* 0x000000094d3b7223 */ /* 0x000fe2000001083b */
[----:B------:R-:W-:Y:S01]  /*b920*/  MOV R9, R5 ;  /* 0x0000000500097202 */ /* 0x000fe20000000f00 */
[----:B------:R-:W-:-:S04]  /*b930*/  IMAD R6, R61, c[0x0][0x1d8], RZ ;  /* 0x000076003d067a24 */ /* 0x000fc800078e02ff */
        /* <DEDUP_REMOVED lines=8> */
.L_x_2314:
[----:B------:R-:W-:Y:S05]  /*b9c0*/  BSYNC B0 ;  /* 0x0000000000007941 */ /* 0x000fea0003800000 */
.L_x_2313:
[----:B------:R2:W5:Y:S04]  /*b9d0*/  LDL R79, [R1+0xa4] ;  /* 0x0000a400014f7983 */ /* 0x0005680000100800 */
[----:B0-----:R2:W5:Y:S01]  /*b9e0*/  LDL R9, [R1+0xb0] ;  /* 0x0000b00001097983 */ /* 0x0015620000100800 */
[C---:B------:R-:W-:Y:S02]  /*b9f0*/  IADD3 R78, R80.reuse, 0x30, RZ ;  /* 0x00000030504e7810 */ /* 0x040fe40007ffe0ff */
[C---:B-----5:R-:W-:Y:S02]  /*ba00*/  IADD3 R62, R80.reuse, 0x40, RZ ;  /* 0x00000040503e7810 */ /* 0x060fe40007ffe0ff */
[C---:B------:R-:W-:Y:S02]  /*ba10*/  IADD3 R60, R80.reuse, 0x50, RZ ;  /* 0x00000050503c7810 */ /* 0x040fe40007ffe0ff */
[----:B------:R-:W-:-:S02]  /*ba20*/  IADD3 R61, R80, 0x50, RZ ;  /* 0x00000050503d7810 */ /* 0x000fc40007ffe0ff */
[C---:B------:R-:W-:Y:S02]  /*ba30*/  IADD3 R63, R80.reuse, 0x40, RZ ;  /* 0x00000040503f7810 */ /* 0x040fe40007ffe0ff */
[----:B------:R-:W-:Y:S02]  /*ba40*/  IADD3 R8, R80, 0x30, RZ ;  /* 0x0000003050087810 */ /* 0x000fe40007ffe0ff */
[----:B------:R-:W-:Y:S02]  /*ba50*/  ISETP.GE.U32.AND P6, PT, R78, c[0x0][0x1e0], PT ;  /* 0x000078004e007a0c */ /* 0x000fe40003fc6070 */
[----:B------:R-:W-:Y:S02]  /*ba60*/  ISETP.GE.U32.AND P2, PT, R62, c[0x0][0x1e0], PT ;  /* 0x000078003e007a0c */ /* 0x000fe40003f46070 */
[----:B------:R-:W-:Y:S02]  /*ba70*/  ISETP.GE.U32.AND P3, PT, R60, c[0x0][0x1e0], PT ;  /* 0x000078003c007a0c */ /* 0x000fe40003f66070 */
[----:B------:R-:W-:-:S02]  /*ba80*/  SHF.R.S32.HI R8, RZ, 0x1f, R8 ;  /* 0x0000001fff087819 */ /* 0x000fc40000011408 */
[----:B------:R-:W-:Y:S02]  /*ba90*/  SHF.R.S32.HI R63, RZ, 0x1f, R63 ;  /* 0x0000001fff3f7819 */ /* 0x000fe4000001143f */
[----:B------:R-:W-:Y:S02]  /*baa0*/  SHF.R.S32.HI R61, RZ, 0x1f, R61 ;  /* 0x0000001fff3d7819 */ /* 0x000fe4000001143d */
[C---:B------:R-:W-:Y:S02]  /*bab0*/  IADD3 R59, R80.reuse, 0x60, RZ ;  /* 0x00000060503b7810 */ /* 0x040fe40007ffe0ff */
[----:B------:R-:W-:Y:S02]  /*bac0*/  IADD3 R58, R80, 0x70, RZ ;  /* 0x00000070503a7810 */ /* 0x000fe40007ffe0ff */
[----:B------:R-:W-:Y:S02]  /*bad0*/  ISETP.GE.AND.EX P6, PT, R8, c[0x0][0x1e4], PT, P6 ;  /* 0x0000790008007a0c */ /* 0x000fe40003fc6360 */
[----:B------:R-:W-:-:S02]  /*bae0*/  ISETP.GE.AND.EX P2, PT, R63, c[0x0][0x1e4], PT, P2 ;  /* 0x000079003f007a0c */ /* 0x000fc40003f46320 */
[----:B------:R-:W-:Y:S02]  /*baf0*/  ISETP.GE.AND.EX P3, PT, R61, c[0x0][0x1e4], PT, P3 ;  /* 0x000079003d007a0c */ /* 0x000fe40003f66330 */
[----:B------:R-:W-:Y:S02]  /*bb00*/  ISETP.GE.U32.AND P0, PT, R59, c[0x0][0x1e0], PT ;  /* 0x000078003b007a0c */ /* 0x000fe40003f06070 */
[----:B------:R-:W-:Y:S02]  /*bb10*/  ISETP.GE.U32.AND P4, PT, R58, c[0x0][0x1e0], PT ;  /* 0x000078003a007a0c */ /* 0x000fe40003f86070 */
[C---:B------:R-:W-:Y:S02]  /*bb20*/  ISETP.GT.U32.OR P6, PT, R0.reuse, 0x1df, P6 ;  /* 0x000001df0000780c */ /* 0x040fe400037c4470 */
[C---:B------:R-:W-:Y:S02]  /*bb30*/  ISETP.GT.U32.OR P2, PT, R0.reuse, 0x1df, P2 ;  /* 0x000001df0000780c */ /* 0x040fe40001744470 */
[----:B------:R-:W-:Y:S01]  /*bb40*/  ISETP.GT.U32.OR P3, PT, R0, 0x1df, P3 ;  /* 0x000001df0000780c */ /* 0x000fe20001f64470 */
[----:B------:R-:W-:Y:S07]  /*bb50*/  @!P5 BRA `(.L_x_2315) ;  /* 0x000001200000d947 */ /* 0x000fee0003800000 */
        /* <DEDUP_REMOVED lines=18> */
.L_x_2315:
[----:B--2---:R-:W-:Y:S01]  /*bc80*/  BSSY B0, `(.L_x_2316) ;  /* 0x0000013000007945 */ /* 0x004fe20003800000 */
[----:B------:R-:W-:Y:S05]  /*bc90*/  @P6 BRA `(.L_x_2317) ;  /* 0x0000011000006947 */ /* 0x000fea0003800000 */
[----:B---3--:R-:W-:Y:S02]  /*bca0*/  MOV R6, UR5 ;  /* 0x0000000500067c02 */ /* 0x008fe40008000f00 */
[----:B------:R-:W-:-:S03]  /*bcb0*/  MOV R7, UR5 ;  /* 0x0000000500077c02 */ /* 0x000fc60008000f00 */
[----:B----4-:R-:W-:Y:S02]  /*bcc0*/  FFMA.FTZ R6, R79, R6, UR6 ;  /* 0x000000064f067e23 */ /* 0x010fe40008010006 */
[----:B------:R-:W-:Y:S01]  /*bcd0*/  FFMA.FTZ R7, R9, R7, UR6 ;  /* 0x0000000609077e23 */ /* 0x000fe20008010007 */
[----:B------:R-:W-:Y:S01]  /*bce0*/  MOV R9, R5 ;  /* 0x0000000500097202 */ /* 0x000fe20000000f00 */
[----:B------:R-:W-:Y:S02]  /*bcf0*/  FFMA.FTZ R10, R76, R10, -R6 ;  /* 0x0000000a4c0a7223 */ /* 0x000fe40000010806 */
        /* <DEDUP_REMOVED lines=9> */
[----:B------:R-:W-:-:S05]  /*bd90*/  FMUL.FTZ R8, R10, UR25 ;  /* 0x000000190a087c20 */ /* 0x000fca0008410000 */
[----:B------:R0:W-:Y:S03]  /*bda0*/  STG.E.64 [R6.64], R8 ;  /* 0x0000000806007986 */ /* 0x0001e6000c101b12 */
.L_x_2317:
[----:B------:R-:W-:Y:S05]  /*bdb0*/  BSYNC B0 ;  /* 0x0000000000007941 */ /* 0x000fea0003800000 */
.L_x_2316:
[----:B------:R-:W-:Y:S05]  /*bdc0*/  @!P5 BRA `(.L_x_2318) ;  /* 0x000001400000d947 */ /* 0x000fea0003800000 */
[----:B0-----:R-:W2:Y:S04]  /*bdd0*/  LDL R6, [R1+0x94] ;  /* 0x0000940001067983 */ /* 0x001ea80000100800 */
[----:B------:R-:W5:Y:S01]  /*bde0*/  LDL R8, [R1+0x90] ;  /* 0x0000900001087983 */ /* 0x000f620000100800 */
        /* <DEDUP_REMOVED lines=8> */
[----:B-----5:R-:W-:Y:S02]  /*be70*/  FFMA.FTZ R6, R8, R77, R75 ;  /* 0x0000004d08067223 */ /* 0x020fe4000001004b */
        /* <DEDUP_REMOVED lines=9> */
.L_x_2318:
[----:B------:R-:W-:Y:S01]  /*bf10*/  BSSY B0, `(.L_x_2319) ;  /* 0x0000015000007945 */ /* 0x000fe20003800000 */
[----:B------:R-:W-:Y:S05]  /*bf20*/  @P2 BRA `(.L_x_2320) ;  /* 0x0000013000002947 */ /* 0x000fea0003800000 */
[----:B0-----:R-:W2:Y:S04]  /*bf30*/  LDL.LU R8, [R1+0x94] ;  /* 0x0000940001087983 */ /* 0x001ea80000300800 */
[----:B------:R-:W5:Y:S01]  /*bf40*/  LDL.LU R7, [R1+0x90] ;  /* 0x0000900001077983 */ /* 0x000f620000300800 */
[----:B---3--:R-:W-:Y:S02]  /*bf50*/  MOV R6, UR5 ;  /* 0x0000000500067c02 */ /* 0x008fe40008000f00 */
[----:B------:R-:W-:-:S03]  /*bf60*/  MOV R9, R5 ;  /* 0x0000000500097202 */ /* 0x000fc60000000f00 */
[----:B--2-4-:R-:W-:Y:S01]  /*bf70*/  FFMA.FTZ R6, R8, R6, UR6 ;  /* 0x0000000608067e23 */ /* 0x014fe20008010006 */
[----:B------:R-:W-:-:S03]  /*bf80*/  MOV R8, R2 ;  /* 0x0000000200087202 */ /* 0x000fc60000000f00 */
[----:B------:R-:W-:Y:S01]  /*bf90*/  FFMA.FTZ R12, R76, R12, -R6 ;  /* 0x0000000c4c0c7223 */ /* 0x000fe20000010806 */
[----:B------:R-:W-:Y:S01]  /*bfa0*/  MOV R6, UR5 ;  /* 0x0000000500067c02 */ /* 0x000fe20008000f00 */
[----:B------:R-:W-:-:S04]  /*bfb0*/  IMAD.WIDE.U32 R8, R62, c[0x0][0x1d8], R8 ;  /* 0x000076003e087a25 */ /* 0x000fc800078e0008 */
[----:B-----5:R-:W-:-:S04]  /*bfc0*/  FFMA.FTZ R6, R7, R6, UR6 ;  /* 0x0000000607067e23 */ /* 0x020fc80008010006 */
[----:B------:R-:W-:Y:S02]  /*bfd0*/  FFMA.FTZ R13, R77, R13, -R6 ;  /* 0x0000000d4d0d7223 */ /* 0x000fe40000010806 */
[----:B------:R-:W-:-:S04]  /*bfe0*/  IMAD R6, R63, c[0x0][0x1d8], RZ ;  /* 0x000076003f067a24 */ /* 0x000fc800078e02ff */
[----:B------:R-:W-:-:S05]  /*bff0*/  IMAD R6, R62, c[0x0][0x1dc], R6 ;  /* 0x000077003e067a24 */ /* 0x000fca00078e0206 */
[----:B------:R-:W-:Y:S01]  /*c000*/  IADD3 R7, R9, R6, RZ ;  /* 0x0000000609077210 */ /* 0x000fe20007ffe0ff */
[----:B------:R-:W-:Y:S01]  /*c010*/  FMUL.FTZ R9, R13, UR25 ;  /* 0x000000190d097c20 */ /* 0x000fe20008410000 */
[----:B------:R-:W-:-:S04]  /*c020*/  LEA R6, P2, R8, c[0x0][0x160], 0x2 ;  /* 0x0000580008067a11 */ /* 0x000fc800078410ff */
[----:B------:R-:W-:Y:S01]  /*c030*/  LEA.HI.X R7, R8, c[0x0][0x164], R7, 0x2, P2 ;  /* 0x0000590008077a11 */ /* 0x000fe200010f1407 */
[----:B------:R-:W-:-:S05]  /*c040*/  FMUL.FTZ R8, R12, UR25 ;  /* 0x000000190c087c20 */ /* 0x000fca0008410000 */
[----:B------:R0:W-:Y:S03]  /*c050*/  STG.E.64 [R6.64], R8 ;  /* 0x0000000806007986 */ /* 0x0001e6000c101b12 */
.L_x_2320:
[----:B------:R-:W-:Y:S05]  /*c060*/  BSYNC B0 ;  /* 0x0000000000007941 */ /* 0x000fea0003800000 */
.L_x_2319:
        /* <DEDUP_REMOVED lines=21> */
.L_x_2321:
        /* <DEDUP_REMOVED lines=21> */
.L_x_2323:
[----:B------:R-:W-:Y:S05]  /*c310*/  BSYNC B0 ;  /* 0x0000000000007941 */ /* 0x000fea0003800000 */
.L_x_2322:
[----:B------:R2:W5:Y:S04]  /*c320*/  LDL R14, [R1+0x84] ;  /* 0x00008400010e7983 */ /* 0x0005680000100800 */
[----:B0-----:R2:W5:Y:S01]  /*c330*/  LDL R9, [R1+0x80] ;  /* 0x0000800001097983 */ /* 0x0015620000100800 */
[C---:B------:R-:W-:Y:S02]  /*c340*/  IADD3 R10, R80.reuse, 0x80, RZ ;  /* 0x00000080500a7810 */ /* 0x040fe40007ffe0ff */
[C---:B------:R-:W-:Y:S02]  /*c350*/  IADD3 R11, R80.reuse, 0x80, RZ ;  /* 0x00000080500b7810 */ /* 0x040fe40007ffe0ff */
[C---:B------:R-:W-:Y:S02]  /*c360*/  IADD3 R13, R80.reuse, 0x70, RZ ;  /* 0x00000070500d7810 */ /* 0x040fe40007ffe0ff */
[----:B------:R-:W-:-:S02]  /*c370*/  IADD3 R8, R80, 0x60, RZ ;  /* 0x0000006050087810 */ /* 0x000fc40007ffe0ff */
[----:B------:R-:W-:Y:S02]  /*c380*/  ISETP.GE.U32.AND P2, PT, R10, c[0x0][0x1e0], PT ;  /* 0x000078000a007a0c */ /* 0x000fe40003f46070 */
[----:B------:R-:W-:Y:S02]  /*c390*/  SHF.R.S32.HI R8, RZ, 0x1f, R8 ;  /* 0x0000001fff087819 */ /* 0x000fe40000011408 */
[----:B------:R-:W-:Y:S02]  /*c3a0*/  SHF.R.S32.HI R13, RZ, 0x1f, R13 ;  /* 0x0000001fff0d7819 */ /* 0x000fe4000001140d */
[----:B------:R-:W-:Y:S02]  /*c3b0*/  SHF.R.S32.HI R11, RZ, 0x1f, R11 ;  /* 0x0000001fff0b7819 */ /* 0x000fe4000001140b */
[C---:B------:R-:W-:Y:S02]  /*c3c0*/  IADD3 R15, R80.reuse, 0x90, RZ ;  /* 0x00000090500f7810 */ /* 0x040fe40007ffe0ff */
[----:B------:R-:W-:-:S02]  /*c3d0*/  IADD3 R12, R80, 0xa0, RZ ;  /* 0x000000a0500c7810 */ /* 0x000fc40007ffe0ff */
[----:B------:R-:W-:Y:S02]  /*c3e0*/  ISETP.GE.AND.EX P0, PT, R8, c[0x0][0x1e4], PT, P0 ;  /* 0x0000790008007a0c */ /* 0x000fe40003f06300 */
[----:B------:R-:W-:Y:S02]  /*c3f0*/  ISETP.GE.AND.EX P4, PT, R13, c[0x0][0x1e4], PT, P4 ;  /* 0x000079000d007a0c */ /* 0x000fe40003f86340 */
[----:B------:R-:W-:Y:S02]  /*c400*/  ISETP.GE.AND.EX P6, PT, R11, c[0x0][0x1e4], PT, P2 ;  /* 0x000079000b007a0c */ /* 0x000fe40003fc6320 */
[----:B------:R-:W-:Y:S02]  /*c410*/  ISETP.GE.U32.AND P3, PT, R15, c[0x0][0x1e0], PT ;  /* 0x000078000f007a0c */ /* 0x000fe40003f66070 */
[----:B------:R-:W-:Y:S02]  /*c420*/  ISETP.GE.U32.AND P2, PT, R12, c[0x0][0x1e0], PT ;  /* 0x000078000c007a0c */ /* 0x000fe40003f46070 */
[----:B------:R-:W-:-:S02]  /*c430*/  ISETP.GT.U32.OR P0, PT, R0, 0x1df, P0 ;  /* 0x000001df0000780c */ /* 0x000fc40000704470 */
[C---:B------:R-:W-:Y:S02]  /*c440*/  ISETP.GT.U32.OR P4, PT, R0.reuse, 0x1df, P4 ;  /* 0x000001df0000780c */ /* 0x040fe40002784470 */
[----:B------:R-:W-:Y:S01]  /*c450*/  ISETP.GT.U32.OR P6, PT, R0, 0x1df, P6 ;  /* 0x000001df0000780c */ /* 0x000fe200037c4470 */
[----:B------:R-:W-:Y:S07]  /*c460*/  @!P5 BRA `(.L_x_2324) ;  /* 0x000001200000d947 */ /* 0x000fee0003800000 */
[----:B--2--5:R-:W-:-:S04]  /*c470*/  FFMA.FTZ R6, R14, R76, R74 ;  /* 0x0000004c0e067223 */ /* 0x024fc8000001004a */
        /* <DEDUP_REMOVED lines=17> */
.L_x_2324:
[----:B--2---:R-:W-:Y:S01]  /*c590*/  BSSY B0, `(.L_x_2325) ;  /* 0x0000013000007945 */ /* 0x004fe20003800000 */
[----:B------:R-:W-:Y:S05]  /*c5a0*/  @P0 BRA `(.L_x_2326) ;  /* 0x0000011000000947 */ /* 0x000fea0003800000 */
[----:B---3--:R-:W-:-:S05]  /*c5b0*/  MOV R6, UR5 ;  /* 0x0000000500067c02 */ /* 0x008fca0008000f00 */
[----:B----45:R-:W-:-:S04]  /*c5c0*/  FFMA.FTZ R6, R14, R6, UR6 ;  /* 0x000000060e067e23 */ /* 0x030fc80008010006 */
[----:B------:R-:W-:Y:S01]  /*c5d0*/  FFMA.FTZ R16, R76, R16, -R6 ;  /* 0x000000104c107223 */ /* 0x000fe20000010806 */
[----:B------:R-:W-:-:S05]  /*c5e0*/  MOV R6, UR5 ;  /* 0x0000000500067c02 */ /* 0x000fca0008000f00 */
[----:B------:R-:W-:Y:S01]  /*c5f0*/  FFMA.FTZ R6, R9, R6, UR6 ;  /* 0x0000000609067e23 */ /* 0x000fe20008010006 */
[----:B------:R-:W-:-:S03]  /*c600*/  MOV R9, R5 ;  /* 0x0000000500097202 */ /* 0x000fc60000000f00 */
        /* <DEDUP_REMOVED lines=11> */
.L_x_2326:
[----:B------:R-:W-:Y:S05]  /*c6c0*/  BSYNC B0 ;  /* 0x0000000000007941 */ /* 0x000fea0003800000 */
.L_x_2325:
[----:B------:R-:W-:Y:S05]  /*c6d0*/  @!P5 BRA `(.L_x_2327) ;  /* 0x000001400000d947 */ /* 0x000fea0003800000 */
[----:B0-----:R-:W2:Y:S04]  /*c6e0*/  LDL R6, [R1+0x6c] ;  /* 0x00006c0001067983 */ /* 0x001ea80000100800 */
[----:B----4-:R-:W4:Y:S01]  /*c6f0*/  LDL R8, [R1+0x68] ;  /* 0x0000680001087983 */ /* 0x010f220000100800 */
        /* <DEDUP_REMOVED lines=8> */
[----:B----4-:R-:W-:Y:S02]  /*c780*/  FFMA.FTZ R6, R8, R77, R75 ;  /* 0x0000004d08067223 */ /* 0x010fe4000001004b */
        /* <DEDUP_REMOVED lines=9> */
.L_x_2327:
[----:B------:R-:W-:Y:S01]  /*c820*/  BSSY B0, `(.L_x_2328) ;  /* 0x0000015000007945 */ /* 0x000fe20003800000 */
[----:B------:R-:W-:Y:S05]  /*c830*/  @P4 BRA `(.L_x_2329) ;  /* 0x0000013000004947 */ /* 0x000fea0003800000 */
[----:B0-----:R-:W2:Y:S04]  /*c840*/  LDL.LU R8, [R1+0x6c] ;  /* 0x00006c0001087983 */ /* 0x001ea80000300800 */
[----:B----4-:R-:W4:Y:S01]  /*c850*/  LDL.LU R7, [R1+0x68] ;  /* 0x0000680001077983 */ /* 0x010f220000300800 */
[----:B---3--:R-:W-:Y:S02]  /*c860*/  MOV R6, UR5 ;  /* 0x0000000500067c02 */ /* 0x008fe40008000f00 */
[----:B-----5:R-:W-:-:S03]  /*c870*/  MOV R9, R5 ;  /* 0x0000000500097202 */ /* 0x020fc60000000f00 */
[----:B--2---:R-:W-:Y:S01]  /*c880*/  FFMA.FTZ R6, R8, R6, UR6 ;  /* 0x0000000608067e23 */ /* 0x004fe20008010006 */
[----:B------:R-:W-:-:S03]  /*c890*/  MOV R8, R2 ;  /* 0x0000000200087202 */ /* 0x000fc60000000f00 */
[----:B------:R-:W-:Y:S01]  /*c8a0*/  FFMA.FTZ R18, R76, R18, -R6 ;  /* 0x000000124c127223 */ /* 0x000fe20000010806 */
[----:B------:R-:W-:Y:S01]  /*c8b0*/  MOV R6, UR5 ;  /* 0x0000000500067c02 */ /* 0x000fe20008000f00 */
[----:B------:R-:W-:-:S04]  /*c8c0*/  IMAD.WIDE.U32 R8, R58, c[0x0][0x1d8], R8 ;  /* 0x000076003a087a25 */ /* 0x000fc800078e0008 */
[----:B----4-:R-:W-:-:S04]  /*c8d0*/  FFMA.FTZ R6, R7, R6, UR6 ;  /* 0x0000000607067e23 */ /* 0x010fc80008010006 */
        /* <DEDUP_REMOVED lines=9> */
.L_x_2329:
[----:B------:R-:W-:Y:S05]  /*c970*/  BSYNC B0 ;  /* 0x0000000000007941 */ /* 0x000fea0003800000 */
.L_x_2328:
        /* <DEDUP_REMOVED lines=21> */
.L_x_2330:
        /* <DEDUP_REMOVED lines=21> */
.L_x_2332:
[----:B------:R-:W-:Y:S05]  /*cc20*/  BSYNC B0 ;  /* 0x0000000000007941 */ /* 0x000fea0003800000 */
.L_x_2331:
[----:B------:R2:W5:Y:S04]  /*cc30*/  LDL R17, [R1+0x5c] ;  /* 0x00005c0001117983 */ /* 0x0005680000100800 */
[----:B0----5:R2:W5:Y:S01]  /*cc40*/  LDL R9, [R1+0x58] ;  /* 0x0000580001097983 */ /* 0x0215620000100800 */
        /* <DEDUP_REMOVED lines=37> */
.L_x_2333:
[----:B--2---:R-:W-:Y:S01]  /*cea0*/  BSSY B0, `(.L_x_2334) ;  /* 0x0000013000007945 */ /* 0x004fe20003800000 */
[----:B------:R-:W-:Y:S05]  /*ceb0*/  @P4 BRA `(.L_x_2335) ;  /* 0x0000011000004947 */ /* 0x000fea0003800000 */
[----:B---3--:R-:W-:-:S05]  /*cec0*/  MOV R6, UR5 ;  /* 0x0000000500067c02 */ /* 0x008fca0008000f00 */
[----:B----4-:R-:W-:-:S04]  /*ced0*/  FFMA.FTZ R6, R17, R6, UR6 ;  /* 0x0000000611067e23 */ /* 0x010fc80008010006 */
[----:B------:R-:W-:Y:S01]  /*cee0*/  FFMA.FTZ R22, R76, R22, -R6 ;  /* 0x000000164c167223 */ /* 0x000fe20000010806 */
[----:B------:R-:W-:-:S05]  /*cef0*/  MOV R6, UR5 ;  /* 0x0000000500067c02 */ /* 0x000fca0008000f00 */
[----:B-----5:R-:W-:Y:S01]  /*cf00*/  FFMA.FTZ R6, R9, R6, UR6 ;  /* 0x0000000609067e23 */ /* 0x020fe20008010006 */
        /* <DEDUP_REMOVED lines=12> */
.L_x_2335:
[----:B------:R-:W-:Y:S05]  /*cfd0*/  BSYNC B0 ;  /* 0x0000000000007941 */ /* 0x000fea0003800000 */
.L_x_2334:
        /* <DEDUP_REMOVED lines=21> */
.L_x_2336:
        /* <DEDUP_REMOVED lines=21> */
.L_x_2338:
[----:B------:R-:W-:Y:S05]  /*d280*/  BSYNC B0 ;  /* 0x0000000000007941 */ /* 0x000fea0003800000 */
.L_x_2337:
        /* <DEDUP_REMOVED lines=21> */
.L_x_2339:
        /* <DEDUP_REMOVED lines=21> */
.L_x_2341:
[----:B------:R-:W-:Y:S05]  /*d530*/  BSYNC B0 ;  /* 0x0000000000007941 */ /* 0x000fea0003800000 */
.L_x_2340:
        /* <DEDUP_REMOVED lines=39> */
.L_x_2342:
        /* <DEDUP_REMOVED lines=19> */
.L_x_2344:
[----:B------:R-:W-:Y:S05]  /*d8e0*/  BSYNC B0 ;  /* 0x0000000000007941 */ /* 0x000fea0003800000 */
.L_x_2343:
        /* <DEDUP_REMOVED lines=21> */
.L_x_2345:
        /* <DEDUP_REMOVED lines=21> */
.L_x_2347:
[----:B------:R-:W-:Y:S05]  /*db90*/  BSYNC B0 ;  /* 0x0000000000007941 */ /* 0x000fea0003800000 */
.L_x_2346:
        /* <DEDUP_REMOVED lines=21> */
.L_x_2348:
        /* <DEDUP_REMOVED lines=21> */
.L_x_2350:
[----:B------:R-:W-:Y:S05]  /*de40*/  BSYNC B0 ;  /* 0x0000000000007941 */ /* 0x000fea0003800000 */
.L_x_2349:
        /* <DEDUP_REMOVED lines=39> */
.L_x_2351:
        /* <DEDUP_REMOVED lines=19> */
.L_x_2353:
[----:B------:R-:W-:Y:S05]  /*e1f0*/  BSYNC B0 ;  /* 0x0000000000007941 */ /* 0x000fea0003800000 */
.L_x_2352:
        /* <DEDUP_REMOVED lines=21> */
.L_x_2354:
[----:B------:R-:W-:Y:S01]  /*e350*/  BSSY B0, `(.L_x_2355) ;  /* 0x0000014000007945 */ /* 0x000fe20003800000 */
[----:B------:R-:W-:Y:S05]  /*e360*/  @P6 BRA `(.L_x_2356) ;  /* 0x0000012000006947 */ /* 0x000fea0003800000 */
[----:B0-----:R-:W2:Y:S04]  /*e370*/  LDL.LU R7, [R1+0x1c] ;  /* 0x00001c0001077983 */ /* 0x001ea80000300800 */
[----:B----4-:R-:W4:Y:S01]  /*e380*/  LDL.LU R8, [R1+0x18] ;  /* 0x0000180001087983 */ /* 0x010f220000300800 */
[----:B---3--:R-:W-:Y:S02]  /*e390*/  MOV R6, UR5 ;  /* 0x0000000500067c02 */ /* 0x008fe40008000f00 */
[----:B-----5:R-:W-:-:S03]  /*e3a0*/  MOV R9, R5 ;  /* 0x0000000500097202 */ /* 0x020fc60000000f00 */
[-C--:B--2---:R-:W-:Y:S02]  /*e3b0*/  FFMA.FTZ R7, R7, R6.reuse, UR6 ;  /* 0x0000000607077e23 */ /* 0x084fe40008010006 */
[----:B----4-:R-:W-:Y:S01]  /*e3c0*/  FFMA.FTZ R6, R8, R6, UR6 ;  /* 0x0000000608067e23 */ /* 0x010fe20008010006 */
[----:B------:R-:W-:Y:S01]  /*e3d0*/  MOV R8, R2 ;  /* 0x0000000200087202 */ /* 0x000fe20000000f00 */
[----:B------:R-:W-:Y:S02]  /*e3e0*/  FFMA.FTZ R36, R76, R36, -R7 ;  /* 0x000000244c247223 */ /* 0x000fe40000010807 */
[----:B------:R-:W-:Y:S02]  /*e3f0*/  FFMA.FTZ R37, R77, R37, -R6 ;  /* 0x000000254d257223 */ /* 0x000fe40000010806 */
[----:B------:R-:W-:Y:S02]  /*e400*/  IMAD R6, R11, c[0x0][0x1d8], RZ ;  /* 0x000076000b067a24 */ /* 0x000fe400078e02ff */
[----:B------:R-:W-:-:S04]  /*e410*/  IMAD.WIDE.U32 R8, R10, c[0x0][0x1d8], R8 ;  /* 0x000076000a087a25 */ /* 0x000fc800078e0008 */
[----:B------:R-:W-:-:S05]  /*e420*/  IMAD R6, R10, c[0x0][0x1dc], R6 ;  /* 0x000077000a067a24 */ /* 0x000fca00078e0206 */
[----:B------:R-:W-:Y:S01]  /*e430*/  IADD3 R7, R9, R6, RZ ;  /* 0x0000000609077210 */ /* 0x000fe20007ffe0ff */
[----:B------:R-:W-:Y:S01]  /*e440*/  FMUL.FTZ R9, R37, UR25 ;  /* 0x0000001925097c20 */ /* 0x000fe20008410000 */
[----:B------:R-:W-:-:S04]  /*e450*/  LEA R6, P2, R8, c[0x0][0x160], 0x2 ;  /* 0x0000580008067a11 */ /* 0x000fc800078410ff */
[----:B------:R-:W-:Y:S01]  /*e460*/  LEA.HI.X R7, R8, c[0x0][0x164], R7, 0x2, P2 ;  /* 0x0000590008077a11 */ /* 0x000fe200010f1407 */
[----:B------:R-:W-:-:S05]  /*e470*/  FMUL.FTZ R8, R36, UR25 ;  /* 0x0000001924087c20 */ /* 0x000fca0008410000 */
[----:B------:R0:W-:Y:S03]  /*e480*/  STG.E.64 [R6.64], R8 ;  /* 0x0000000806007986 */ /* 0x0001e6000c101b12 */
.L_x_2356:
[----:B------:R-:W-:Y:S05]  /*e490*/  BSYNC B0 ;  /* 0x0000000000007941 */ /* 0x000fea0003800000 */
.L_x_2355:
[----:B------:R-:W-:Y:S05]  /*e4a0*/  @!P5 BRA `(.L_x_2357) ;  /* 0x000001400000d947 */ /* 0x000fea0003800000 */
[----:B0-----:R-:W2:Y:S04]  /*e4b0*/  LDL R6, [R1+0x14] ;  /* 0x0000140001067983 */ /* 0x001ea80000100800 */
[----:B----4-:R-:W4:Y:S01]  /*e4c0*/  LDL R10, [R1+0x10] ;  /* 0x00001000010a7983 */ /* 0x010f220000100800 */
[----:B--2---:R-:W-:-:S04]  /*e4d0*/  FFMA.FTZ R6, R6, R76, R74 ;  /* 0x0000004c06067223 */ /* 0x004fc8000001004a */
[----:B------:R-:W-:-:S06]  /*e4e0*/  FMUL.FTZ R8, R6, -1.4426950216293334961 ;  /* 0xbfb8aa3b06087820 */ /* 0x000fcc0000410000 */
[----:B------:R-:W0:Y:S02]  /*e4f0*/  MUFU.EX2 R8, R8 ;  /* 0x0000000800087308 */ /* 0x000e240000000800 */
[----:B0----5:R-:W-:-:S06]  /*e500*/  FADD.FTZ R9, R8, 1 ;  /* 0x3f80000008097421 */ /* 0x021fcc0000010000 */
[----:B------:R-:W0:Y:S02]  /*e510*/  MUFU.RCP R9, R9 ;  /* 0x0000000900097308 */ /* 0x000e240000001000 */
[----:B0-----:R-:W-:Y:S02]  /*e520*/  FADD.FTZ R7, -R9, 1 ;  /* 0x3f80000009077421 */ /* 0x001fe40000010100 */
[----:B------:R-:W-:Y:S02]  /*e530*/  FMUL.FTZ R38, R38, R9 ;  /* 0x0000000926267220 */ /* 0x000fe40000410000 */
[----:B------:R-:W-:Y:S02]  /*e540*/  FFMA.FTZ R7, R6, R7, 1 ;  /* 0x3f80000006077423 */ /* 0x000fe40000010007 */
[----:B----4-:R-:W-:Y:S02]  /*e550*/  FFMA.FTZ R6, R10, R77, R75 ;  /* 0x0000004d0a067223 */ /* 0x010fe4000001004b */
        /* <DEDUP_REMOVED lines=9> */
.L_x_2357:
[----:B------:R-:W-:Y:S01]  /*e5f0*/  BSSY B0, `(.L_x_2358) ;  /* 0x0000015000007945 */ /* 0x000fe20003800000 */
[----:B------:R-:W-:Y:S05]  /*e600*/  @P4 BRA `(.L_x_2359) ;  /* 0x0000013000004947 */ /* 0x000fea0003800000 */
[----:B0-----:R-:W2:Y:S04]  /*e610*/  LDL.LU R7, [R1+0x14] ;  /* 0x0000140001077983 */ /* 0x001ea80000300800 */
[----:B----4-:R-:W4:Y:S01]  /*e620*/  LDL.LU R6, [R1+0x10] ;  /* 0x0000100001067983 */ /* 0x010f220000300800 */
[----:B---3--:R-:W-:Y:S01]  /*e630*/  MOV R11, UR5 ;  /* 0x00000005000b7c02 */ /* 0x008fe20008000f00 */
[----:B-----5:R-:W-:Y:S01]  /*e640*/  IMAD R9, R16, c[0x0][0x1d8], RZ ;  /* 0x0000760010097a24 */ /* 0x020fe200078e02ff */
[----:B------:R-:W-:-:S03]  /*e650*/  MOV R8, UR5 ;  /* 0x0000000500087c02 */ /* 0x000fc60008000f00 */
[----:B------:R-:W-:Y:S02]  /*e660*/  IMAD R9, R15, c[0x0][0x1dc], R9 ;  /* 0x000077000f097a24 */ /* 0x000fe400078e0209 */
[----:B--2---:R-:W-:Y:S01]  /*e670*/  FFMA.FTZ R11, R7, R11, UR6 ;  /* 0x00000006070b7e23 */ /* 0x004fe2000801000b */
[----:B------:R-:W-:Y:S01]  /*e680*/  MOV R7, R5 ;  /* 0x0000000500077202 */ /* 0x000fe20000000f00 */
[----:B----4-:R-:W-:Y:S01]  /*e690*/  FFMA.FTZ R8, R6, R8, UR6 ;  /* 0x0000000606087e23 */ /* 0x010fe20008010008 */
[----:B------:R-:W-:Y:S01]  /*e6a0*/  MOV R6, R2 ;  /* 0x0000000200067202 */ /* 0x000fe20000000f00 */
[----:B------:R-:W-:Y:S02]  /*e6b0*/  FFMA.FTZ R11, R76, R38, -R11 ;  /* 0x000000264c0b7223 */ /* 0x000fe4000001080b */
[----:B------:R-:W-:Y:S02]  /*e6c0*/  FFMA.FTZ R39, R77, R39, -R8 ;  /* 0x000000274d277223 */ /* 0x000fe40000010808 */
[----:B------:R-:W-:-:S05]  /*e6d0*/  IMAD.WIDE.U32 R6, R15, c[0x0][0x1d8], R6 ;  /* 0x000076000f067a25 */ /* 0x000fca00078e0006 */
[----:B------:R-:W-:Y:S01]  /*e6e0*/  IADD3 R9, R7, R9, RZ ;  /* 0x0000000907097210 */ /* 0x000fe20007ffe0ff */
[----:B------:R-:W-:Y:S01]  /*e6f0*/  FMUL.FTZ R7, R39, UR25 ;  /* 0x0000001927077c20 */ /* 0x000fe20008410000 */
[----:B------:R-:W-:-:S04]  /*e700*/  LEA R8, P2, R6, c[0x0][0x160], 0x2 ;  /* 0x0000580006087a11 */ /* 0x000fc800078410ff */
[----:B------:R-:W-:Y:S01]  /*e710*/  LEA.HI.X R9, R6, c[0x0][0x164], R9, 0x2, P2 ;  /* 0x0000590006097a11 */ /* 0x000fe200010f1409 */
[----:B------:R-:W-:-:S05]  /*e720*/  FMUL.FTZ R6, R11, UR25 ;  /* 0x000000190b067c20 */ /* 0x000fca0008410000 */
[----:B------:R0:W-:Y:S03]  /*e730*/  STG.E.64 [R8.64], R6 ;  /* 0x0000000608007986 */ /* 0x0001e6000c101b12 */
.L_x_2359:
[----:B------:R-:W-:Y:S05]  /*e740*/  BSYNC B0 ;  /* 0x0000000000007941 */ /* 0x000fea0003800000 */
.L_x_2358:
[----:B------:R2:W5:Y:S04]  /*e750*/  LDL R22, [R1+0xc] ;  /* 0x00000c0001167983 */ /* 0x0005680000100800 */
[----:B------:R2:W5:Y:S01]  /*e760*/  LDL R20, [R1+0x8] ;  /* 0x0000080001147983 */ /* 0x0005620000100800 */
        /* <DEDUP_REMOVED lines=19> */
[----:B0-2--5:R-:W-:Y:S02]  /*e8a0*/  FFMA.FTZ R6, R22, R76, R74 ;  /* 0x0000004c16067223 */ /* 0x025fe4000001004a */
        /* <DEDUP_REMOVED lines=12> */
[----:B--2---:R-:W-:Y:S02]  /*e970*/  FMUL.FTZ R41, R41, R12 ;  /* 0x0000000c29297220 */ /* 0x004fe40000410000 */
[----:B------:R-:W-:Y:S02]  /*e980*/  FADD.FTZ R12, -R12, 1 ;  /* 0x3f8000000c0c7421 */ /* 0x000fe40000010100 */
[----:B------:R-:W-:-:S02]  /*e990*/  FMUL.FTZ R40, R40, R13 ;  /* 0x0000000d28287220 */ /* 0x000fc40000410000 */
[----:B------:R-:W-:-:S04]  /*e9a0*/  FFMA.FTZ R12, R7, R12, 1 ;  /* 0x3f800000070c7423 */ /* 0x000fc8000001000c */
[----:B------:R-:W-:Y:S02]  /*e9b0*/  FMUL.FTZ R41, R41, R12 ;  /* 0x0000000c29297220 */ /* 0x000fe40000410000 */
.L_x_2360:
[----:B--2---:R-:W-:Y:S01]  /*e9c0*/  BSSY B0, `(.L_x_2361) ;  /* 0x0000013000007945 */ /* 0x004fe20003800000 */
[----:B------:R-:W-:Y:S05]  /*e9d0*/  @P0 BRA `(.L_x_2362) ;  /* 0x0000011000000947 */ /* 0x000fea0003800000 */
[----:B0-----:R-:W-:Y:S01]  /*e9e0*/  IMAD R6, R23, c[0x0][0x1d8], RZ ;  /* 0x0000760017067a24 */ /* 0x001fe200078e02ff */
[----:B---3--:R-:W-:Y:S02]  /*e9f0*/  MOV R8, UR5 ;  /* 0x0000000500087c02 */ /* 0x008fe40008000f00 */
[----:B------:R-:W-:Y:S01]  /*ea00*/  MOV R7, R5 ;  /* 0x0000000500077202 */ /* 0x000fe20000000f00 */
[----:B------:R-:W-:Y:S01]  /*ea10*/  IMAD R11, R14, c[0x0][0x1dc], R6 ;  /* 0x000077000e0b7a24 */ /* 0x000fe200078e0206 */
[----:B------:R-:W-:Y:S01]  /*ea20*/  MOV R6, R2 ;  /* 0x0000000200067202 */ /* 0x000fe20000000f00 */
[----:B----45:R-:W-:Y:S01]  /*ea30*/  FFMA.FTZ R8, R20, R8, UR6 ;  /* 0x0000000614087e23 */ /* 0x030fe20008010008 */
[----:B------:R-:W-:-:S03]  /*ea40*/  MOV R9, UR5 ;  /* 0x0000000500097c02 */ /* 0x000fc60008000f00 */
[----:B------:R-:W-:-:S04]  /*ea50*/  IMAD.WIDE.U32 R6, R14, c[0x0][0x1d8], R6 ;  /* 0x000076000e067a25 */ /* 0x000fc800078e0006 */
[----:B------:R-:W-:Y:S01]  /*ea60*/  FFMA.FTZ R9, R22, R9, UR6 ;  /* 0x0000000616097e23 */ /* 0x000fe20008010009 */
        /* <DEDUP_REMOVED lines=8> */
.L_x_2362:
[----:B------:R-:W-:Y:S05]  /*eaf0*/  BSYNC B0 ;  /* 0x0000000000007941 */ /* 0x000fea0003800000 */
.L_x_2361:
[----:B------:R-:W-:Y:S05]  /*eb00*/  @!P5 BRA `(.L_x_2363) ;  /* 0x000001400000d947 */ /* 0x000fea0003800000 */
[----:B0-----:R-:W2:Y:S04]  /*eb10*/  LDL R6, [R1+0x4] ;  /* 0x0000040001067983 */ /* 0x001ea80000100800 */
[----:B----4-:R-:W4:Y:S01]  /*eb20*/  LDL R7, [R1] ;  /* 0x0000000001077983 */ /* 0x010f220000100800 */
[----:B--2---:R-:W-:Y:S02]  /*eb30*/  FFMA.FTZ R6, R6, R76, R74 ;  /* 0x0000004c06067223 */ /* 0x004fe4000001004a */
[----:B----4-:R-:W-:Y:S02]  /*eb40*/  FFMA.FTZ R7, R7, R77, R75 ;  /* 0x0000004d07077223 */ /* 0x010fe4000001004b */
[----:B------:R-:W-:Y:S02]  /*eb50*/  FMUL.FTZ R8, R6, -1.4426950216293334961 ;  /* 0xbfb8aa3b06087820 */ /* 0x000fe40000410000 */
[----:B------:R-:W-:-:S04]  /*eb60*/  FMUL.FTZ R10, R7, -1.4426950216293334961 ;  /* 0xbfb8aa3b070a7820 */ /* 0x000fc80000410000 */
[----:B------:R-:W0:Y:S08]  /*eb70*/  MUFU.EX2 R8, R8 ;  /* 0x0000000800087308 */ /* 0x000e300000000800 */
[----:B------:R-:W2:Y:S01]  /*eb80*/  MUFU.EX2 R10, R10 ;  /* 0x0000000a000a7308 */ /* 0x000ea20000000800 */
[----:B0----5:R-:W-:-:S07]  /*eb90*/  FADD.FTZ R9, R8, 1 ;  /* 0x3f80000008097421 */ /* 0x021fce0000010000 */
        /* <DEDUP_REMOVED lines=11> */
.L_x_2363:
[----:B------:R-:W-:Y:S01]  /*ec50*/  BSSY B0, `(.L_x_2364) ;  /* 0x0000015000007945 */ /* 0x000fe20003800000 */
[----:B------:R-:W-:Y:S05]  /*ec60*/  @P6 BRA `(.L_x_2365) ;  /* 0x0000013000006947 */ /* 0x000fea0003800000 */
[----:B------:R-:W2:Y:S04]  /*ec70*/  LDL.LU R13, [R1+0x4] ;  /* 0x00000400010d7983 */ /* 0x000ea80000300800 */
[----:B----4-:R-:W4:Y:S01]  /*ec80*/  LDL.LU R12, [R1] ;  /* 0x00000000010c7983 */ /* 0x010f220000300800 */
[----:B0-----:R-:W-:Y:S01]  /*ec90*/  MOV R6, R2 ;  /* 0x0000000200067202 */ /* 0x001fe20000000f00 */
[----:B------:R-:W-:Y:S01]  /*eca0*/  IMAD R8, R19, c[0x0][0x1d8], RZ ;  /* 0x0000760013087a24 */ /* 0x000fe200078e02ff */
[----:B------:R-:W-:-:S02]  /*ecb0*/  MOV R7, R5 ;  /* 0x0000000500077202 */ /* 0x000fc40000000f00 */
[----:B---3-5:R-:W-:Y:S01]  /*ecc0*/  MOV R9, UR5 ;  /* 0x0000000500097c02 */ /* 0x028fe20008000f00 */
[C---:B------:R-:W-:Y:S01]  /*ecd0*/  IMAD R11, R17.reuse, c[0x0][0x1dc], R8 ;  /* 0x00007700110b7a24 */ /* 0x040fe200078e0208 */
[----:B------:R-:W-:Y:S01]  /*ece0*/  MOV R10, UR5 ;  /* 0x00000005000a7c02 */ /* 0x000fe20008000f00 */
[----:B------:R-:W-:-:S05]  /*ecf0*/  IMAD.WIDE.U32 R6, R17, c[0x0][0x1d8], R6 ;  /* 0x0000760011067a25 */ /* 0x000fca00078e0006 */
[----:B------:R-:W-:Y:S02]  /*ed00*/  IADD3 R11, R7, R11, RZ ;  /* 0x0000000b070b7210 */ /* 0x000fe40007ffe0ff */
[----:B------:R-:W-:Y:S01]  /*ed10*/  LEA R8, P0, R6, c[0x0][0x160], 0x2 ;  /* 0x0000580006087a11 */ /* 0x000fe200078010ff */
[----:B--2---:R-:W-:Y:S02]  /*ed20*/  FFMA.FTZ R9, R13, R9, UR6 ;  /* 0x000000060d097e23 */ /* 0x004fe40008010009 */
[----:B----4-:R-:W-:Y:S02]  /*ed30*/  FFMA.FTZ R10, R12, R10, UR6 ;  /* 0x000000060c0a7e23 */ /* 0x010fe4000801000a */
[----:B------:R-:W-:Y:S01]  /*ed40*/  FFMA.FTZ R42, R76, R42, -R9 ;  /* 0x0000002a4c2a7223 */ /* 0x000fe20000010809 */
[----:B------:R-:W-:Y:S01]  /*ed50*/  LEA.HI.X R9, R6, c[0x0][0x164], R11, 0x2, P0 ;  /* 0x0000590006097a11 */ /* 0x000fe200000f140b */
[----:B------:R-:W-:Y:S02]  /*ed60*/  FFMA.FTZ R7, R77, R43, -R10 ;  /* 0x0000002b4d077223 */ /* 0x000fe4000001080a */
[----:B------:R-:W-:-:S02]  /*ed70*/  FMUL.FTZ R6, R42, UR25 ;  /* 0x000000192a067c20 */ /* 0x000fc40008410000 */
[----:B------:R-:W-:-:S05]  /*ed80*/  FMUL.FTZ R7, R7, UR25 ;  /* 0x0000001907077c20 */ /* 0x000fca0008410000 */
[----:B------:R0:W-:Y:S02]  /*ed90*/  STG.E.64 [R8.64], R6 ;  /* 0x0000000608007986 */ /* 0x0001e4000c101b12 */
.L_x_2365:
[----:B------:R-:W-:Y:S05]  /*eda0*/  BSYNC B0 ;  /* 0x0000000000007941 */ /* 0x000fea0003800000 */
.L_x_2364:
[----:B------:R-:W-:Y:S05]  /*edb0*/  @!P5 BRA `(.L_x_2366) ;  /* 0x000001200000d947 */ /* 0x000fea0003800000 */
[----:B0-----:R-:W-:Y:S02]  /*edc0*/  FFMA.FTZ R6, R125, R76, R74 ;  /* 0x0000004c7d067223 */ /* 0x001fe4000001004a */
[----:B------:R-:W-:Y:S02]  /*edd0*/  FFMA.FTZ R7, R124, R77, R75 ;  /* 0x0000004d7c077223 */ /* 0x000fe4000001004b */
        /* <DEDUP_REMOVED lines=16> */
.L_x_2366:
[----:B------:R-:W-:Y:S01]  /*eee0*/  BSSY B0, `(.L_x_2367) ;  /* 0x0000013000007945 */ /* 0x000fe20003800000 */
[----:B------:R-:W-:Y:S05]  /*eef0*/  @P4 BRA `(.L_x_2368) ;  /* 0x0000011000004947 */ /* 0x000fea0003800000 */
[----:B0-----:R-:W-:Y:S01]  /*ef00*/  MOV R6, R2 ;  /* 0x0000000200067202 */ /* 0x001fe20000000f00 */
[----:B------:R-:W-:Y:S01]  /*ef10*/  IMAD R8, R16, c[0x0][0x1d8], RZ ;  /* 0x0000760010087a24 */ /* 0x000fe200078e02ff */
[----:B------:R-:W-:Y:S02]  /*ef20*/  MOV R7, R5 ;  /* 0x0000000500077202 */ /* 0x000fe40000000f00 */
[----:B---3--:R-:W-:Y:S01]  /*ef30*/  MOV R10, UR5 ;  /* 0x00000005000a7c02 */ /* 0x008fe20008000f00 */
[C---:B-----5:R-:W-:Y:S01]  /*ef40*/  IMAD R9, R15.reuse, c[0x0][0x1dc], R8 ;  /* 0x000077000f097a24 */ /* 0x060fe200078e0208 */
[----:B------:R-:W-:Y:S01]  /*ef50*/  MOV R11, UR5 ;  /* 0x00000005000b7c02 */ /* 0x000fe20008000f00 */
[----:B------:R-:W-:-:S04]  /*ef60*/  IMAD.WIDE.U32 R6, R15, c[0x0][0x1d8], R6 ;  /* 0x000076000f067a25 */ /* 0x000fc800078e0006 */
[----:B----4-:R-:W-:Y:S01]  /*ef70*/  FFMA.FTZ R125, R125, R10, UR6 ;  /* 0x000000067d7d7e23 */ /* 0x010fe2000801000a */
[----:B------:R-:W-:Y:S01]  /*ef80*/  IADD3 R9, R7, R9, RZ ;  /* 0x0000000907097210 */ /* 0x000fe20007ffe0ff */
[----:B------:R-:W-:Y:S01]  /*ef90*/  FFMA.FTZ R124, R124, R11, UR6 ;  /* 0x000000067c7c7e23 */ /* 0x000fe2000801000b */
[----:B------:R-:W-:Y:S01]  /*efa0*/  LEA R8, P0, R6, c[0x0][0x160], 0x2 ;  /* 0x0000580006087a11 */ /* 0x000fe200078010ff */
[----:B------:R-:W-:Y:S02]  /*efb0*/  FFMA.FTZ R125, R76, R44, -R125 ;  /* 0x0000002c4c7d7223 */ /* 0x000fe4000001087d */
[----:B------:R-:W-:Y:S01]  /*efc0*/  FFMA.FTZ R7, R77, R45, -R124 ;  /* 0x0000002d4d077223 */ /* 0x000fe2000001087c */
[----:B------:R-:W-:Y:S01]  /*efd0*/  LEA.HI.X R9, R6, c[0x0][0x164], R9, 0x2, P0 ;  /* 0x0000590006097a11 */ /* 0x000fe200000f1409 */
[----:B------:R-:W-:Y:S02]  /*efe0*/  FMUL.FTZ R6, R125, UR25 ;  /* 0x000000197d067c20 */ /* 0x000fe40008410000 */
[----:B------:R-:W-:-:S05]  /*eff0*/  FMUL.FTZ R7, R7, UR25 ;  /* 0x0000001907077c20 */ /* 0x000fca0008410000 */
[----:B------:R0:W-:Y:S02]  /*f000*/  STG.E.64 [R8.64], R6 ;  /* 0x0000000608007986 */ /* 0x0001e4000c101b12 */
.L_x_2368:
[----:B------:R-:W-:Y:S05]  /*f010*/  BSYNC B0 ;  /* 0x0000000000007941 */ /* 0x000fea0003800000 */
.L_x_2367:
[C---:B------:R-:W-:Y:S02]  /*f020*/  IADD3 R15, R80.reuse, 0x170, RZ ;  /* 0x00000170500f7810 */ /* 0x040fe40007ffe0ff */
[C---:B------:R-:W-:Y:S02]  /*f030*/  IADD3 R16, R80.reuse, 0x170, RZ ;  /* 0x0000017050107810 */ /* 0x040fe40007ffe0ff */
[C---:B-----5:R-:W-:Y:S02]  /*f040*/  IADD3 R20, R80.reuse, 0x160, RZ ;  /* 0x0000016050147810 */ /* 0x060fe40007ffe0ff */
[----:B------:R-:W-:Y:S02]  /*f050*/  IADD3 R22, R80, 0x150, RZ ;  /* 0x0000015050167810 */ /* 0x000fe40007ffe0ff */
        /* <DEDUP_REMOVED lines=33> */
.L_x_2369:
[----:B------:R-:W-:Y:S01]  /*f270*/  BSSY B0, `(.L_x_2370) ;  /* 0x0000013000007945 */ /* 0x000fe20003800000 */
[----:B------:R-:W-:Y:S05]  /*f280*/  @P4 BRA `(.L_x_2371) ;  /* 0x0000011000004947 */ /* 0x000fea0003800000 */
[----:B0-----:R-:W-:Y:S01]  /*f290*/  MOV R6, R2 ;  /* 0x0000000200067202 */ /* 0x001fe20000000f00 */
[----:B------:R-:W-:Y:S01]  /*f2a0*/  IMAD R8, R22, c[0x0][0x1d8], RZ ;  /* 0x0000760016087a24 */ /* 0x000fe200078e02ff */
[----:B------:R-:W-:Y:S02]  /*f2b0*/  MOV R7, R5 ;  /* 0x0000000500077202 */ /* 0x000fe40000000f00 */
[----:B---3--:R-:W-:Y:S01]  /*f2c0*/  MOV R9, UR5 ;  /* 0x0000000500097c02 */ /* 0x008fe20008000f00 */
[C---:B------:R-:W-:Y:S01]  /*f2d0*/  IMAD R11, R21.reuse, c[0x0][0x1dc], R8 ;  /* 0x00007700150b7a24 */ /* 0x040fe200078e0208 */
        /* <DEDUP_REMOVED lines=12> */
.L_x_2371:
[----:B------:R-:W-:Y:S05]  /*f3a0*/  BSYNC B0 ;  /* 0x0000000000007941 */ /* 0x000fea0003800000 */
.L_x_2370:
        /* <DEDUP_REMOVED lines=19> */
.L_x_2372:
        /* <DEDUP_REMOVED lines=19> */
.L_x_2374:
[----:B------:R-:W-:Y:S05]  /*f610*/  BSYNC B0 ;  /* 0x0000000000007941 */ /* 0x000fea0003800000 */
.L_x_2373:
        /* <DEDUP_REMOVED lines=19> */
.L_x_2375:
        /* <DEDUP_REMOVED lines=19> */
.L_x_2377:
[----:B------:R-:W-:Y:S05]  /*f880*/  BSYNC B0 ;  /* 0x0000000000007941 */ /* 0x000fea0003800000 */
.L_x_2376:
[C---:B------:R-:W-:Y:S02]  /*f890*/  IADD3 R15, R80.reuse, 0x1a0, RZ ;  /* 0x000001a0500f7810 */ /* 0x040fe40007ffe0ff */
[C---:B------:R-:W-:Y:S02]  /*f8a0*/  IADD3 R16, R80.reuse, 0x1a0, RZ ;  /* 0x000001a050107810 */ /* 0x040fe40007ffe0ff */
[C---:B------:R-:W-:Y:S02]  /*f8b0*/  IADD3 R18, R80.reuse, 0x190, RZ ;  /* 0x0000019050127810 */ /* 0x040fe40007ffe0ff */
        /* <DEDUP_REMOVED lines=34> */
.L_x_2378:
        /* <DEDUP_REMOVED lines=19> */
.L_x_2380:
[----:B------:R-:W-:Y:S05]  /*fc10*/  BSYNC B0 ;  /* 0x0000000000007941 */ /* 0x000fea0003800000 */
.L_x_2379:
        /* <DEDUP_REMOVED lines=19> */
.L_x_2381:
        /* <DEDUP_REMOVED lines=19> */
.L_x_2383:
[----:B------:R-:W-:Y:S05]  /*fe80*/  BSYNC B0 ;  /* 0x0000000000007941 */ /* 0x000fea0003800000 */
.L_x_2382:
        /* <DEDUP_REMOVED lines=19> */
.L_x_2384:
        /* <DEDUP_REMOVED lines=19> */
.L_x_2386:
[----:B------:R-:W-:Y:S05]  /*100f0*/  BSYNC B0 ;  /* 0x0000000000007941 */ /* 0x000fea0003800000 */
.L_x_2385:
        /* <DEDUP_REMOVED lines=8> */
[----:B------:R-:W-:Y:S02]  /*10180*/  SHF.R.S32.HI R24, RZ, 0x1f, R24 ;  /* 0x0000001fff187819 */ /* 0x000fe40000011418 */
[----:B------:R-:W-:Y:S02]  /*10190*/  ISETP.GE.U32.AND P4, PT, R19, c[0x0][0x1e0], PT ;  /* 0x0000780013007a0c */ /* 0x000fe40003f86070 */
[----:B------:R-:W-:Y:S02]  /*101a0*/  ISETP.GE.U32.AND P0, PT, R17, c[0x0][0x1e0], PT ;  /* 0x0000780011007a0c */ /* 0x000fe40003f06070 */
[----:B------:R-:W-:-:S02]  /*101b0*/  ISETP.GE.U32.AND P2, PT, R15, c[0x0][0x1e0], PT ;  /* 0x000078000f007a0c */ /* 0x000fc40003f46070 */
[----:B------:R-:W-:Y:S02]  /*101c0*/  SHF.R.S32.HI R22, RZ, 0x1f, R22 ;  /* 0x0000001fff167819 */ /* 0x000fe40000011416 */
[----:B------:R-:W-:Y:S02]  /*101d0*/  SHF.R.S32.HI R20, RZ, 0x1f, R20 ;  /* 0x0000001fff147819 */ /* 0x000fe40000011414 */
[----:B------:R-:W-:Y:S02]  /*101e0*/  SHF.R.S32.HI R18, RZ, 0x1f, R18 ;  /* 0x0000001fff127819 */ /* 0x000fe40000011412 */
[----:B------:R-:W-:Y:S02]  /*101f0*/  SHF.R.S32.HI R16, RZ, 0x1f, R16 ;  /* 0x0000001fff107819 */ /* 0x000fe40000011410 */
[----:B------:R-:W-:Y:S02]  /*10200*/  ISETP.GE.AND.EX P3, PT, R24, c[0x0][0x1e4], PT, P3 ;  /* 0x0000790018007a0c */ /* 0x000fe40003f66330 */
[----:B------:R-:W-:-:S02]  /*10210*/  ISETP.GE.AND.EX P6, PT, R22, c[0x0][0x1e4], PT, P6 ;  /* 0x0000790016007a0c */ /* 0x000fc40003fc6360 */
[----:B------:R-:W-:Y:S02]  /*10220*/  ISETP.GE.AND.EX P4, PT, R20, c[0x0][0x1e4], PT, P4 ;  /* 0x0000790014007a0c */ /* 0x000fe40003f86340 */
[----:B------:R-:W-:Y:S02]  /*10230*/  ISETP.GE.AND.EX P0, PT, R18, c[0x0][0x1e4], PT, P0 ;  /* 0x0000790012007a0c */ /* 0x000fe40003f06300 */
[----:B------:R-:W-:Y:S02]  /*10240*/  ISETP.GE.AND.EX P2, PT, R16, c[0x0][0x1e4], PT, P2 ;  /* 0x0000790010007a0c */ /* 0x000fe40003f46320 */
[C---:B------:R-:W-:Y:S02]  /*10250*/  ISETP.GT.U32.OR P3, PT, R0.reuse, 0x1df, P3 ;  /* 0x000001df0000780c */ /* 0x040fe40001f64470 */
[C---:B------:R-:W-:Y:S02]  /*10260*/  ISETP.GT.U32.OR P6, PT, R0.reuse, 0x1df, P6 ;  /* 0x000001df0000780c */ /* 0x040fe400037c4470 */
[----:B------:R-:W-:-:S02]  /*10270*/  ISETP.GT.U32.OR P4, PT, R0, 0x1df, P4 ;  /* 0x000001df0000780c */ /* 0x000fc40002784470 */
[C---:B------:R-:W-:Y:S02]  /*10280*/  ISETP.GT.U32.OR P0, PT, R0.reuse, 0x1df, P0 ;  /* 0x000001df0000780c */ /* 0x040fe40000704470 */
[----:B------:R-:W-:Y:S01]  /*10290*/  ISETP.GT.U32.OR P2, PT, R0, 0x1df, P2 ;  /* 0x000001df0000780c */ /* 0x000fe20001744470 */
[----:B------:R-:W-:Y:S06]  /*102a0*/  @!P5 BRA `(.L_x_2387) ;  /* 0x000001200000d947 */ /* 0x000fec0003800000 */
        /* <DEDUP_REMOVED lines=18> */
.L_x_2387:
        /* <DEDUP_REMOVED lines=19> */
.L_x_2389:
[----:B------:R-:W-:Y:S05]  /*10500*/  BSYNC B0 ;  /* 0x0000000000007941 */ /* 0x000fea0003800000 */
.L_x_2388:
        /* <DEDUP_REMOVED lines=19> */
.L_x_2390:
        /* <DEDUP_REMOVED lines=19> */
.L_x_2392:
[----:B------:R-:W-:Y:S05]  /*10770*/  BSYNC B0 ;  /* 0x0000000000007941 */ /* 0x000fea0003800000 */
.L_x_2391:
        /* <DEDUP_REMOVED lines=19> */
.L_x_2393:
[----:B------:R-:W-:Y:S01]  /*108b0*/  BSSY B0, `(.L_x_2394) ;  /* 0x0000013000007945 */ /* 0x000fe20003800000 */
[----:B------:R-:W-:Y:S05]  /*108c0*/  @P4 BRA `(.L_x_2395) ;  /* 0x0000011000004947 */ /* 0x000fea0003800000 */
[----:B0-----:R-:W-:Y:S01]  /*108d0*/  IMAD R8, R20, c[0x0][0x1d8], RZ ;  /* 0x0000760014087a24 */ /* 0x001fe200078e02ff */
[----:B------:R-:W-:Y:S02]  /*108e0*/  MOV R6, R2 ;  /* 0x0000000200067202 */ /* 0x000fe40000000f00 */
[----:B------:R-:W-:Y:S01]  /*108f0*/  MOV R7, R5 ;  /* 0x0000000500077202 */ /* 0x000fe20000000f00 */
[C---:B------:R-:W-:Y:S01]  /*10900*/  IMAD R11, R19.reuse, c[0x0][0x1dc], R8 ;  /* 0x00007700130b7a24 */ /* 0x040fe200078e0208 */
[----:B---3--:R-:W-:Y:S02]  /*10910*/  MOV R13, UR5 ;  /* 0x00000005000d7c02 */ /* 0x008fe40008000f00 */
        /* <DEDUP_REMOVED lines=12> */
.L_x_2395:
[----:B------:R-:W-:Y:S05]  /*109e0*/  BSYNC B0 ;  /* 0x0000000000007941 */ /* 0x000fea0003800000 */
.L_x_2394:
        /* <DEDUP_REMOVED lines=19> */
.L_x_2396:
        /* <DEDUP_REMOVED lines=19> */
.L_x_2398:
[----:B------:R-:W-:Y:S05]  /*10c50*/  BSYNC B0 ;  /* 0x0000000000007941 */ /* 0x000fea0003800000 */
.L_x_2397:
[----:B------:R-:W-:Y:S05]  /*10c60*/  @!P5 BRA `(.L_x_2399) ;  /* 0x000001200000d947 */ /* 0x000fea0003800000 */
[----:B------:R-:W-:Y:S02]  /*10c70*/  FFMA.FTZ R74, R92, R76, R74 ;  /* 0x0000004c5c4a7223 */ /* 0x000fe4000001004a */
[----:B------:R-:W-:Y:S02]  /*10c80*/  FFMA.FTZ R75, R91, R77, R75 ;  /* 0x0000004d5b4b7223 */ /* 0x000fe4000001004b */
[----:B0-----:R-:W-:Y:S02]  /*10c90*/  FMUL.FTZ R6, R74, -1.4426950216293334961 ;  /* 0xbfb8aa3b4a067820 */ /* 0x001fe40000410000 */
        /* <DEDUP_REMOVED lines=15> */
.L_x_2399:
[----:B------:R-:W-:Y:S01]  /*10d90*/  BSSY B0, `(.L_x_2400) ;  /* 0x0000012000007945 */ /* 0x000fe20003800000 */
[----:B------:R-:W-:Y:S05]  /*10da0*/  @P2 BRA `(.L_x_2401) ;  /* 0x0000010000002947 */ /* 0x000fea0003800000 */
[----:B------:R-:W-:Y:S01]  /*10db0*/  MOV R3, R5 ;  /* 0x0000000500037202 */ /* 0x000fe20000000f00 */
[----:B0-----:R-:W-:Y:S01]  /*10dc0*/  IMAD R6, R16, c[0x0][0x1d8], RZ ;  /* 0x0000760010067a24 */ /* 0x001fe200078e02ff */
[----:B---3--:R-:W-:Y:S02]  /*10dd0*/  MOV R9, UR5 ;  /* 0x0000000500097c02 */ /* 0x008fe40008000f00 */
[----:B------:R-:W-:Y:S01]  /*10de0*/  MOV R8, UR5 ;  /* 0x0000000500087c02 */ /* 0x000fe20008000f00 */
[----:B------:R-:W-:-:S04]  /*10df0*/  IMAD.WIDE.U32 R4, R15, c[0x0][0x1d8], R2 ;  /* 0x000076000f047a25 */ /* 0x000fc800078e0002 */
[----:B------:R-:W-:Y:S01]  /*10e00*/  IMAD R7, R15, c[0x0][0x1dc], R6 ;  /* 0x000077000f077a24 */ /* 0x000fe200078e0206 */
[----:B------:R-:W-:Y:S01]  /*10e10*/  LEA R2, P0, R4, c[0x0][0x160], 0x2 ;  /* 0x0000580004027a11 */ /* 0x000fe200078010ff */
[----:B----4-:R-:W-:Y:S02]  /*10e20*/  FFMA.FTZ R3, R92, R9, UR6 ;  /* 0x000000065c037e23 */ /* 0x010fe40008010009 */
[----:B------:R-:W-:Y:S01]  /*10e30*/  FFMA.FTZ R6, R91, R8, UR6 ;  /* 0x000000065b067e23 */ /* 0x000fe20008010008 */
[----:B------:R-:W-:Y:S01]  /*10e40*/  IADD3 R7, R5, R7, RZ ;  /* 0x0000000705077210 */ /* 0x000fe20007ffe0ff */
[----:B------:R-:W-:Y:S02]  /*10e50*/  FFMA.FTZ R72, R76, R72, -R3 ;  /* 0x000000484c487223 */ /* 0x000fe40000010803 */
[----:B------:R-:W-:Y:S01]  /*10e60*/  FFMA.FTZ R6, R77, R73, -R6 ;  /* 0x000000494d067223 */ /* 0x000fe20000010806 */
[----:B------:R-:W-:Y:S01]  /*10e70*/  LEA.HI.X R3, R4, c[0x0][0x164], R7, 0x2, P0 ;  /* 0x0000590004037a11 */ /* 0x000fe200000f1407 */
[----:B------:R-:W-:-:S02]  /*10e80*/  FMUL.FTZ R72, R72, UR25 ;  /* 0x0000001948487c20 */ /* 0x000fc40008410000 */
[----:B------:R-:W-:-:S05]  /*10e90*/  FMUL.FTZ R73, R6, UR25 ;  /* 0x0000001906497c20 */ /* 0x000fca0008410000 */
[----:B------:R0:W-:Y:S02]  /*10ea0*/  STG.E.64 [R2.64], R72 ;  /* 0x0000004802007986 */ /* 0x0001e4000c101b12 */
.L_x_2401:
[----:B------:R-:W-:Y:S05]  /*10eb0*/  BSYNC B0 ;  /* 0x0000000000007941 */ /* 0x000fea0003800000 */
.L_x_2400:
[----:B---3--:R-:W-:Y:S02]  /*10ec0*/  ULDC UR5, c[0x0][0x10] ;  /* 0x0000040000057ab9 */ /* 0x008fe40000000800 */
[----:B------:R-:W-:Y:S02]  /*10ed0*/  UIADD3 UR9, UR9, UR5, URZ ;  /* 0x0000000509097290 */ /* 0x000fe4000fffe03f */
[----:B------:R-:W-:Y:S02]  /*10ee0*/  UIADD3 UR4, UR4, 0x1, URZ ;  /* 0x0000000104047890 */ /* 0x000fe4000fffe03f */
[----:B------:R-:W-:-:S06]  /*10ef0*/  UISETP.GE.AND UP0, UPT, UR9, UR8, UPT ;  /* 0x000000080900728c */ /* 0x000fcc000bf06270 */
[----:B------:R-:W-:-:S13]  /*10f00*/  PLOP3.LUT P0, PT, PT, PT, UP0, 0x80, 0x0 ;  /* 0x000000000000781c */ /* 0x000fda0003f0f008 */
[----:B------:R-:W-:Y:S01]  /*10f10*/  @P0 CALL.REL.NOINC `(.L_x_2255) ;  /* 0x0000001000000944 */ /* 0x000fe20003c00000 */
[----:B------:R-:W-:Y:S05]  /*10f20*/  BRA `(.L_x_2402) ;  /* 0xfffef58000007947 */ /* 0x000fea000383ffff */
.L_x_2255:
        /* <DEDUP_REMOVED lines=18> */
.L_x_2404:
[----:B------:R-:W-:Y:S05]  /*11050*/  BSYNC B0 ;  /* 0x0000000000007941 */ /* 0x000fea0003800000 */
.L_x_2403:
        /* <DEDUP_REMOVED lines=11> */
.L_x_2406:
[----:B------:R-:W2:Y:S01]  /*11110*/  LDG.E.STRONG.GPU R5, [R2.64] ;  /* 0x0000001202057981 */ /* 0x000ea2000c1ef900 */
[----:B------:R-:W-:Y:S01]  /*11120*/  YIELD ;  /* 0x0000000000007946 */ /* 0x000fe20003800000 */
[----:B--2---:R-:W-:Y:S01]  /*11130*/  ISETP.NE.AND P0, PT, R5, R4, PT ;  /* 0x000000040500720c */ /* 0x004fe20003f05270 */
[----:B------:R-:W-:-:S12]  /*11140*/  CCTL.IVALL ;  /* 0x00000000ff00798f */ /* 0x000fd80002000000 */
[----:B------:R-:W-:Y:S05]  /*11150*/  @P0 BRA `(.L_x_2406) ;  /* 0xffffffb000000947 */ /* 0x000fea000383ffff */
.L_x_2405:
        /* <DEDUP_REMOVED lines=25> */
.L_x_2407:
        /* <DEDUP_REMOVED lines=23> */
.L_x_2408:
        /* <DEDUP_REMOVED lines=10> */
.L_x_5204:


//--------------------- .text._Z35group_norm_nhwc_bwd_one_pass_kernelI11Fp32IOBf16WLi64ELi60ELi480EEv26Group_norm_nhwc_bwd_params --------------------------
	.section	.text._Z35group_norm_nhwc_bwd_one_pass_kernelI11Fp32IOBf16WLi64ELi60ELi480EEv26Group_norm_nhwc_bwd_params,"ax",@progbits
	.sectioninfo	@"SHI_REGISTERS=64"
	.align	128
        .global         _Z35group_norm_nhwc_bwd_one_pass_kernelI11Fp32IOBf16WLi64ELi60ELi480EEv26Group_norm_nhwc_bwd_params
        .type           _Z35group_norm_nhwc_bwd_one_pass_kernelI11Fp32IOBf16WLi64ELi60ELi480EEv26Group_norm_nhwc_bwd_params,@function
        .size           _Z35group_norm_nhwc_bwd_one_pass_kernelI11Fp32IOBf16WLi64ELi60ELi480EEv26Group_norm_nhwc_bwd_params,(.L_x_5205 - _Z35group_norm_nhwc_bwd_one_pass_kernelI11Fp32IOBf16WLi64ELi60ELi480EEv26Group_norm_nhwc_bwd_params)
        .other          _Z35group_norm_nhwc_bwd_one_pass_kernelI11Fp32IOBf16WLi64ELi60ELi480EEv26Group_norm_nhwc_bwd_params,@"STO_CUDA_ENTRY STV_DEFAULT"
_Z35group_norm_nhwc_bwd_one_pass_kernelI11Fp32IOBf16WLi64ELi60ELi480EEv26Group_norm_nhwc_bwd_params:
.text._Z35group_norm_nhwc_bwd_one_pass_kernelI11Fp32IOBf16WLi64ELi60ELi480EEv26Group_norm_nhwc_bwd_params:
        /* <DEDUP_REMOVED lines=19> */
[----:B------:R-:W-:Y:S01]  /*0130*/  SHF.R.S32.HI R3, RZ, 0x1f, R36 ;  /* 0x0000001fff037819 */ /* 0x000fe20000011424 */
[----:B------:R-:W-:Y:S01]  /*0140*/  ULEA.HI UR10, UP0, UR11, UR10, URZ, 0x1 ;  /* 0x0000000a0b0a7291 */ /* 0x000fe2000f81083f */
[----:B------:R-:W-:Y:S01]  /*0150*/  ISETP.GE.U32.AND P2, PT, R36, 0x1e0, PT ;  /* 0x000001e02400780c */ /* 0x000fe20003f46070 */
[----:B------:R-:W-:Y:S01]  /*0160*/  UIADD3 UR7, UR5, UR7, URZ ;  /* 0x0000000705077290 */ /* 0x000fe2000fffe03f */
[----:B------:R-:W-:Y:S01]  /*0170*/  IMAD R39, R51, c[0x0][0x1fc], R2 ;  /* 0x00007f0033277a24 */ /* 0x000fe200078e0202 */
[----:B------:R-:W-:Y:S01]  /*0180*/  UIADD3.X UR8, URZ, UR11, URZ, UP0, !UPT ;  /* 0x0000000b3f087290 */ /* 0x000fe200087fe43f */
[----:B------:R-:W-:Y:S01]  /*0190*/  IMAD R49, R2, -0x1e, R36 ;  /* 0xffffffe202317824 */ /* 0x000fe200078e0224 */
[----:B------:R-:W-:Y:S01]  /*01a0*/  ULEA.HI UR9, UP0, UR7, UR4, URZ, 0x1 ;  /* 0x0000000407097291 */ /* 0x000fe2000f81083f */
[----:B------:R-:W-:Y:S01]  /*01b0*/  LEA.HI R3, R3, R36, RZ, 0x5 ;  /* 0x0000002403037211 */ /* 0x000fe200078f28ff */
[----:B------:R-:W-:Y:S01]  /*01c0*/  USHF.R.S64 UR10, UR10, 0x1, UR8 ;  /* 0x000000010a0a7899 */ /* 0x000fe20008001008 */
[C---:B------:R-:W-:Y:S01]  /*01d0*/  IADD3 R56, R39.reuse, 0x10, RZ ;  /* 0x0000001027387810 */ /* 0x040fe20007ffe0ff */
[----:B------:R-:W-:Y:S01]  /*01e0*/  UIADD3.X UR7, URZ, UR7, URZ, UP0, !UPT ;  /* 0x000000073f077290 */ /* 0x000fe200087fe43f */
[C---:B------:R-:W-:Y:S01]  /*01f0*/  ISETP.LT.U32.AND P1, PT, R39.reuse, c[0x0][0x1e0], PT ;  /* 0x0000780027007a0c */ /* 0x040fe20003f21070 */
[----:B------:R-:W-:Y:S01]  /*0200*/  HFMA2.MMA R48, -RZ, RZ, 0, 0 ;  /* 0x00000000ff307435 */ /* 0x000fe200000001ff */
[----:B------:R-:W-:Y:S01]  /*0210*/  SHF.R.S32.HI R59, RZ, 0x1f, R39 ;  /* 0x0000001fff3b7819 */ /* 0x000fe20000011427 */
[----:B------:R-:W-:Y:S01]  /*0220*/  USHF.R.S64 UR9, UR9, 0x1, UR7 ;  /* 0x0000000109097899 */ /* 0x000fe20008001007 */
[----:B------:R-:W-:Y:S01]  /*0230*/  ISETP.LT.U32.AND P0, PT, R56, c[0x0][0x1e0], PT ;  /* 0x0000780038007a0c */ /* 0x000fe20003f01070 */
[----:B------:R-:W-:Y:S01]  /*0240*/  USHF.R.S32.HI UR8, URZ, 0x1, UR8 ;  /* 0x000000013f087899 */ /* 0x000fe20008011408 */
[----:B------:R-:W-:Y:S01]  /*0250*/  SHF.R.S32.HI R57, RZ, 0x1f, R56 ;  /* 0x0000001fff397819 */ /* 0x000fe20000011438 */
[----:B------:R-:W-:Y:S01]  /*0260*/  USHF.R.S32.HI UR7, URZ, 0x1, UR7 ;  /* 0x000000013f077899 */ /* 0x000fe20008011407 */
[----:B------:R-:W-:Y:S01]  /*0270*/  IADD3 R55, R39, 0x20, RZ ;  /* 0x0000002027377810 */ /* 0x000fe20007ffe0ff */
[----:B------:R-:W-:Y:S01]  /*0280*/  USHF.L.U64.HI UR8, UR10, 0x2, UR8 ;  /* 0x000000020a087899 */ /* 0x000fe20008010208 */
[----:B------:R-:W-:Y:S01]  /*0290*/  ISETP.LT.AND.EX P1, PT, R59, c[0x0][0x1e4], !P2, P1 ;  /* 0x000079003b007a0c */ /* 0x000fe20005721310 */
[----:B------:R-:W-:Y:S01]  /*02a0*/  USHF.L.U64.HI UR7, UR9, 0x2, UR7 ;  /* 0x0000000209077899 */ /* 0x000fe20008010207 */
[----:B------:R-:W-:Y:S01]  /*02b0*/  ISETP.LT.AND.EX P2, PT, R57, c[0x0][0x1e4], !P2, P0 ;  /* 0x0000790039007a0c */ /* 0x000fe20005741300 */
[----:B------:R-:W-:Y:S01]  /*02c0*/  ULDC.U8 UR15, c[0x0][0x1f4] ;  /* 0x00007d00000f7ab9 */ /* 0x000fe20000000000 */
[----:B------:R-:W-:-:S02]  /*02d0*/  SHF.R.S32.HI R54, RZ, 0x5, R3 ;  /* 0x00000005ff367819 */ /* 0x000fc40000011403 */
[----:B------:R-:W-:Y:S02]  /*02e0*/  SHF.L.U32 R49, R49, 0x1, RZ ;  /* 0x0000000131317819 */ /* 0x000fe400000006ff */
[----:B------:R-:W-:Y:S02]  /*02f0*/  IADD3 R52, R39, 0x30, RZ ;  /* 0x0000003027347810 */ /* 0x000fe40007ffe0ff */
[----:B012---:R-:W-:Y:S02]  /*0300*/  SHF.R.S32.HI R58, RZ, 0x1f, R55 ;  /* 0x0000001fff3a7819 */ /* 0x007fe40000011437 */
.L_x_2444:
[----:B-1----:R-:W-:Y:S01]  /*0310*/  IABS R7, c[0x0][0x1f0] ;  /* 0x00007c0000077a13 */ /* 0x002fe20000000000 */
[----:B------:R-:W-:Y:S01]  /*0320*/  ULDC UR4, c[0x0][0x1f0] ;  /* 0x00007c0000047ab9 */ /* 0x000fe20000000800 */
[----:B------:R-:W-:Y:S01]  /*0330*/  ISETP.LE.AND P3, PT, RZ, UR14, PT ;  /* 0x0000000eff007c0c */ /* 0x000fe2000bf63270 */
[----:B------:R-:W-:Y:S01]  /*0340*/  ULOP3.LUT UR4, UR14, UR4, URZ, 0x3c, !UPT ;  /* 0x000000040e047292 */ /* 0x000fe2000f8e3c3f */
[----:B0-----:R-:W0:Y:S01]  /*0350*/  I2F.RP R4, R7 ;  /* 0x0000000700047306 */ /* 0x001e220000209400 */
[----:B------:R-:W-:Y:S01]  /*0360*/  UMOV UR11, 0x8 ;  /* 0x00000008000b7882 */ /* 0x000fe20000000000 */
[----:B------:R-:W-:-:S03]  /*0370*/  SHF.R.S32.HI R53, RZ, 0x1f, R52 ;  /* 0x0000001fff357819 */ /* 0x000fc60000011434 */
        /* <DEDUP_REMOVED lines=11> */
[----:B------:R-:W-:Y:S01]  /*0430*/  IMAD R5, R6, R7, RZ ;  /* 0x0000000706057224 */ /* 0x000fe200078e02ff */
[----:B------:R-:W-:-:S03]  /*0440*/  IABS R6, UR14 ;  /* 0x0000000e00067c13 */ /* 0x000fc60008000000 */
[----:B------:R-:W-:-:S06]  /*0450*/  IMAD.HI.U32 R3, R3, R5, R2 ;  /* 0x0000000503037227 */ /* 0x000fcc00078e0002 */
[----:B------:R-:W-:-:S04]  /*0460*/  IMAD.HI.U32 R5, R3, R6, RZ ;  /* 0x0000000603057227 */ /* 0x000fc800078e00ff */
[----:B------:R-:W-:Y:S01]  /*0470*/  IMAD.WIDE.U32 R2, R36, -0x77777777, RZ ;  /* 0x8888888924027825 */ /* 0x000fe200078e00ff */
[----:B------:R-:W-:-:S04]  /*0480*/  IADD3 R4, -R5, RZ, RZ ;  /* 0x000000ff05047210 */ /* 0x000fc80007ffe1ff */
[----:B------:R-:W-:Y:S01]  /*0490*/  SHF.R.U32.HI R2, RZ, 0x4, R3 ;  /* 0x00000004ff027819 */ /* 0x000fe20000011603 */
[----:B------:R-:W-:Y:S01]  /*04a0*/  IMAD R4, R7, R4, R6 ;  /* 0x0000000407047224 */ /* 0x000fe200078e0206 */
[----:B------:R-:W-:-:S03]  /*04b0*/  LOP3.LUT R3, RZ, c[0x0][0x1f0], RZ, 0x33, !PT ;  /* 0x00007c00ff037a12 */ /* 0x000fc600078e33ff */
[----:B------:R-:W-:Y:S01]  /*04c0*/  IMAD R2, R51, c[0x0][0x1fc], R2 ;  /* 0x00007f0033027a24 */ /* 0x000fe200078e0202 */
[----:B------:R-:W-:-:S04]  /*04d0*/  ISETP.GT.U32.AND P5, PT, R7, R4, PT ;  /* 0x000000040700720c */ /* 0x000fc80003fa4070 */
        /* <DEDUP_REMOVED lines=11> */
[----:B------:R-:W-:Y:S02]  /*0590*/  ISETP.GE.U32.AND P0, PT, R2, c[0x0][0x1e0], PT ;  /* 0x0000780002007a0c */ /* 0x000fe40003f06070 */
[----:B------:R-:W-:Y:S01]  /*05a0*/  SHF.R.S32.HI R2, RZ, 0x1f, R2 ;  /* 0x0000001fff027819 */ /* 0x000fe20000011402 */
[----:B------:R-:W-:Y:S01]  /*05b0*/  IMAD R30, R50, 0x3c, RZ ;  /* 0x0000003c321e7824 */ /* 0x000fe200078e02ff */
[----:B------:R-:W-:-:S02]  /*05c0*/  @!P4 IADD3 R5, -R5, RZ, RZ ;  /* 0x000000ff0505c210 */ /* 0x000fc40007ffe1ff */
[----:B------:R-:W-:Y:S02]  /*05d0*/  ISETP.GE.AND.EX P0, PT, R2, c[0x0][0x1e4], PT, P0 ;  /* 0x0000790002007a0c */ /* 0x000fe40003f06300 */
[----:B------:R-:W-:Y:S02]  /*05e0*/  SEL R3, R3, R5, !P5 ;  /* 0x0000000503037207 */ /* 0x000fe40006800000 */
[----:B------:R-:W-:Y:S02]  /*05f0*/  ISETP.LT.U32.AND P0, PT, R36, 0x1e0, !P0 ;  /* 0x000001e02400780c */ /* 0x000fe40004701070 */
[----:B------:R-:W-:Y:S02]  /*0600*/  SHF.R.S32.HI R5, RZ, 0x1f, R49 ;  /* 0x0000001fff057819 */ /* 0x000fe40000011431 */
[----:B------:R-:W-:Y:S02]  /*0610*/  IADD3 R4, P3, R49, R30, RZ ;  /* 0x0000001e31047210 */ /* 0x000fe40007f7e0ff */
[----:B------:R-:W-:-:S02]  /*0620*/  SHF.R.S32.HI R2, RZ, 0x1f, R3 ;  /* 0x0000001fff027819 */ /* 0x000fc40000011403 */
[----:B------:R-:W-:Y:S02]  /*0630*/  LEA.HI.X.SX32 R5, R30, R5, 0x1, P3 ;  /* 0x000000051e057211 */ /* 0x000fe400018f0eff */
[----:B------:R-:W-:Y:S01]  /*0640*/  ISETP.GE.U32.AND P3, PT, R52, c[0x0][0x1e0], PT ;  /* 0x0000780034007a0c */ /* 0x000fe20003f66070 */
[----:B------:R-:W-:Y:S02]  /*0650*/  IMAD R2, R2, c[0x0][0x1e8], RZ ;  /* 0x00007a0002027a24 */ /* 0x000fe400078e02ff */
[----:B------:R-:W-:-:S04]  /*0660*/  IMAD.WIDE.U32 R4, R3, c[0x0][0x1e8], R4 ;  /* 0x00007a0003047a25 */ /* 0x000fc800078e0004 */
[----:B------:R-:W-:Y:S02]  /*0670*/  IMAD R7, R3, c[0x0][0x1ec], R2 ;  /* 0x00007b0003077a24 */ /* 0x000fe400078e0202 */
[----:B------:R-:W-:Y:S02]  /*0680*/  @P0 IMAD R6, R58, c[0x0][0x1d8], RZ ;  /* 0x000076003a060a24 */ /* 0x000fe400078e02ff */
[----:B------:R-:W-:Y:S01]  /*0690*/  @P1 IMAD R2, R59, c[0x0][0x1d8], RZ ;  /* 0x000076003b021a24 */ /* 0x000fe200078e02ff */
[----:B------:R-:W-:Y:S01]  /*06a0*/  IADD3 R7, R5, R7, RZ ;  /* 0x0000000705077210 */ /* 0x000fe20007ffe0ff */
[----:B------:R-:W-:Y:S01]  /*06b0*/  @P2 IMAD R3, R57, c[0x0][0x1d8], RZ ;  /* 0x0000760039032a24 */ /* 0x000fe200078e02ff */
[----:B------:R-:W-:Y:S01]  /*06c0*/  ISETP.GE.AND.EX P3, PT, R53, c[0x0][0x1e4], PT, P3 ;  /* 0x0000790035007a0c */ /* 0x000fe20003f66330 */
[----:B------:R-:W-:Y:S01]  /*06d0*/  @P0 IMAD R17, R55, c[0x0][0x1dc], R6 ;  /* 0x0000770037110a24 */ /* 0x000fe200078e0206 */
[-C--:B------:R-:W-:Y:S01]  /*06e0*/  @P1 MOV R6, R4.reuse ;  /* 0x0000000400061202 */ /* 0x080fe20000000f00 */
[----:B------:R-:W-:Y:S01]  /*06f0*/  @P1 IMAD R13, R39, c[0x0][0x1dc], R2 ;  /* 0x00007700270d1a24 */ /* 0x000fe200078e0202 */
[----:B------:R-:W-:Y:S01]  /*0700*/  @P2 MOV R2, R4 ;  /* 0x0000000400022202 */ /* 0x000fe20000000f00 */
[----:B------:R-:W-:Y:S01]  /*0710*/  @P2 IMAD R15, R56, c[0x0][0x1dc], R3 ;  /* 0x00007700380f2a24 */ /* 0x000fe200078e0203 */
[----:B------:R-:W-:-:S02]  /*0720*/  @P2 MOV R3, R7 ;  /* 0x0000000700032202 */ /* 0x000fc40000000f00 */
[----:B------:R-:W-:Y:S01]  /*0730*/  ISETP.GT.U32.OR P3, PT, R36, 0x1df, P3 ;  /* 0x000001df2400780c */ /* 0x000fe20001f64470 */
[----:B------:R-:W-:Y:S01]  /*0740*/  @P1 IMAD.WIDE.U32 R10, R39, c[0x0][0x1d8], R6 ;  /* 0x00007600270a1a25 */ /* 0x000fe200078e0006 */
[----:B------:R-:W-:Y:S02]  /*0750*/  @P0 MOV R8, R4 ;  /* 0x0000000400080202 */ /* 0x000fe40000000f00 */
[----:B------:R-:W-:Y:S01]  /*0760*/  @P0 MOV R9, R7 ;  /* 0x0000000700090202 */ /* 0x000fe20000000f00 */
[----:B------:R-:W-:Y:S01]  /*0770*/  @P2 IMAD.WIDE.U32 R2, R56, c[0x0][0x1d8], R2 ;  /* 0x0000760038022a25 */ /* 0x000fe200078e0002 */
[----:B------:R-:W-:-:S03]  /*0780*/  @P1 IADD3 R13, R11, R13, RZ ;  /* 0x0000000d0b0d1210 */ /* 0x000fc60007ffe0ff */
[----:B------:R-:W-:Y:S01]  /*0790*/  @P0 IMAD.WIDE.U32 R8, R55, c[0x0][0x1d8], R8 ;  /* 0x0000760037080a25 */ /* 0x000fe200078e0008 */
[----:B------:R-:W-:Y:S02]  /*07a0*/  @P2 IADD3 R11, R3, R15, RZ ;  /* 0x0000000f030b2210 */ /* 0x000fe40007ffe0ff */
[C---:B------:R-:W-:Y:S02]  /*07b0*/  @P1 SHF.L.U32 R16, R10.reuse, 0x2, RZ ;  /* 0x000000020a101819 */ /* 0x040fe400000006ff */
[----:B------:R-:W-:Y:S02]  /*07c0*/  @P1 SHF.L.U64.HI R14, R10, 0x2, R13 ;  /* 0x000000020a0e1819 */ /* 0x000fe4000001020d */
[----:B------:R-:W-:Y:S02]  /*07d0*/  @P2 SHF.L.U64.HI R20, R2, 0x2, R11 ;  /* 0x0000000202142819 */ /* 0x000fe4000001020b */
[----:B------:R-:W-:Y:S01]  /*07e0*/  @P0 IADD3 R3, R9, R17, RZ ;  /* 0x0000001109030210 */ /* 0x000fe20007ffe0ff */
[----:B------:R-:W-:Y:S01]  /*07f0*/  @!P3 IMAD R9, R53, c[0x0][0x1d8], RZ ;  /* 0x000076003509ba24 */ /* 0x000fe200078e02ff */
[----:B------:R-:W-:-:S02]  /*0800*/  @!P3 MOV R10, R4 ;  /* 0x00000004000ab202 */ /* 0x000fc40000000f00 */
[----:B------:R-:W-:Y:S02]  /*0810*/  @!P3 MOV R11, R7 ;  /* 0x00000007000bb202 */ /* 0x000fe40000000f00 */
[C---:B------:R-:W-:Y:S02]  /*0820*/  @P1 IADD3 R12, P4, R16.reuse, c[0x0][0x180], RZ ;  /* 0x00006000100c1a10 */ /* 0x040fe40007f9e0ff */
[----:B------:R-:W-:Y:S01]  /*0830*/  @P1 IADD3 R16, P5, R16, c[0x0][0x178], RZ ;  /* 0x00005e0010101a10 */ /* 0x000fe20007fbe0ff */
[----:B------:R-:W-:Y:S01]  /*0840*/  @!P3 IMAD R29, R52, c[0x0][0x1dc], R9 ;  /* 0x00007700341dba24 */ /* 0x000fe200078e0209 */
[----:B------:R-:W-:Y:S01]  /*0850*/  @P2 SHF.L.U32 R32, R2, 0x2, RZ ;  /* 0x0000000202202819 */ /* 0x000fe200000006ff */
[----:B------:R-:W-:Y:S01]  /*0860*/  @!P3 IMAD.WIDE.U32 R10, R52, c[0x0][0x1d8], R10 ;  /* 0x00007600340aba25 */ /* 0x000fe200078e000a */
[----:B------:R-:W-:Y:S02]  /*0870*/  @P0 SHF.L.U32 R2, R8, 0x2, RZ ;  /* 0x0000000208020819 */ /* 0x000fe400000006ff */
[----:B------:R-:W-:-:S02]  /*0880*/  @P1 IADD3.X R13, R14, c[0x0][0x184], RZ, P4, !PT ;  /* 0x000061000e0d1a10 */ /* 0x000fc400027fe4ff */
[----:B------:R-:W-:Y:S02]  /*0890*/  @P1 IADD3.X R17, R14, c[0x0][0x17c], RZ, P5, !PT ;  /* 0x00005f000e111a10 */ /* 0x000fe40002ffe4ff */
[C---:B------:R-:W-:Y:S02]  /*08a0*/  @P2 IADD3 R14, P4, R32.reuse, c[0x0][0x180], RZ ;  /* 0x00006000200e2a10 */ /* 0x040fe40007f9e0ff */
[----:B------:R-:W-:Y:S01]  /*08b0*/  @P2 IADD3 R32, P5, R32, c[0x0][0x178], RZ ;  /* 0x00005e0020202a10 */ /* 0x000fe20007fbe0ff */
[----:B------:R-:W-:Y:S01]  /*08c0*/  CS2R R24, SRZ ;  /* 0x0000000000187805 */ /* 0x000fe2000001ff00 */
[----:B------:R-:W-:Y:S02]  /*08d0*/  @P0 SHF.L.U64.HI R3, R8, 0x2, R3 ;  /* 0x0000000208030819 */ /* 0x000fe40000010203 */
[----:B------:R-:W-:Y:S01]  /*08e0*/  @!P3 IADD3 R29, R11, R29, RZ ;  /* 0x0000001d0b1db210 */ /* 0x000fe20007ffe0ff */
[----:B------:R-:W-:Y:S01]  /*08f0*/  CS2R R8, SRZ ;  /* 0x0000000000087805 */ /* 0x000fe2000001ff00 */
[----:B------:R-:W-:-:S02]  /*0900*/  @!P3 SHF.L.U32 R28, R10, 0x2, RZ ;  /* 0x000000020a1cb819 */ /* 0x000fc400000006ff */
[----:B------:R-:W-:Y:S02]  /*0910*/  @P0 IADD3 R34, P6, R2, c[0x0][0x180], RZ ;  /* 0x0000600002220a10 */ /* 0x000fe40007fde0ff */
[C---:B------:R-:W-:Y:S01]  /*0920*/  @P2 IADD3.X R15, R20.reuse, c[0x0][0x184], RZ, P4, !PT ;  /* 0x00006100140f2a10 */ /* 0x040fe200027fe4ff */
[----:B------:R0:W5:Y:S01]  /*0930*/  @P1 LDG.E.64 R8, [R16.64] ;  /* 0x0000000c10081981 */ /* 0x000162000c1e1b00 */
[----:B------:R-:W-:Y:S02]  /*0940*/  @P2 IADD3.X R33, R20, c[0x0][0x17c], RZ, P5, !PT ;  /* 0x00005f0014212a10 */ /* 0x000fe40002ffe4ff */
[----:B------:R-:W-:Y:S01]  /*0950*/  @!P3 SHF.L.U64.HI R29, R10, 0x2, R29 ;  /* 0x000000020a1db819 */ /* 0x000fe2000001021d */
[----:B------:R1:W5:Y:S01]  /*0960*/  @P2 LDG.E.64 R24, [R14.64] ;  /* 0x0000000c0e182981 */ /* 0x000362000c1e1b00 */
[----:B------:R-:W-:Y:S02]  /*0970*/  @P0 IADD3.X R35, R3, c[0x0][0x184], RZ, P6, !PT ;  /* 0x0000610003230a10 */ /* 0x000fe400037fe4ff */
[----:B------:R-:W-:-:S02]  /*0980*/  @!P3 IADD3 R26, P5, R28, c[0x0][0x180], RZ ;  /* 0x000060001c1aba10 */ /* 0x000fc40007fbe0ff */
[----:B------:R-:W-:Y:S01]  /*0990*/  @!P3 IADD3 R28, P6, R28, c[0x0][0x178], RZ ;  /* 0x00005e001c1cba10 */ /* 0x000fe20007fde0ff */
[----:B------:R-:W-:Y:S01]  /*09a0*/  CS2R R10, SRZ ;  /* 0x00000000000a7805 */ /* 0x000fe2000001ff00 */
[----:B0-----:R-:W-:Y:S01]  /*09b0*/  CS2R R16, SRZ ;  /* 0x0000000000107805 */ /* 0x001fe2000001ff00 */
[C---:B------:R-:W-:Y:S01]  /*09c0*/  @!P3 IADD3.X R27, R29.reuse, c[0x0][0x184], RZ, P5, !PT ;  /* 0x000061001d1bba10 */ /* 0x040fe20002ffe4ff */
[----:B-1----:R-:W-:Y:S01]  /*09d0*/  CS2R R14, SRZ ;  /* 0x00000000000e7805 */ /* 0x002fe2000001ff00 */
[----:B------:R-:W-:Y:S02]  /*09e0*/  @!P3 IADD3.X R29, R29, c[0x0][0x17c], RZ, P6, !PT ;  /* 0x00005f001d1dba10 */ /* 0x000fe400037fe4ff */
[----:B------:R0:W5:Y:S04]  /*09f0*/  @P2 LDG.E.64 R10, [R32.64] ;  /* 0x0000000c200a2981 */ /* 0x000168000c1e1b00 */
[----:B------:R0:W5:Y:S04]  /*0a00*/  @!P3 LDG.E.64 R16, [R26.64] ;  /* 0x0000000c1a10b981 */ /* 0x000168000c1e1b00 */
        /* <DEDUP_REMOVED lines=16> */
[----:B------:R-:W-:Y:S01]  /*0b10*/  ISETP.GT.U32.AND P0, PT, R36, 0x1df, PT ;  /* 0x000001df2400780c */ /* 0x000fe20003f04070 */
[----:B------:R-:W-:Y:S01]  /*0b20*/  UMOV UR11, 0x3f800000 ;  /* 0x3f800000000b7882 */ /* 0x000fe20000000000 */
[----:B------:R-:W-:Y:S01]  /*0b30*/  BSSY B0, `(.L_x_2410) ;  /* 0x0000015000007945 */ /* 0x000fe20003800000 */
[----:B-1----:R-:W-:Y:S01]  /*0b40*/  CS2R R2, SRZ ;  /* 0x0000000000027805 */ /* 0x002fe2000001ff00 */
[----:B------:R-:W-:Y:S02]  /*0b50*/  MOV R38, RZ ;  /* 0x000000ff00267202 */ /* 0x000fe40000000f00 */
[----:B------:R-:W-:Y:S01]  /*0b60*/  MOV R37, RZ ;  /* 0x000000ff00257202 */ /* 0x000fe20000000f00 */
[----:B--2---:R-:W-:-:S06]  /*0b70*/  @UP0 UMOV UR11, UR4 ;  /* 0x00000004000b0c82 */ /* 0x004fcc0008000000 */
[----:B------:R-:W-:Y:S05]  /*0b80*/  @P0 BRA `(.L_x_2411) ;  /* 0x000000f000000947 */ /* 0x000fea0003800000 */
[----:B0-----:R-:W-:Y:S01]  /*0b90*/  ISETP.NE.AND P0, PT, RZ, UR15, PT ;  /* 0x0000000fff007c0c */ /* 0x001fe2000bf05270 */
        /* <DEDUP_REMOVED lines=14> */
.L_x_2411:
[----:B0-----:R-:W-:Y:S05]  /*0c80*/  BSYNC B0 ;  /* 0x0000000000007941 */ /* 0x001fea0003800000 */
.L_x_2410:
        /* <DEDUP_REMOVED lines=8> */
[----:B------:R-:W-:Y:S02]  /*0d10*/  FMUL.FTZ R45, R45, UR11 ;  /* 0x0000000b2d2d7c20 */ /* 0x000fe40008410000 */
        /* <DEDUP_REMOVED lines=19> */
[----:B------:R-:W-:-:S04]  /*0e50*/  FMUL.FTZ R24, R27, R32 ;  /* 0x000000201b187220 */ /* 0x000fc80000410000 */
.L_x_2412:
[----:B------:R-:W-:Y:S01]  /*0e60*/  FMUL.FTZ R28, R24, R2 ;  /* 0x00000002181c7220 */ /* 0x000fe20000410000 */
[----:B------:R-:W-:Y:S01]  /*0e70*/  MOV R19, R11 ;  /* 0x0000000b00137202 */ /* 0x000fe20000000f00 */
[----:B------:R-:W-:Y:S02]  /*0e80*/  FMUL.FTZ R43, R43, UR11 ;  /* 0x0000000b2b2b7c20 */ /* 0x000fe40008410000 */
[----:B------:R-:W-:Y:S02]  /*0e90*/  FFMA.FTZ R26, R45, R28, RZ ;  /* 0x0000001c2d1a7223 */ /* 0x000fe400000100ff */
[----:B------:R-:W-:Y:S02]  /*0ea0*/  FMUL.FTZ R27, R23, R3 ;  /* 0x00000003171b7220 */ /* 0x000fe40000410000 */
[----:B------:R-:W-:Y:S02]  /*0eb0*/  FADD.FTZ R28, RZ, R28 ;  /* 0x0000001cff1c7221 */ /* 0x000fe40000010000 */
        /* <DEDUP_REMOVED lines=20> */
.L_x_2413:
[----:B------:R-:W-:Y:S02]  /*1000*/  FFMA.FTZ R25, R44, R27, R26 ;  /* 0x0000001b2c197223 */ /* 0x000fe4000001001a */
[----:B------:R-:W-:Y:S02]  /*1010*/  FMUL.FTZ R26, R22, R2 ;  /* 0x00000002161a7220 */ /* 0x000fe40000410000 */
[----:B------:R-:W-:Y:S02]  /*1020*/  FADD.FTZ R27, R27, R28 ;  /* 0x0000001c1b1b7221 */ /* 0x000fe40000010000 */
[C---:B------:R-:W-:Y:S01]  /*1030*/  FADD.FTZ R41, -R18.reuse, R20 ;  /* 0x0000001412297221 */ /* 0x040fe20000010100 */
[----:B------:R-:W-:Y:S01]  /*1040*/  MOV R20, R13 ;  /* 0x0000000d00147202 */ /* 0x000fe20000000f00 */
[----:B------:R-:W-:Y:S01]  /*1050*/  FADD.FTZ R40, -R18, R21 ;  /* 0x0000001512287221 */ /* 0x000fe20000010100 */
[----:B------:R-:W-:Y:S01]  /*1060*/  MOV R21, R12 ;  /* 0x0000000c00157202 */ /* 0x000fe20000000f00 */
[----:B------:R-:W-:-:S02]  /*1070*/  FFMA.FTZ R25, R43, R26, R25 ;  /* 0x0000001a2b197223 */ /* 0x000fc40000010019 */
[----:B------:R-:W-:Y:S02]  /*1080*/  FADD.FTZ R26, R27, R26 ;  /* 0x0000001a1b1a7221 */ /* 0x000fe40000010000 */
        /* <DEDUP_REMOVED lines=22> */
.L_x_2414:
[----:B------:R-:W-:Y:S02]  /*11f0*/  FFMA.FTZ R25, R42, R27, R25 ;  /* 0x0000001b2a197223 */ /* 0x000fe40000010019 */
[----:B------:R-:W-:Y:S02]  /*1200*/  FMUL.FTZ R28, R21, R2 ;  /* 0x00000002151c7220 */ /* 0x000fe40000410000 */
[----:B------:R-:W-:Y:S01]  /*1210*/  FADD.FTZ R27, R27, R26 ;  /* 0x0000001a1b1b7221 */ /* 0x000fe20000010000 */
[----:B------:R-:W-:Y:S01]  /*1220*/  MOV R26, R14 ;  /* 0x0000000e001a7202 */ /* 0x000fe20000000f00 */
[C---:B------:R-:W-:Y:S01]  /*1230*/  FADD.FTZ R47, -R18.reuse, R16 ;  /* 0x00000010122f7221 */ /* 0x040fe20000010100 */
[----:B------:R-:W-:Y:S01]  /*1240*/  MOV R16, R15 ;  /* 0x0000000f00107202 */ /* 0x000fe20000000f00 */
[----:B------:R-:W-:Y:S02]  /*1250*/  FADD.FTZ R46, -R18, R17 ;  /* 0x00000011122e7221 */ /* 0x000fe40000010100 */
        /* <DEDUP_REMOVED lines=24> */
.L_x_2415:
[----:B------:R-:W-:Y:S01]  /*13e0*/  FFMA.FTZ R17, R40, R25, R17 ;  /* 0x0000001928117223 */ /* 0x000fe20000010011 */
[----:B------:R-:W-:Y:S01]  /*13f0*/  ISETP.GT.AND P0, PT, R60, 0x1e, PT ;  /* 0x0000001e3c00780c */ /* 0x000fe20003f04270 */
[----:B------:R-:W-:Y:S01]  /*1400*/  FMUL.FTZ R28, R26, R2 ;  /* 0x000000021a1c7220 */ /* 0x000fe20000410000 */
[----:B------:R-:W-:Y:S01]  /*1410*/  HFMA2.MMA R27, -RZ, RZ, 0, 1.1920928955078125e-07 ;  /* 0x00000002ff1b7435 */ /* 0x000fe200000001ff */
[----:B------:R-:W-:Y:S01]  /*1420*/  FADD.FTZ R25, R25, R18 ;  /* 0x0000001219197221 */ /* 0x000fe20000010000 */
[----:B------:R-:W-:Y:S01]  /*1430*/  ISETP.GT.AND P4, PT, R60, 0xf, PT ;  /* 0x0000000f3c00780c */ /* 0x000fe20003f84270 */
[----:B------:R-:W-:Y:S01]  /*1440*/  FMUL.FTZ R18, R16, R3 ;  /* 0x0000000310127220 */ /* 0x000fe20000410000 */
[----:B------:R-:W-:Y:S01]  /*1450*/  ISETP.NE.AND P5, PT, R60, RZ, PT ;  /* 0x000000ff3c00720c */ /* 0x000fe20003fa5270 */
[----:B------:R-:W-:Y:S01]  /*1460*/  FFMA.FTZ R17, R47, R28, R17 ;  /* 0x0000001c2f117223 */ /* 0x000fe20000010011 */
[----:B------:R-:W-:Y:S01]  /*1470*/  BSSY B0, `(.L_x_2416) ;  /* 0x0000058000007945 */ /* 0x000fe20003800000 */
[----:B------:R-:W-:Y:S01]  /*1480*/  FADD.FTZ R25, R25, R28 ;  /* 0x0000001c19197221 */ /* 0x000fe20000010000 */
[----:B------:R-:W-:Y:S01]  /*1490*/  ISETP.GT.U32.AND P6, PT, R36, 0x1d, PT ;  /* 0x0000001d2400780c */ /* 0x000fe20003fc4070 */
[----:B------:R-:W-:-:S02]  /*14a0*/  FFMA.FTZ R17, R46, R18, R17 ;  /* 0x000000122e117223 */ /* 0x000fc40000010011 */
[----:B------:R-:W-:Y:S02]  /*14b0*/  FADD.FTZ R18, R18, R25 ;  /* 0x0000001912127221 */ /* 0x000fe40000010000 */
[----:B------:R-:W-:Y:S01]  /*14c0*/  FFMA.FTZ R29, R45, R24, RZ ;  /* 0x000000182d1d7223 */ /* 0x000fe200000100ff */
        /* <DEDUP_REMOVED lines=21> */
[----:B------:R-:W-:Y:S02]  /*1620*/  FADD.FTZ R27, RZ, R24 ;  /* 0x00000018ff1b7221 */ /* 0x000fe40000010000 */
[----:B------:R-:W1:Y:S01]  /*1630*/  SHFL.DOWN PT, R25, R18, 0x10, 0x1f ;  /* 0x0a001f0012197f89 */ /* 0x000e6200000e0000 */
[----:B------:R-:W-:Y:S02]  /*1640*/  FADD.FTZ R24, RZ, R23 ;  /* 0x00000017ff187221 */ /* 0x000fe40000010000 */
[----:B------:R-:W-:Y:S02]  /*1650*/  FFMA.FTZ R23, R44, R23, RZ ;  /* 0x000000172c177223 */ /* 0x000fe400000100ff */
[----:B------:R-:W-:Y:S02]  /*1660*/  FADD.FTZ R30, R27, R22 ;  /* 0x000000161b1e7221 */ /* 0x000fe40000010000 */
[----:B------:R-:W-:-:S02]  /*1670*/  FFMA.FTZ R22, R43, R22, R29 ;  /* 0x000000162b167223 */ /* 0x000fc4000001001d */
[----:B------:R-:W-:Y:S02]  /*1680*/  FADD.FTZ R27, R24, R19 ;  /* 0x00000013181b7221 */ /* 0x000fe40000010000 */
[----:B------:R-:W-:Y:S02]  /*1690*/  FFMA.FTZ R23, R42, R19, R23 ;  /* 0x000000132a177223 */ /* 0x000fe40000010017 */
[----:B------:R-:W-:Y:S02]  /*16a0*/  FFMA.FTZ R22, R41, R21, R22 ;  /* 0x0000001529167223 */ /* 0x000fe40000010016 */
[----:B------:R-:W-:Y:S02]  /*16b0*/  FADD.FTZ R27, R27, R20 ;  /* 0x000000141b1b7221 */ /* 0x000fe40000010000 */
[----:B------:R-:W-:Y:S02]  /*16c0*/  FFMA.FTZ R23, R40, R20, R23 ;  /* 0x0000001428177223 */ /* 0x000fe40000010017 */
[----:B------:R-:W-:-:S02]  /*16d0*/  FADD.FTZ R19, R30, R21 ;  /* 0x000000151e137221 */ /* 0x000fc40000010000 */
[----:B0-----:R-:W-:Y:S02]  /*16e0*/  @!P4 FADD.FTZ R17, R17, R28 ;  /* 0x0000001c1111c221 */ /* 0x001fe40000010000 */
[----:B------:R-:W-:Y:S02]  /*16f0*/  FFMA.FTZ R24, R47, R26, R22 ;  /* 0x0000001a2f187223 */ /* 0x000fe40000010016 */
[----:B-1----:R-:W-:Y:S01]  /*1700*/  @!P4 FADD.FTZ R18, R18, R25 ;  /* 0x000000191212c221 */ /* 0x002fe20000010000 */
[----:B------:R-:W-:Y:S01]  /*1710*/  ISETP.NE.AND P4, PT, R36, RZ, PT ;  /* 0x000000ff2400720c */ /* 0x000fe20003f85270 */
[----:B------:R-:W-:Y:S02]  /*1720*/  FFMA.FTZ R25, R46, R16, R23 ;  /* 0x000000102e197223 */ /* 0x000fe40000010017 */
[----:B------:R-:W-:Y:S01]  /*1730*/  FADD.FTZ R27, R27, R16 ;  /* 0x000000101b1b7221 */ /* 0x000fe20000010000 */
[----:B------:R-:W-:Y:S01]  /*1740*/  MOV R16, R17 ;  /* 0x0000001100107202 */ /* 0x000fe20000000f00 */
[----:B------:R-:W-:Y:S01]  /*1750*/  FADD.FTZ R26, R19, R26 ;  /* 0x0000001a131a7221 */ /* 0x000fe20000010000 */
[----:B------:R-:W-:-:S04]  /*1760*/  MOV R17, R18 ;  /* 0x0000001200117202 */ /* 0x000fc80000000f00 */
        /* <DEDUP_REMOVED lines=12> */
[----:B------:R-:W-:Y:S01]  /*1830*/  FADD.FTZ R61, R61, R22 ;  /* 0x000000163d3d7221 */ /* 0x000fe20000010000 */
[----:B------:R-:W0:Y:S01]  /*1840*/  LDS.128 R16, [0x50] ;  /* 0x00005000ff107984 */ /* 0x000e220000000c00 */
[----:B------:R-:W-:Y:S02]  /*1850*/  FADD.FTZ R20, R20, R23 ;  /* 0x0000001714147221 */ /* 0x000fe40000010000 */
[----:B---3--:R-:W-:-:S02]  /*1860*/  FADD.FTZ R61, R61, R32 ;  /* 0x000000203d3d7221 */ /* 0x008fc40000010000 */
[----:B------:R-:W-:Y:S02]  /*1870*/  FADD.FTZ R20, R20, R33 ;  /* 0x0000002114147221 */ /* 0x000fe40000010000 */
[----:B------:R-:W-:Y:S01]  /*1880*/  FADD.FTZ R61, R61, R34 ;  /* 0x000000223d3d7221 */ /* 0x000fe20000010000 */
[----:B------:R-:W-:Y:S01]  /*1890*/  LDS.64 R32, [0x80] ;  /* 0x00008000ff207984 */ /* 0x000fe20000000a00 */
[----:B------:R-:W-:Y:S02]  /*18a0*/  FADD.FTZ R20, R20, R35 ;  /* 0x0000002314147221 */ /* 0x000fe40000010000 */
[----:B----4-:R-:W-:Y:S02]  /*18b0*/  FADD.FTZ R61, R61, R28 ;  /* 0x0000001c3d3d7221 */ /* 0x010fe40000010000 */
[----:B------:R-:W-:Y:S02]  /*18c0*/  FADD.FTZ R28, R20, R29 ;  /* 0x0000001d141c7221 */ /* 0x000fe40000010000 */
[----:B------:R-:W1:Y:S01]  /*18d0*/  LDS.128 R20, [0x60] ;  /* 0x00006000ff147984 */ /* 0x000e620000000c00 */
[----:B------:R-:W-:-:S02]  /*18e0*/  FADD.FTZ R61, R61, R30 ;  /* 0x0000001e3d3d7221 */ /* 0x000fc40000010000 */
[----:B------:R-:W-:Y:S02]  /*18f0*/  FADD.FTZ R34, R28, R31 ;  /* 0x0000001f1c227221 */ /* 0x000fe40000010000 */
[----:B------:R-:W2:Y:S01]  /*1900*/  LDS.128 R28, [0x70] ;  /* 0x00007000ff1c7984 */ /* 0x000ea20000000c00 */
[----:B0-----:R-:W-:Y:S02]  /*1910*/  FADD.FTZ R61, R61, R16 ;  /* 0x000000103d3d7221 */ /* 0x001fe40000010000 */
[----:B------:R-:W-:Y:S02]  /*1920*/  FADD.FTZ R34, R34, R17 ;  /* 0x0000001122227221 */ /* 0x000fe40000010000 */
[----:B------:R-:W-:Y:S02]  /*1930*/  FADD.FTZ R61, R61, R18 ;  /* 0x000000123d3d7221 */ /* 0x000fe40000010000 */
[----:B------:R-:W-:Y:S02]  /*1940*/  FADD.FTZ R34, R34, R19 ;  /* 0x0000001322227221 */ /* 0x000fe40000010000 */
        /* <DEDUP_REMOVED lines=10> */
.L_x_2417:
[----:B------:R-:W-:Y:S05]  /*19f0*/  BSYNC B0 ;  /* 0x0000000000007941 */ /* 0x000fea0003800000 */
.L_x_2416:
[----:B------:R-:W-:Y:S01]  /*1a00*/  BAR.SYNC.DEFER_BLOCKING 0x0 ;  /* 0x0000000000007b1d */ /* 0x000fe20000010000 */
[----:B------:R-:W-:-:S05]  /*1a10*/  SHF.L.U32 R18, R36, 0x4, RZ ;  /* 0x0000000424127819 */ /* 0x000fca00000006ff */
        /* <DEDUP_REMOVED lines=9> */
[----:B--2---:R-:W-:Y:S01]  /*1ab0*/  FADD.FTZ R19, R19, R32 ;  /* 0x0000002013137221 */ /* 0x004fe20000010000 */
[----:B------:R-:W-:Y:S01]  /*1ac0*/  LDS.128 R28, [R18+0xa00] ;  /* 0x000a0000121c7984 */ /* 0x000fe20000000c00 */
[----:B------:R-:W-:Y:S02]  /*1ad0*/  FADD.FTZ R32, R24, R33 ;  /* 0x0000002118207221 */ /* 0x000fe40000010000 */
[----:B------:R-:W-:-:S02]  /*1ae0*/  FADD.FTZ R33, R25, R34 ;  /* 0x0000002219217221 */ /* 0x000fc40000010000 */
[----:B------:R-:W-:Y:S02]  /*1af0*/  FADD.FTZ R34, R26, R35 ;  /* 0x000000231a227221 */ /* 0x000fe40000010000 */
[----:B------:R-:W0:Y:S01]  /*1b00*/  LDS.128 R24, [R18+0x820] ;  /* 0x0008200012187984 */ /* 0x000e220000000c00 */
[----:B---3--:R-:W-:Y:S02]  /*1b10*/  FADD.FTZ R19, R19, R20 ;  /* 0x0000001413137221 */ /* 0x008fe40000010000 */
        /* <DEDUP_REMOVED lines=9> */
[----:B------:R-:W-:Y:S02]  /*1bb0*/  FADD.FTZ R19, R19, R28 ;  /* 0x0000001c13137221 */ /* 0x000fe40000010000 */
[----:B------:R-:W-:Y:S02]  /*1bc0*/  FADD.FTZ R32, R32, R29 ;  /* 0x0000001d20207221 */ /* 0x000fe40000010000 */
[----:B------:R-:W-:-:S02]  /*1bd0*/  FADD.FTZ R33, R33, R30 ;  /* 0x0000001e21217221 */ /* 0x000fc40000010000 */
[----:B------:R-:W-:Y:S02]  /*1be0*/  FADD.FTZ R34, R34, R31 ;  /* 0x0000001f22227221 */ /* 0x000fe40000010000 */
[----:B------:R-:W2:Y:S01]  /*1bf0*/  LDS.128 R28, [R18+0xfa0] ;  /* 0x000fa000121c7984 */ /* 0x000ea20000000c00 */
[----:B-1----:R-:W-:Y:S02]  /*1c00*/  FADD.FTZ R19, R19, R20 ;  /* 0x0000001413137221 */ /* 0x002fe40000010000 */
        /* <DEDUP_REMOVED lines=9> */
[----:B--2---:R-:W-:Y:S02]  /*1ca0*/  FADD.FTZ R19, R19, R28 ;  /* 0x0000001c13137221 */ /* 0x004fe40000010000 */
        /* <DEDUP_REMOVED lines=22> */
[----:B------:R-:W1:Y:S01]  /*1e10*/  LDS.128 R32, [R18+0x1cc0] ;  /* 0x001cc00012207984 */ /* 0x000e620000000c00 */
[----:B------:R-:W-:-:S02]  /*1e20*/  FADD.FTZ R22, R19, R23 ;  /* 0x0000001713167221 */ /* 0x000fc40000010000 */
[----:B0-----:R-:W-:Y:S02]  /*1e30*/  FADD.FTZ R61, R61, R24 ;  /* 0x000000183d3d7221 */ /* 0x001fe40000010000 */
[----:B------:R-:W-:Y:S02]  /*1e40*/  FADD.FTZ R20, R20, R25 ;  /* 0x0000001914147221 */ /* 0x000fe40000010000 */
[----:B------:R-:W-:Y:S02]  /*1e50*/  FADD.FTZ R21, R21, R26 ;  /* 0x0000001a15157221 */ /* 0x000fe40000010000 */
[----:B------:R-:W-:Y:S02]  /*1e60*/  FADD.FTZ R22, R22, R27 ;  /* 0x0000001b16167221 */ /* 0x000fe40000010000 */
[----:B--2---:R-:W-:Y:S02]  /*1e70*/  FADD.FTZ R61, R61, R28 ;  /* 0x0000001c3d3d7221 */ /* 0x004fe40000010000 */
[----:B------:R-:W-:-:S02]  /*1e80*/  FADD.FTZ R20, R20, R29 ;  /* 0x0000001d14147221 */ /* 0x000fc40000010000 */
[----:B------:R-:W-:Y:S02]  /*1e90*/  FADD.FTZ R21, R21, R30 ;  /* 0x0000001e15157221 */ /* 0x000fe40000010000 */
[----:B------:R-:W-:Y:S02]  /*1ea0*/  FADD.FTZ R22, R22, R31 ;  /* 0x0000001f16167221 */ /* 0x000fe40000010000 */
[----:B-1----:R-:W-:Y:S02]  /*1eb0*/  FADD.FTZ R24, R61, R32 ;  /* 0x000000203d187221 */ /* 0x002fe40000010000 */
[----:B------:R-:W-:Y:S02]  /*1ec0*/  FADD.FTZ R25, R20, R33 ;  /* 0x0000002114197221 */ /* 0x000fe40000010000 */
[----:B------:R-:W-:Y:S02]  /*1ed0*/  FADD.FTZ R26, R21, R34 ;  /* 0x00000022151a7221 */ /* 0x000fe40000010000 */
[----:B------:R-:W-:-:S02]  /*1ee0*/  FADD.FTZ R27, R22, R35 ;  /* 0x00000023161b7221 */ /* 0x000fc40000010000 */
.L_x_2419:
[----:B------:R-:W-:Y:S05]  /*1ef0*/  BSYNC B0 ;  /* 0x0000000000007941 */ /* 0x000fea0003800000 */
.L_x_2418:
        /* <DEDUP_REMOVED lines=11> */
[----:B------:R-:W-:Y:S02]  /*1fb0*/  LEA R22, P5, R23, R18, 0x2 ;  /* 0x0000001217167211 */ /* 0x000fe400078a10ff */
[----:B------:R-:W-:-:S02]  /*1fc0*/  IADD3.X R21, R19, UR8, RZ, P6, !PT ;  /* 0x0000000813157c10 */ /* 0x000fc4000b7fe4ff */
[----:B------:R-:W-:Y:S02]  /*1fd0*/  LEA R28, P6, R31, R18, 0x2 ;  /* 0x000000121f1c7211 */ /* 0x000fe400078c10ff */
[----:B------:R-:W-:Y:S01]  /*1fe0*/  LEA.HI.X R23, R23, R19, R29, 0x2, P5 ;  /* 0x0000001317177211 */ /* 0x000fe200028f141d */
[----:B------:R1:W-:Y:S01]  /*1ff0*/  RED.E.ADD.F32.FTZ.RN.STRONG.GPU [R20.64], R25 ;  /* 0x000000191400798e */ /* 0x0003e2000c10e78c */
[----:B------:R-:W-:-:S03]  /*2000*/  IADD3.X R29, R19, UR7, RZ, P6, !PT ;  /* 0x00000007131d7c10 */ /* 0x000fc6000b7fe4ff */
[----:B------:R1:W-:Y:S04]  /*2010*/  RED.E.ADD.F32.FTZ.RN.STRONG.GPU [R22.64], R26 ;  /* 0x0000001a1600798e */ /* 0x0003e8000c10e78c */
[----:B------:R1:W-:Y:S02]  /*2020*/  RED.E.ADD.F32.FTZ.RN.STRONG.GPU [R28.64], R27 ;  /* 0x0000001b1c00798e */ /* 0x0003e4000c10e78c */
.L_x_2421:
[----:B------:R-:W-:Y:S05]  /*2030*/  BSYNC B0 ;  /* 0x0000000000007941 */ /* 0x000fea0003800000 */
.L_x_2420:
        /* <DEDUP_REMOVED lines=29> */
.L_x_2424:
[----:B------:R-:W2:Y:S01]  /*2210*/  LDG.E.STRONG.GPU R22, [R20.64] ;  /* 0x0000000c14167981 */ /* 0x000ea2000c1ef900 */
[----:B------:R-:W-:Y:S01]  /*2220*/  YIELD ;  /* 0x0000000000007946 */ /* 0x000fe20003800000 */
[----:B--2---:R-:W-:Y:S01]  /*2230*/  ISETP.NE.AND P0, PT, R22, R25, PT ;  /* 0x000000191600720c */ /* 0x004fe20003f05270 */
[----:B------:R-:W-:-:S12]  /*2240*/  CCTL.IVALL ;  /* 0x00000000ff00798f */ /* 0x000fd80002000000 */
[----:B------:R-:W-:Y:S05]  /*2250*/  @P0 BRA `(.L_x_2424) ;  /* 0xffffffb000000947 */ /* 0x000fea000383ffff */
.L_x_2423:
        /* <DEDUP_REMOVED lines=20> */
.L_x_2428:
        /* <DEDUP_REMOVED lines=116> */
.L_x_2427:
        /* <DEDUP_REMOVED lines=62> */
.L_x_2429:
[----:B------:R-:W-:-:S13]  /*2ec0*/  ISETP.NE.OR P0, PT, RZ, UR4, P0 ;  /* 0x00000004ff007c0c */ /* 0x000fda0008705670 */
[----:B------:R-:W-:Y:S05]  /*2ed0*/  @!P0 BRA `(.L_x_2425) ;  /* 0x000001f000008947 */ /* 0x000fea0003800000 */
.L_x_2426:
        /* <DEDUP_REMOVED lines=10> */
[----:B------:R-:W-:-:S04]  /*2f80*/  @!P5 IMAD R25, R25, c[0x0][0x10], R0 ;  /* 0x000004001919da24 */ /* 0x000fc800078e0200 */
[----:B------:R-:W-:-:S06]  /*2f90*/  @!P5 IMAD.WIDE.U32 R24, R25, 0x8, R18 ;  /* 0x000000081918d825 */ /* 0x000fcc00078e0012 */
[----:B------:R-:W3:Y:S01]  /*2fa0*/  @!P5 LDG.E.64 R24, [R24.64] ;  /* 0x0000000c1818d981 */ /* 0x000ee2000c1e1b00 */
[----:B--2---:R-:W-:Y:S02]  /*2fb0*/  @!P6 FADD.FTZ R16, R16, R20 ;  /* 0x000000141010e221 */ /* 0x004fe40000010000 */
[----:B------:R-:W-:Y:S01]  /*2fc0*/  @!P6 FADD.FTZ R17, R17, R21 ;  /* 0x000000151111e221 */ /* 0x000fe20000010000 */
[----:B------:R-:W-:Y:S01]  /*2fd0*/  ISETP.EQ.OR P6, PT, R22, R51, P4 ;  /* 0x000000331600720c */ /* 0x000fe200027c2670 */
[----:B------:R-:W-:-:S06]  /*2fe0*/  @!P0 IMAD.WIDE.U32 R20, R23, 0x8, R18 ;  /* 0x0000000817148825 */ /* 0x000fcc00078e0012 */
[----:B------:R-:W2:Y:S06]  /*2ff0*/  @!P0 LDG.E.64 R20, [R20.64] ;  /* 0x0000000c14148981 */ /* 0x000eac000c1e1b00 */
        /* <DEDUP_REMOVED lines=13> */
.L_x_2425:
        /* <DEDUP_REMOVED lines=12> */
.L_x_2431:
[----:B------:R-:W-:Y:S05]  /*3190*/  BSYNC B0 ;  /* 0x0000000000007941 */ /* 0x000fea0003800000 */
.L_x_2430:
        /* <DEDUP_REMOVED lines=16> */
.L_x_2422:
[----:B------:R-:W-:Y:S01]  /*32a0*/  @!P4 STS.64 [0x90], R16 ;  /* 0x00009010ff00c388 */ /* 0x000fe20000000a00 */
[----:B-1----:R-:W-:-:S03]  /*32b0*/  IMAD.WIDE.U32 R18, R36, -0x77777777, RZ ;  /* 0x8888888924127825 */ /* 0x002fc600078e00ff */
        /* <DEDUP_REMOVED lines=9> */
[----:B0-----:R-:W0:Y:S01]  /*3350*/  LDS.64 R16, [0x90] ;  /* 0x00009000ff107984 */ /* 0x001e220000000a00 */
        /* <DEDUP_REMOVED lines=23> */
.L_x_2432:
        /* <DEDUP_REMOVED lines=17> */
.L_x_2434:
[----:B------:R-:W-:Y:S05]  /*35e0*/  BSYNC B0 ;  /* 0x0000000000007941 */ /* 0x000fea0003800000 */
.L_x_2433:
        /* <DEDUP_REMOVED lines=19> */
.L_x_2435:
        /* <DEDUP_REMOVED lines=17> */
.L_x_2437:
[----:B------:R-:W-:Y:S05]  /*3830*/  BSYNC B0 ;  /* 0x0000000000007941 */ /* 0x000fea0003800000 */
.L_x_2436:
        /* <DEDUP_REMOVED lines=19> */
.L_x_2438:
        /* <DEDUP_REMOVED lines=17> */
.L_x_2440:
[----:B------:R-:W-:Y:S05]  /*3a80*/  BSYNC B0 ;  /* 0x0000000000007941 */ /* 0x000fea0003800000 */
.L_x_2439:
        /* <DEDUP_REMOVED lines=19> */
.L_x_2441:
[----:B------:R-:W-:Y:S01]  /*3bc0*/  BSSY B0, `(.L_x_2442) ;  /* 0x0000010000007945 */ /* 0x000fe20003800000 */
[----:B------:R-:W-:Y:S05]  /*3bd0*/  @P0 BRA `(.L_x_2443) ;  /* 0x000000e000000947 */ /* 0x000fea0003800000 */
[----:B------:R-:W-:Y:S01]  /*3be0*/  MOV R5, R7 ;  /* 0x0000000700057202 */ /* 0x000fe20000000f00 */
[----:B------:R-:W-:Y:S02]  /*3bf0*/  IMAD R53, R53, c[0x0][0x1d8], RZ ;  /* 0x0000760035357a24 */ /* 0x000fe400078e02ff */
[----:B------:R-:W-:Y:S02]  /*3c00*/  FFMA.FTZ R47, R47, R20, R21 ;  /* 0x000000142f2f7223 */ /* 0x000fe40000010015 */
[----:B------:R-:W-:-:S04]  /*3c10*/  IMAD.WIDE.U32 R4, R52, c[0x0][0x1d8], R4 ;  /* 0x0000760034047a25 */ /* 0x000fc800078e0004 */
[----:B------:R-:W-:Y:S02]  /*3c20*/  IMAD R53, R52, c[0x0][0x1dc], R53 ;  /* 0x0000770034357a24 */ /* 0x000fe400078e0235 */
[----:B------:R-:W-:Y:S02]  /*3c30*/  FFMA.FTZ R20, R46, R20, R21 ;  /* 0x000000142e147223 */ /* 0x000fe40000010015 */
[----:B------:R-:W-:Y:S01]  /*3c40*/  FFMA.FTZ R47, R2, R14, -R47 ;  /* 0x0000000e022f7223 */ /* 0x000fe2000001082f */
[----:B------:R-:W-:Y:S01]  /*3c50*/  IADD3 R53, R5, R53, RZ ;  /* 0x0000003505357210 */ /* 0x000fe20007ffe0ff */
[----:B------:R-:W-:Y:S01]  /*3c60*/  FFMA.FTZ R20, R3, R15, -R20 ;  /* 0x0000000f03147223 */ /* 0x000fe20000010814 */
[----:B------:R-:W-:Y:S01]  /*3c70*/  LEA R2, P0, R4, c[0x0][0x160], 0x2 ;  /* 0x0000580004027a11 */ /* 0x000fe200078010ff */
[----:B------:R-:W-:Y:S02]  /*3c80*/  FMUL.FTZ R6, R47, UR11 ;  /* 0x0000000b2f067c20 */ /* 0x000fe40008410000 */
[----:B------:R-:W-:Y:S01]  /*3c90*/  FMUL.FTZ R7, R20, UR11 ;  /* 0x0000000b14077c20 */ /* 0x000fe20008410000 */
[----:B------:R-:W-:-:S05]  /*3ca0*/  LEA.HI.X R3, R4, c[0x0][0x164], R53, 0x2, P0 ;  /* 0x0000590004037a11 */ /* 0x000fca00000f1435 */
[----:B------:R1:W-:Y:S04]  /*3cb0*/  STG.E.64 [R2.64], R6 ;  /* 0x0000000602007986 */ /* 0x0003e8000c101b0c */
.L_x_2443:
[----:B------:R-:W-:Y:S05]  /*3cc0*/  BSYNC B0 ;  /* 0x0000000000007941 */ /* 0x000fea0003800000 */
.L_x_2442:
[----:B------:R-:W-:Y:S01]  /*3cd0*/  ULDC UR4, c[0x0][0x10] ;  /* 0x0000040000047ab9 */ /* 0x000fe20000000800 */
[----:B------:R-:W-:Y:S01]  /*3ce0*/  IADD3 R48, R48, 0x1, RZ ;  /* 0x0000000130307810 */ /* 0x000fe20007ffe0ff */
[----:B------:R-:W-:-:S04]  /*3cf0*/  UIADD3 UR14, UR14, UR4, URZ ;  /* 0x000000040e0e7290 */ /* 0x000fc8000fffe03f */
[----:B------:R-:W-:-:S06]  /*3d00*/  UISETP.GE.AND UP0, UPT, UR14, UR6, UPT ;  /* 0x000000060e00728c */ /* 0x000fcc000bf06270 */
[----:B------:R-:W-:-:S13]  /*3d10*/  PLOP3.LUT P0, PT, PT, PT, UP0, 0x80, 0x0 ;  /* 0x000000000000781c */ /* 0x000fda0003f0f008 */
[----:B------:R-:W-:Y:S01]  /*3d20*/  @P0 CALL.REL.NOINC `(.L_x_2409) ;  /* 0x0000001000000944 */ /* 0x000fe20003c00000 */
[----:B------:R-:W-:Y:S05]  /*3d30*/  BRA `(.L_x_2444) ;  /* 0xffffc5d000007947 */ /* 0x000fea000383ffff */
.L_x_2409:
[----:B-12---:R-:W-:Y:S01]  /*3d40*/  MOV R6, c[0x0][0xc] ;  /* 0x0000030000067a02 */ /* 0x006fe20000000f00 */
[----:B------:R-:W-:Y:S01]  /*3d50*/  BSSY B0, `(.L_x_2445) ;  /* 0x0000015000007945 */ /* 0x000fe20003800000 */
[----:B------:R-:W-:Y:S02]  /*3d60*/  MOV R4, c[0x0][0x10] ;  /* 0x0000040000047a02 */ /* 0x000fe40000000f00 */
[----:B------:R-:W-:Y:S02]  /*3d70*/  IADD3 R2, R6, -0x1, RZ ;  /* 0xffffffff06027810 */ /* 0x000fe40007ffe0ff */
[----:B------:R-:W-:Y:S02]  /*3d80*/  IADD3 R3, R4, -0x1, RZ ;  /* 0xffffffff04037810 */ /* 0x000fe40007ffe0ff */
[----:B------:R-:W-:Y:S02]  /*3d90*/  ISETP.NE.AND P0, PT, R51, R2, PT ;  /* 0x000000023300720c */ /* 0x000fe40003f05270 */
[----:B------:R-:W-:-:S02]  /*3da0*/  ISETP.NE.AND P2, PT, R36, RZ, PT ;  /* 0x000000ff2400720c */ /* 0x000fc40003f45270 */
[----:B------:R-:W-:Y:S01]  /*3db0*/  ISETP.NE.OR P0, PT, R0, R3, P0 ;  /* 0x000000030000720c */ /* 0x000fe20000705670 */
[----:B------:R-:W-:Y:S01]  /*3dc0*/  HFMA2.MMA R3, -RZ, RZ, 0, 2.384185791015625e-07 ;  /* 0x00000004ff037435 */ /* 0x000fe200000001ff */
[----:B------:R-:W-:Y:S02]  /*3dd0*/  ISETP.NE.AND P1, PT, R6, 0x1, PT ;  /* 0x000000010600780c */ /* 0x000fe40003f25270 */
        /* <DEDUP_REMOVED lines=12> */
.L_x_2446:
[----:B------:R-:W-:Y:S05]  /*3ea0*/  BSYNC B0 ;  /* 0x0000000000007941 */ /* 0x000fea0003800000 */
.L_x_2445:
[----:B------:R-:W-:Y:S05]  /*3eb0*/  @P0 EXIT ;  /* 0x000000000000094d */ /* 0x000fea0003800000 */
[----:B------:R-:W-:Y:S05]  /*3ec0*/  @P2 BRA `(.L_x_2447) ;  /* 0x0000008000002947 */ /* 0x000fea0003800000 */
[----:B------:R-:W-:-:S05]  /*3ed0*/  IMAD R0, R6, c[0x0][0x10], RZ ;  /* 0x0000040006007a24 */ /* 0x000fca00078e02ff */
[----:B------:R-:W-:-:S13]  /*3ee0*/  ISETP.NE.AND P0, PT, R0, -0x1, PT ;  /* 0xffffffff0000780c */ /* 0x000fda0003f05270 */
[----:B------:R-:W-:Y:S05]  /*3ef0*/  @!P0 BRA `(.L_x_2447) ;  /* 0x0000005000008947 */ /* 0x000fea0003800000 */
.L_x_2448:
[----:B-1----:R-:W2:Y:S01]  /*3f00*/  LDG.E.STRONG.GPU R5, [R2.64] ;  /* 0x0000000c02057981 */ /* 0x002ea2000c1ef900 */
[----:B------:R-:W-:Y:S01]  /*3f10*/  YIELD ;  /* 0x0000000000007946 */ /* 0x000fe20003800000 */
[----:B--2---:R-:W-:Y:S01]  /*3f20*/  ISETP.NE.AND P0, PT, R5, R0, PT ;  /* 0x000000000500720c */ /* 0x004fe20003f05270 */
[----:B------:R-:W-:-:S12]  /*3f30*/  CCTL.IVALL ;  /* 0x00000000ff00798f */ /* 0x000fd80002000000 */
[----:B------:R-:W-:Y:S05]  /*3f40*/  @P0 BRA `(.L_x_2448) ;  /* 0xffffffb000000947 */ /* 0x000fea000383ffff */
.L_x_2447:
[----:B------:R-:W-:Y:S02]  /*3f50*/  WARPSYNC 0xffffffff ;  /* 0xffffffff00007948 */ /* 0x000fe40003800000 */
[----:B0-----:R-:W-:Y:S01]  /*3f60*/  MOV R19, c[0x0][0x1dc] ;  /* 0x0000770000137a02 */ /* 0x001fe20000000f00 */
[----:B------:R-:W-:Y:S03]  /*3f70*/  BAR.SYNC.DEFER_BLOCKING 0x0 ;  /* 0x0000000000007b1d */ /* 0x000fe60000010000 */
[----:B------:R-:W-:-:S04]  /*3f80*/  LEA.HI R0, P0, R19, c[0x0][0x1d8], RZ, 0x1 ;  /* 0x0000760013007a11 */ /* 0x000fc800078108ff */
[----:B-1----:R-:W-:-:S04]  /*3f90*/  IADD3.X R3, RZ, c[0x0][0x1dc], RZ, P0, !PT ;  /* 0x00007700ff037a10 */ /* 0x002fc800007fe4ff */
        /* <DEDUP_REMOVED lines=20> */
.L_x_2449:
        /* <DEDUP_REMOVED lines=26> */
.L_x_2450:
        /* <DEDUP_REMOVED lines=16> */
.L_x_5205:


//--------------------- .text._Z35group_norm_nhwc_bwd_one_pass_kernelI11Fp32IOBf16WLi128ELi60ELi480EEv26Group_norm_nhwc_bwd_params --------------------------
	.section	.text._Z35group_norm_nhwc_bwd_one_pass_kernelI11Fp32IOBf16WLi128ELi60ELi480EEv26Group_norm_nhwc_bwd_params,"ax",@progbits
	.sectioninfo	@"SHI_REGISTERS=97"
	.align	128
        .global         _Z35group_norm_nhwc_bwd_one_pass_kernelI11Fp32IOBf16WLi128ELi60ELi480EEv26Group_norm_nhwc_bwd_params
        .type           _Z35group_norm_nhwc_bwd_one_pass_kernelI11Fp32IOBf16WLi128ELi60ELi480EEv26Group_norm_nhwc_bwd_params,@function
        .size           _Z35group_norm_nhwc_bwd_one_pass_kernelI11Fp32IOBf16WLi128ELi60ELi480EEv26Group_norm_nhwc_bwd_params,(.L_x_5206 - _Z35group_norm_nhwc_bwd_one_pass_kernelI11Fp32IOBf16WLi128ELi60ELi480EEv26Group_norm_nhwc_bwd_params)
        .other          _Z35group_norm_nhwc_bwd_one_pass_kernelI11Fp32IOBf16WLi128ELi60ELi480EEv26Group_norm_nhwc_bwd_params,@"STO_CUDA_ENTRY STV_DEFAULT"
_Z35group_norm_nhwc_bwd_one_pass_kernelI11Fp32IOBf16WLi128ELi60ELi480EEv26Group_norm_nhwc_bwd_params:
.text._Z35group_norm_nhwc_bwd_one_pass_kernelI11Fp32IOBf16WLi128ELi60ELi480EEv26Group_norm_nhwc_bwd_params:
        /* <DEDUP_REMOVED lines=28> */
[----:B------:R-:W-:-:S02]  /*01c0*/  IADD3.X R3, RZ, R5, RZ, P2, !PT ;  /* 0x00000005ff037210 */ /* 0x000fc400017fe4ff */
[----:B------:R-:W-:Y:S02]  /*01d0*/  ISETP.GE.U32.AND P1, PT, R84, c[0x0][0x1e0], PT ;  /* 0x0000780054007a0c */ /* 0x000fe40003f26070 */
[----:B------:R-:W-:Y:S02]  /*01e0*/  SHF.R.S32.HI R68, RZ, 0x1f, R84 ;  /* 0x0000001fff447819 */ /* 0x000fe40000011454 */
[----:B------:R-:W-:Y:S02]  /*01f0*/  SHF.R.S64 R58, R58, 0x1, R3 ;  /* 0x000000013a3a7819 */ /* 0x000fe40000001003 */
[----:B------:R-:W-:Y:S02]  /*0200*/  SHF.R.S32.HI R59, RZ, 0x1, R59 ;  /* 0x00000001ff3b7819 */ /* 0x000fe4000001143b */
[----:B------:R-:W-:Y:S02]  /*0210*/  ISETP.GE.AND.EX P1, PT, R68, c[0x0][0x1e4], PT, P1 ;  /* 0x0000790044007a0c */ /* 0x000fe40003f26310 */
[----:B------:R-:W-:-:S02]  /*0220*/  SHF.R.S32.HI R3, RZ, 0x1, R3 ;  /* 0x00000001ff037819 */ /* 0x000fc40000011403 */
        /* <DEDUP_REMOVED lines=12> */
.L_x_2502:
[----:B0-----:R-:W-:Y:S01]  /*02f0*/  IABS R6, c[0x0][0x1f0] ;  /* 0x00007c0000067a13 */ /* 0x001fe20000000000 */
[----:B------:R-:W-:Y:S01]  /*0300*/  CS2R R18, SRZ ;  /* 0x0000000000127805 */ /* 0x000fe2000001ff00 */
[----:B------:R-:W-:-:S02]  /*0310*/  IABS R8, R85 ;  /* 0x0000005500087213 */ /* 0x000fc40000000000 */
[----:B------:R-:W0:Y:S01]  /*0320*/  I2F.RP R3, R6 ;  /* 0x0000000600037306 */ /* 0x000e220000209400 */
[----:B------:R-:W-:Y:S02]  /*0330*/  ISETP.GE.AND P5, PT, R85, RZ, PT ;  /* 0x000000ff5500720c */ /* 0x000fe40003fa6270 */
[----:B------:R-:W-:Y:S02]  /*0340*/  SHF.R.S32.HI R67, RZ, 0x1f, R83 ;  /* 0x0000001fff437819 */ /* 0x000fe40000011453 */
[----:B------:R-:W-:-:S03]  /*0350*/  SHF.R.S32.HI R66, RZ, 0x1f, R82 ;  /* 0x0000001fff427819 */ /* 0x000fc60000011452 */
        /* <DEDUP_REMOVED lines=10> */
[----:B------:R-:W-:Y:S01]  /*0400*/  IMAD R3, R6, R3, R7 ;  /* 0x0000000306037224 */ /* 0x000fe200078e0207 */
[----:B------:R-:W-:-:S04]  /*0410*/  LOP3.LUT R7, R85, c[0x0][0x1f0], RZ, 0x3c, !PT ;  /* 0x00007c0055077a12 */ /* 0x000fc800078e3cff */
[----:B------:R-:W-:Y:S02]  /*0420*/  ISETP.GT.U32.AND P3, PT, R6, R3, PT ;  /* 0x000000030600720c */ /* 0x000fe40003f64070 */
[----:B------:R-:W-:Y:S02]  /*0430*/  ISETP.GE.AND P0, PT, R7, RZ, PT ;  /* 0x000000ff0700720c */ /* 0x000fe40003f06270 */
[----:B------:R-:W-:-:S09]  /*0440*/  SHF.R.S32.HI R7, RZ, 0x1f, R87 ;  /* 0x0000001fff077819 */ /* 0x000fd20000011457 */
        /* <DEDUP_REMOVED lines=15> */
[----:B------:R-:W-:Y:S02]  /*0540*/  ISETP.GE.AND.EX P2, PT, R67, c[0x0][0x1e4], PT, P2 ;  /* 0x0000790043007a0c */ /* 0x000fe40003f46320 */
[----:B------:R-:W-:Y:S02]  /*0550*/  IADD3 R88, P0, R87, R38, RZ ;  /* 0x0000002657587210 */ /* 0x000fe40007f1e0ff */
[----:B------:R-:W-:Y:S02]  /*0560*/  SHF.R.S32.HI R4, RZ, 0x1f, R5 ;  /* 0x0000001fff047819 */ /* 0x000fe40000011405 */
[----:B------:R-:W-:-:S02]  /*0570*/  LEA.HI.X.SX32 R89, R38, R7, 0x1, P0 ;  /* 0x0000000726597211 */ /* 0x000fc400000f0eff */
[----:B------:R-:W-:Y:S01]  /*0580*/  ISETP.GT.U32.OR P2, PT, R86, 0x1df, P2 ;  /* 0x000001df5600780c */ /* 0x000fe20001744470 */
[----:B------:R-:W-:Y:S01]  /*0590*/  IMAD R4, R4, c[0x0][0x1e8], RZ ;  /* 0x00007a0004047a24 */ /* 0x000fe200078e02ff */
[----:B------:R-:W-:Y:S01]  /*05a0*/  ISETP.GE.U32.AND P0, PT, R82, c[0x0][0x1e0], PT ;  /* 0x0000780052007a0c */ /* 0x000fe20003f06070 */
[----:B------:R-:W-:-:S03]  /*05b0*/  IMAD.WIDE.U32 R88, R5, c[0x0][0x1e8], R88 ;  /* 0x00007a0005587a25 */ /* 0x000fc600078e0058 */
[----:B------:R-:W-:Y:S01]  /*05c0*/  ISETP.GE.AND.EX P0, PT, R66, c[0x0][0x1e4], PT, P0 ;  /* 0x0000790042007a0c */ /* 0x000fe20003f06300 */
[----:B------:R-:W-:Y:S01]  /*05d0*/  IMAD R91, R5, c[0x0][0x1ec], R4 ;  /* 0x00007b00055b7a24 */ /* 0x000fe200078e0204 */
[-C--:B------:R-:W-:Y:S01]  /*05e0*/  @P1 MOV R90, R88.reuse ;  /* 0x00000058005a1202 */ /* 0x080fe20000000f00 */
[----:B------:R-:W-:Y:S01]  /*05f0*/  @P1 IMAD R5, R68, c[0x0][0x1d8], RZ ;  /* 0x0000760044051a24 */ /* 0x000fe200078e02ff */
[----:B------:R-:W-:Y:S02]  /*0600*/  ISETP.GT.U32.OR P0, PT, R86, 0x1df, P0 ;  /* 0x000001df5600780c */ /* 0x000fe40000704470 */
[----:B------:R-:W-:Y:S01]  /*0610*/  IADD3 R91, R89, R91, RZ ;  /* 0x0000005b595b7210 */ /* 0x000fe20007ffe0ff */
[----:B------:R-:W-:Y:S01]  /*0620*/  @!P2 IMAD R4, R67, c[0x0][0x1d8], RZ ;  /* 0x000076004304aa24 */ /* 0x000fe200078e02ff */
[----:B------:R-:W-:Y:S01]  /*0630*/  @!P2 MOV R6, R88 ;  /* 0x000000580006a202 */ /* 0x000fe20000000f00 */
[----:B------:R-:W-:Y:S01]  /*0640*/  @P1 IMAD R15, R84, c[0x0][0x1dc], R5 ;  /* 0x00007700540f1a24 */ /* 0x000fe200078e0205 */
[----:B------:R-:W-:Y:S01]  /*0650*/  @!P2 MOV R7, R91 ;  /* 0x0000005b0007a202 */ /* 0x000fe20000000f00 */
[----:B------:R-:W-:-:S02]  /*0660*/  @!P2 IMAD R9, R83, c[0x0][0x1dc], R4 ;  /* 0x000077005309aa24 */ /* 0x000fc400078e0204 */
[----:B------:R-:W-:-:S04]  /*0670*/  @P1 IMAD.WIDE.U32 R4, R84, c[0x0][0x1d8], R90 ;  /* 0x0000760054041a25 */ /* 0x000fc800078e005a */
[----:B------:R-:W-:Y:S01]  /*0680*/  @!P2 IMAD.WIDE.U32 R6, R83, c[0x0][0x1d8], R6 ;  /* 0x000076005306aa25 */ /* 0x000fe200078e0006 */
[----:B------:R-:W-:Y:S02]  /*0690*/  @!P0 MOV R10, R88 ;  /* 0x00000058000a8202 */ /* 0x000fe40000000f00 */
[----:B------:R-:W-:Y:S02]  /*06a0*/  @!P0 MOV R11, R91 ;  /* 0x0000005b000b8202 */ /* 0x000fe40000000f00 */
[----:B------:R-:W-:Y:S01]  /*06b0*/  @!P2 IADD3 R9, R7, R9, RZ ;  /* 0x000000090709a210 */ /* 0x000fe20007ffe0ff */
[----:B------:R-:W-:Y:S01]  /*06c0*/  @!P0 IMAD R7, R66, c[0x0][0x1d8], RZ ;  /* 0x0000760042078a24 */ /* 0x000fe200078e02ff */
[----:B------:R-:W-:Y:S01]  /*06d0*/  @!P2 SHF.L.U32 R8, R6, 0x2, RZ ;  /* 0x000000020608a819 */ /* 0x000fe200000006ff */
[----:B------:R-:W-:Y:S01]  /*06e0*/  @!P0 IMAD.WIDE.U32 R10, R82, c[0x0][0x1d8], R10 ;  /* 0x00007600520a8a25 */ /* 0x000fe200078e000a */
[----:B------:R-:W-:Y:S02]  /*06f0*/  @P1 IADD3 R15, R5, R15, RZ ;  /* 0x0000000f050f1210 */ /* 0x000fe40007ffe0ff */
[----:B------:R-:W-:Y:S01]  /*0700*/  @!P2 SHF.L.U64.HI R9, R6, 0x2, R9 ;  /* 0x000000020609a819 */ /* 0x000fe20000010209 */
[----:B------:R-:W-:Y:S01]  /*0710*/  @!P0 IMAD R7, R82, c[0x0][0x1dc], R7 ;  /* 0x0000770052078a24 */ /* 0x000fe200078e0207 */
[----:B------:R-:W-:-:S02]  /*0720*/  @!P2 IADD3 R6, P3, R8, c[0x0][0x180], RZ ;  /* 0x000060000806aa10 */ /* 0x000fc40007f7e0ff */
[----:B------:R-:W-:Y:S02]  /*0730*/  @!P2 IADD3 R8, P4, R8, c[0x0][0x178], RZ ;  /* 0x00005e000808aa10 */ /* 0x000fe40007f9e0ff */
[C---:B------:R-:W-:Y:S02]  /*0740*/  @P1 SHF.L.U32 R14, R4.reuse, 0x2, RZ ;  /* 0x00000002040e1819 */ /* 0x040fe400000006ff */
[----:B------:R-:W-:Y:S02]  /*0750*/  @P1 SHF.L.U64.HI R15, R4, 0x2, R15 ;  /* 0x00000002040f1819 */ /* 0x000fe4000001020f */
[----:B------:R-:W-:Y:S02]  /*0760*/  @!P0 IADD3 R11, R11, R7, RZ ;  /* 0x000000070b0b8210 */ /* 0x000fe40007ffe0ff */
[----:B------:R-:W-:Y:S02]  /*0770*/  MOV R5, RZ ;  /* 0x000000ff00057202 */ /* 0x000fe40000000f00 */
[----:B------:R-:W-:-:S02]  /*0780*/  MOV R4, RZ ;  /* 0x000000ff00047202 */ /* 0x000fc40000000f00 */
[C---:B------:R-:W-:Y:S02]  /*0790*/  @!P2 IADD3.X R7, R9.reuse, c[0x0][0x184], RZ, P3, !PT ;  /* 0x000061000907aa10 */ /* 0x040fe40001ffe4ff */
[----:B------:R-:W-:Y:S02]  /*07a0*/  @!P2 IADD3.X R9, R9, c[0x0][0x17c], RZ, P4, !PT ;  /* 0x00005f000909aa10 */ /* 0x000fe400027fe4ff */
[----:B------:R-:W-:Y:S01]  /*07b0*/  ISETP.GE.U32.AND P4, PT, R81, c[0x0][0x1e0], PT ;  /* 0x0000780051007a0c */ /* 0x000fe20003f86070 */
[----:B------:R0:W5:Y:S01]  /*07c0*/  @!P2 LDG.E.64 R4, [R6.64] ;  /* 0x000000080604a981 */ /* 0x000162000c1e1b00 */
[----:B------:R-:W-:Y:S02]  /*07d0*/  SHF.R.S32.HI R65, RZ, 0x1f, R81 ;  /* 0x0000001fff417819 */ /* 0x000fe40000011451 */
[----:B------:R-:W-:Y:S01]  /*07e0*/  @!P0 SHF.L.U32 R16, R10, 0x2, RZ ;  /* 0x000000020a108819 */ /* 0x000fe200000006ff */
[----:B------:R1:W5:Y:S01]  /*07f0*/  @!P2 LDG.E.64 R18, [R8.64] ;  /* 0x000000080812a981 */ /* 0x000362000c1e1b00 */
[----:B------:R-:W-:-:S02]  /*0800*/  @P1 IADD3 R12, P2, R14, c[0x0][0x180], RZ ;  /* 0x000060000e0c1a10 */ /* 0x000fc40007f5e0ff */
[----:B------:R-:W-:Y:S02]  /*0810*/  ISETP.GE.AND.EX P4, PT, R65, c[0x0][0x1e4], PT, P4 ;  /* 0x0000790041007a0c */ /* 0x000fe40003f86340 */
[----:B------:R-:W-:Y:S02]  /*0820*/  @P1 IADD3.X R13, R15, c[0x0][0x184], RZ, P2, !PT ;  /* 0x000061000f0d1a10 */ /* 0x000fe400017fe4ff */
[----:B------:R-:W-:Y:S02]  /*0830*/  @!P0 IADD3 R26, P2, R16, c[0x0][0x180], RZ ;  /* 0x00006000101a8a10 */ /* 0x000fe40007f5e0ff */
[----:B------:R-:W-:Y:S02]  /*0840*/  @!P0 SHF.L.U64.HI R10, R10, 0x2, R11 ;  /* 0x000000020a0a8819 */ /* 0x000fe4000001020b */
[----:B------:R-:W-:Y:S02]  /*0850*/  @!P0 IADD3 R16, P6, R16, c[0x0][0x178], RZ ;  /* 0x00005e0010108a10 */ /* 0x000fe40007fde0ff */
[----:B------:R-:W-:-:S02]  /*0860*/  ISETP.GT.U32.OR P4, PT, R86, 0x1df, P4 ;  /* 0x000001df5600780c */ /* 0x000fc40002784470 */
[----:B------:R-:W-:Y:S02]  /*0870*/  @!P0 IADD3.X R17, R10, c[0x0][0x17c], RZ, P6, !PT ;  /* 0x00005f000a118a10 */ /* 0x000fe400037fe4ff */
[----:B------:R-:W-:Y:S02]  /*0880*/  ISETP.GE.U32.AND P6, PT, R77, c[0x0][0x1e0], PT ;  /* 0x000078004d007a0c */ /* 0x000fe40003fc6070 */
[----:B------:R-:W-:Y:S02]  /*0890*/  SHF.R.S32.HI R61, RZ, 0x1f, R77 ;  /* 0x0000001fff3d7819 */ /* 0x000fe4000001144d */
[----:B------:R-:W-:Y:S02]  /*08a0*/  @P1 IADD3 R14, P3, R14, c[0x0][0x178], RZ ;  /* 0x00005e000e0e1a10 */ /* 0x000fe40007f7e0ff */
[----:B------:R-:W-:Y:S02]  /*08b0*/  ISETP.GE.AND.EX P6, PT, R61, c[0x0][0x1e4], PT, P6 ;  /* 0x000079003d007a0c */ /* 0x000fe40003fc6360 */
[----:B------:R-:W-:Y:S01]  /*08c0*/  @P1 IADD3.X R15, R15, c[0x0][0x17c], RZ, P3, !PT ;  /* 0x00005f000f0f1a10 */ /* 0x000fe20001ffe4ff */
[----:B0-----:R-:W-:Y:S01]  /*08d0*/  @!P4 IMAD R6, R65, c[0x0][0x1d8], RZ ;  /* 0x000076004106ca24 */ /* 0x001fe200078e02ff */
[----:B------:R-:W-:-:S02]  /*08e0*/  ISETP.GE.U32.AND P5, PT, R80, c[0x0][0x1e0], PT ;  /* 0x0000780050007a0c */ /* 0x000fc40003fa6070 */
[----:B------:R-:W-:Y:S02]  /*08f0*/  ISETP.GE.U32.AND P3, PT, R79, c[0x0][0x1e0], PT ;  /* 0x000078004f007a0c */ /* 0x000fe40003f66070 */
[----:B------:R-:W-:Y:S02]  /*0900*/  @!P0 IADD3.X R27, R10, c[0x0][0x184], RZ, P2, !PT ;  /* 0x000061000a1b8a10 */ /* 0x000fe400017fe4ff */
[----:B------:R-:W-:Y:S02]  /*0910*/  SHF.R.S32.HI R64, RZ, 0x1f, R80 ;  /* 0x0000001fff407819 */ /* 0x000fe40000011450 */
[----:B------:R-:W-:Y:S02]  /*0920*/  SHF.R.S32.HI R63, RZ, 0x1f, R79 ;  /* 0x0000001fff3f7819 */ /* 0x000fe4000001144f */
[----:B------:R-:W-:Y:S02]  /*0930*/  ISETP.GE.U32.AND P2, PT, R78, c[0x0][0x1e0], PT ;  /* 0x000078004e007a0c */ /* 0x000fe40003f46070 */
[----:B------:R-:W-:-:S02]  /*0940*/  SHF.R.S32.HI R62, RZ, 0x1f, R78 ;  /* 0x0000001fff3e7819 */ /* 0x000fc4000001144e */
[----:B------:R-:W-:Y:S01]  /*0950*/  ISETP.GT.U32.OR P6, PT, R86, 0x1df, P6 ;  /* 0x000001df5600780c */ /* 0x000fe200037c4470 */
[----:B------:R-:W-:Y:S01]  /*0960*/  @!P4 IMAD R31, R81, c[0x0][0x1dc], R6 ;  /* 0x00007700511fca24 */ /* 0x000fe200078e0206 */
[----:B------:R-:W-:Y:S02]  /*0970*/  ISETP.GE.AND.EX P5, PT, R64, c[0x0][0x1e4], PT, P5 ;  /* 0x0000790040007a0c */ /* 0x000fe40003fa6350 */
[----:B------:R-:W-:Y:S02]  /*0980*/  ISETP.GE.AND.EX P3, PT, R63, c[0x0][0x1e4], PT, P3 ;  /* 0x000079003f007a0c */ /* 0x000fe40003f66330 */
[----:B------:R-:W-:Y:S02]  /*0990*/  ISETP.GE.AND.EX P2, PT, R62, c[0x0][0x1e4], PT, P2 ;  /* 0x000079003e007a0c */ /* 0x000fe40003f46320 */
[----:B------:R-:W-:Y:S02]  /*09a0*/  @!P4 MOV R6, R88 ;  /* 0x000000580006c202 */ /* 0x000fe40000000f00 */
[----:B------:R-:W-:-:S02]  /*09b0*/  @!P4 MOV R7, R91 ;  /* 0x0000005b0007c202 */ /* 0x000fc40000000f00 */
[C---:B------:R-:W-:Y:S02]  /*09c0*/  ISETP.GT.U32.OR P5, PT, R86.reuse, 0x1df, P5 ;  /* 0x000001df5600780c */ /* 0x040fe40002fa4470 */
[C---:B------:R-:W-:Y:S02]  /*09d0*/  ISETP.GT.U32.OR P3, PT, R86.reuse, 0x1df, P3 ;  /* 0x000001df5600780c */ /* 0x040fe40001f64470 */
[----:B------:R-:W-:Y:S01]  /*09e0*/  ISETP.GT.U32.OR P2, PT, R86, 0x1df, P2 ;  /* 0x000001df5600780c */ /* 0x000fe20001744470 */
[----:B------:R-:W-:Y:S01]  /*09f0*/  @!P4 IMAD.WIDE.U32 R6, R81, c[0x0][0x1d8], R6 ;  /* 0x000076005106ca25 */ /* 0x000fe200078e0006 */
[----:B------:R-:W-:Y:S02]  /*0a00*/  @!P6 MOV R20, R88 ;  /* 0x000000580014e202 */ /* 0x000fe40000000f00 */
[----:B------:R-:W-:Y:S01]  /*0a10*/  @!P6 MOV R21, R91 ;  /* 0x0000005b0015e202 */ /* 0x000fe20000000f00 */
[----:B-1----:R-:W-:Y:S01]  /*0a20*/  @!P6 IMAD R8, R61, c[0x0][0x1d8], RZ ;  /* 0x000076003d08ea24 */ /* 0x002fe200078e02ff */
[----:B------:R-:W-:-:S02]  /*0a30*/  @!P4 IADD3 R31, R7, R31, RZ ;  /* 0x0000001f071fc210 */ /* 0x000fc40007ffe0ff */
[C---:B------:R-:W-:Y:S01]  /*0a40*/  @!P4 SHF.L.U32 R30, R6.reuse, 0x2, RZ ;  /* 0x00000002061ec819 */ /* 0x040fe200000006ff */
[C---:B------:R-:W-:Y:S01]  /*0a50*/  @!P6 IMAD R39, R77.reuse, c[0x0][0x1dc], R8 ;  /* 0x000077004d27ea24 */ /* 0x040fe200078e0208 */
[----:B------:R-:W-:Y:S01]  /*0a60*/  @!P4 SHF.L.U64.HI R31, R6, 0x2, R31 ;  /* 0x00000002061fc819 */ /* 0x000fe2000001021f */
[----:B------:R-:W-:-:S04]  /*0a70*/  @!P6 IMAD.WIDE.U32 R20, R77, c[0x0][0x1d8], R20 ;  /* 0x000076004d14ea25 */ /* 0x000fc800078e0014 */
[----:B------:R-:W-:Y:S02]  /*0a80*/  @!P5 IMAD R7, R64, c[0x0][0x1d8], RZ ;  /* 0x000076004007da24 */ /* 0x000fe400078e02ff */
[----:B------:R-:W-:Y:S02]  /*0a90*/  @!P3 IMAD R6, R63, c[0x0][0x1d8], RZ ;  /* 0x000076003f06ba24 */ /* 0x000fe400078e02ff */
[----:B------:R-:W-:Y:S01]  /*0aa0*/  @!P2 IMAD R9, R62, c[0x0][0x1d8], RZ ;  /* 0x000076003e09aa24 */ /* 0x000fe200078e02ff */
[----:B------:R-:W-:Y:S01]  /*0ab0*/  @!P6 IADD3 R39, R21, R39, RZ ;  /* 0x000000271527e210 */ /* 0x000fe20007ffe0ff */
[----:B--2---:R-:W-:Y:S01]  /*0ac0*/  @!P5 IMAD R35, R80, c[0x0][0x1dc], R7 ;  /* 0x000077005023da24 */ /* 0x004fe200078e0207 */
[----:B------:R-:W-:Y:S01]  /*0ad0*/  @!P5 MOV R7, R91 ;  /* 0x0000005b0007d202 */ /* 0x000fe20000000f00 */
[----:B------:R-:W-:Y:S01]  /*0ae0*/  @!P3 IMAD R23, R79, c[0x0][0x1dc], R6 ;  /* 0x000077004f17ba24 */ /* 0x000fe200078e0206 */
[-C--:B------:R-:W-:Y:S01]  /*0af0*/  @!P5 MOV R6, R88.reuse ;  /* 0x000000580006d202 */ /* 0x080fe20000000f00 */
[----:B------:R-:W-:Y:S01]  /*0b00*/  @!P2 IMAD R47, R78, c[0x0][0x1dc], R9 ;  /* 0x000077004e2faa24 */ /* 0x000fe200078e0209 */
[----:B------:R-:W-:-:S02]  /*0b10*/  @!P3 MOV R8, R88 ;  /* 0x000000580008b202 */ /* 0x000fc40000000f00 */
[----:B------:R-:W-:Y:S02]  /*0b20*/  @!P3 MOV R9, R91 ;  /* 0x0000005b0009b202 */ /* 0x000fe40000000f00 */
[C---:B------:R-:W-:Y:S02]  /*0b30*/  @!P6 SHF.L.U32 R50, R20.reuse, 0x2, RZ ;  /* 0x000000021432e819 */ /* 0x040fe400000006ff */
[----:B------:R-:W-:Y:S02]  /*0b40*/  @!P6 SHF.L.U64.HI R39, R20, 0x2, R39 ;  /* 0x000000021427e819 */ /* 0x000fe40000010227 */
[----:B------:R-:W-:Y:S01]  /*0b50*/  CS2R R20, SRZ ;  /* 0x0000000000147805 */ /* 0x000fe2000001ff00 */
[----:B------:R-:W-:-:S04]  /*0b60*/  @!P5 IMAD.WIDE.U32 R6, R80, c[0x0][0x1d8], R6 ;  /* 0x000076005006da25 */ /* 0x000fc800078e0006 */
[----:B------:R-:W-:Y:S01]  /*0b70*/  @!P3 IMAD.WIDE.U32 R8, R79, c[0x0][0x1d8], R8 ;  /* 0x000076004f08ba25 */ /* 0x000fe200078e0008 */
[----:B------:R0:W5:Y:S01]  /*0b80*/  @!P0 LDG.E.64 R20, [R16.64] ;  /* 0x0000000810148981 */ /* 0x000162000c1e1b00 */
[----:B------:R-:W-:-:S03]  /*0b90*/  @!P5 IADD3 R35, R7, R35, RZ ;  /* 0x000000230723d210 */ /* 0x000fc60007ffe0ff */
[----:B------:R-:W-:Y:S02]  /*0ba0*/  @!P3 IADD3 R7, R9, R23, RZ ;  /* 0x000000170907b210 */ /* 0x000fe40007ffe0ff */
[----:B0-----:R-:W-:Y:S02]  /*0bb0*/  MOV R16, 0x8 ;  /* 0x0000000800107802 */ /* 0x001fe40000000f00 */
[C---:B------:R-:W-:Y:S02]  /*0bc0*/  @!P3 SHF.L.U32 R42, R8.reuse, 0x2, RZ ;  /* 0x00000002082ab819 */ /* 0x040fe400000006ff */
[----:B------:R-:W-:Y:S01]  /*0bd0*/  @!P3 SHF.L.U64.HI R34, R8, 0x2, R7 ;  /* 0x000000020822b819 */ /* 0x000fe20000010207 */
[----:B------:R-:W-:Y:S01]  /*0be0*/  IMAD.WIDE R16, R85, R16, c[0x0][0x198] ;  /* 0x0000660055107625 */ /* 0x000fe200078e0210 */
[----:B------:R-:W-:Y:S01]  /*0bf0*/  @!P2 MOV R10, R88 ;  /* 0x00000058000aa202 */ /* 0x000fe20000000f00 */
[----:B------:R-:W-:Y:S01]  /*0c00*/  CS2R R8, SRZ ;  /* 0x0000000000087805 */ /* 0x000fe2000001ff00 */
[----:B------:R-:W-:-:S03]  /*0c10*/  @!P2 MOV R11, R91 ;  /* 0x0000005b000ba202 */ /* 0x000fc60000000f00 */
[----:B------:R-:W2:Y:S02]  /*0c20*/  LDG.E.64 R16, [R16.64] ;  /* 0x0000000810107981 */ /* 0x000ea4000c1e1b00 */
[----:B------:R-:W-:Y:S02]  /*0c30*/  @!P2 IMAD.WIDE.U32 R10, R78, c[0x0][0x1d8], R10 ;  /* 0x000076004e0aaa25 */ /* 0x000fe400078e000a */
[----:B------:R0:W5:Y:S01]  /*0c40*/  @!P0 LDG.E.64 R8, [R26.64] ;  /* 0x000000081a088981 */ /* 0x000162000c1e1b00 */
[C---:B------:R-:W-:Y:S02]  /*0c50*/  @!P4 IADD3 R28, P0, R30.reuse, c[0x0][0x180], RZ ;  /* 0x000060001e1cca10 */ /* 0x040fe40007f1e0ff */
[----:B------:R-:W-:Y:S02]  /*0c60*/  @!P2 IADD3 R47, R11, R47, RZ ;  /* 0x0000002f0b2fa210 */ /* 0x000fe40007ffe0ff */
[----:B------:R-:W-:Y:S02]  /*0c70*/  @!P4 IADD3.X R29, R31, c[0x0][0x184], RZ, P0, !PT ;  /* 0x000061001f1dca10 */ /* 0x000fe400007fe4ff */
[----:B------:R-:W-:Y:S01]  /*0c80*/  @!P4 IADD3 R30, P0, R30, c[0x0][0x178], RZ ;  /* 0x00005e001e1eca10 */ /* 0x000fe20007f1e0ff */
[----:B------:R-:W-:Y:S01]  /*0c90*/  CS2R R24, SRZ ;  /* 0x0000000000187805 */ /* 0x000fe2000001ff00 */
[----:B------:R-:W-:-:S02]  /*0ca0*/  @!P2 SHF.L.U32 R46, R10, 0x2, RZ ;  /* 0x000000020a2ea819 */ /* 0x000fc400000006ff */
[----:B------:R-:W-:Y:S02]  /*0cb0*/  @!P2 SHF.L.U64.HI R47, R10, 0x2, R47 ;  /* 0x000000020a2fa819 */ /* 0x000fe4000001022f */
[----:B------:R-:W-:Y:S01]  /*0cc0*/  CS2R R10, SRZ ;  /* 0x00000000000a7805 */ /* 0x000fe2000001ff00 */
[----:B------:R-:W-:Y:S02]  /*0cd0*/  @!P4 IADD3.X R31, R31, c[0x0][0x17c], RZ, P0, !PT ;  /* 0x00005f001f1fca10 */ /* 0x000fe400007fe4ff */
[C---:B------:R-:W-:Y:S02]  /*0ce0*/  @!P5 SHF.L.U32 R36, R6.reuse, 0x2, RZ ;  /* 0x000000020624d819 */ /* 0x040fe400000006ff */
[----:B------:R-:W-:Y:S01]  /*0cf0*/  @!P5 SHF.L.U64.HI R35, R6, 0x2, R35 ;  /* 0x000000020623d819 */ /* 0x000fe20000010223 */
[----:B------:R1:W5:Y:S01]  /*0d00*/  @!P4 LDG.E.64 R10, [R28.64] ;  /* 0x000000081c0ac981 */ /* 0x000362000c1e1b00 */
[----:B------:R-:W-:Y:S01]  /*0d10*/  @!P5 IADD3 R32, P0, R36, c[0x0][0x180], RZ ;  /* 0x000060002420da10 */ /* 0x000fe20007f1e0ff */
[----:B------:R-:W-:-:S02]  /*0d20*/  CS2R R6, SRZ ;  /* 0x0000000000067805 */ /* 0x000fc4000001ff00 */
[----:B------:R3:W5:Y:S01]  /*0d30*/  @!P4 LDG.E.64 R24, [R30.64] ;  /* 0x000000081e18c981 */ /* 0x000762000c1e1b00 */
[----:B------:R-:W-:Y:S01]  /*0d40*/  @!P5 IADD3 R36, P4, R36, c[0x0][0x178], RZ ;  /* 0x00005e002424da10 */ /* 0x000fe20007f9e0ff */
[----:B------:R-:W-:Y:S01]  /*0d50*/  CS2R R22, SRZ ;  /* 0x0000000000167805 */ /* 0x000fe2000001ff00 */
[C---:B------:R-:W-:Y:S01]  /*0d60*/  @!P5 IADD3.X R33, R35.reuse, c[0x0][0x184], RZ, P0, !PT ;  /* 0x000061002321da10 */ /* 0x040fe200007fe4ff */
[----:B------:R4:W5:Y:S01]  /*0d70*/  @P1 LDG.E.64 R6, [R12.64] ;  /* 0x000000080c061981 */ /* 0x000962000c1e1b00 */
[----:B------:R-:W-:Y:S02]  /*0d80*/  @!P5 IADD3.X R37, R35, c[0x0][0x17c], RZ, P4, !PT ;  /* 0x00005f002325da10 */ /* 0x000fe400027fe4ff */
[C---:B------:R-:W-:Y:S01]  /*0d90*/  @!P3 IADD3 R40, P0, R42.reuse, c[0x0][0x180], RZ ;  /* 0x000060002a28ba10 */ /* 0x040fe20007f1e0ff */
[----:B------:R3:W5:Y:S01]  /*0da0*/  @P1 LDG.E.64 R22, [R14.64] ;  /* 0x000000080e161981 */ /* 0x000762000c1e1b00 */
[----:B------:R-:W-:Y:S01]  /*0db0*/  @!P3 IADD3 R42, P4, R42, c[0x0][0x178], RZ ;  /* 0x00005e002a2aba10 */ /* 0x000fe20007f9e0ff */
[----:B0-----:R-:W-:Y:S01]  /*0dc0*/  CS2R R26, SRZ ;  /* 0x00000000001a7805 */ /* 0x001fe2000001ff00 */
[----:B-1----:R-:W-:Y:S01]  /*0dd0*/  CS2R R28, SRZ ;  /* 0x00000000001c7805 */ /* 0x002fe2000001ff00 */
[C---:B------:R-:W-:Y:S01]  /*0de0*/  @!P3 IADD3.X R41, R34.reuse, c[0x0][0x184], RZ, P0, !PT ;  /* 0x000061002229ba10 */ /* 0x040fe200007fe4ff */
[----:B----4-:R-:W-:Y:S01]  /*0df0*/  CS2R R12, SRZ ;  /* 0x00000000000c7805 */ /* 0x010fe2000001ff00 */
[----:B------:R-:W-:-:S02]  /*0e00*/  @!P3 IADD3.X R43, R34, c[0x0][0x17c], RZ, P4, !PT ;  /* 0x00005f00222bba10 */ /* 0x000fc400027fe4ff */
[----:B------:R0:W5:Y:S01]  /*0e10*/  @!P5 LDG.E.64 R26, [R36.64] ;  /* 0x00000008241ad981 */ /* 0x000162000c1e1b00 */
[----:B---3--:R-:W-:-:S03]  /*0e20*/  CS2R R14, SRZ ;  /* 0x00000000000e7805 */ /* 0x008fc6000001ff00 */
[----:B------:R1:W5:Y:S01]  /*0e30*/  @!P5 LDG.E.64 R12, [R32.64] ;  /* 0x00000008200cd981 */ /* 0x000362000c1e1b00 */
[----:B------:R-:W-:-:S03]  /*0e40*/  @!P2 IADD3 R44, P5, R46, c[0x0][0x180], RZ ;  /* 0x000060002e2caa10 */ /* 0x000fc60007fbe0ff */
[----:B------:R3:W5:Y:S01]  /*0e50*/  @!P3 LDG.E.64 R14, [R40.64] ;  /* 0x00000008280eb981 */ /* 0x000762000c1e1b00 */
[----:B------:R-:W-:-:S03]  /*0e60*/  @!P2 IADD3 R46, P0, R46, c[0x0][0x178], RZ ;  /* 0x00005e002e2eaa10 */ /* 0x000fc60007f1e0ff */
[----:B------:R3:W5:Y:S01]  /*0e70*/  @!P3 LDG.E.64 R28, [R42.64] ;  /* 0x000000082a1cb981 */ /* 0x000762000c1e1b00 */
[C---:B------:R-:W-:Y:S02]  /*0e80*/  @!P6 IADD3 R48, P3, R50.reuse, c[0x0][0x180], RZ ;  /* 0x000060003230ea10 */ /* 0x040fe40007f7e0ff */
[----:B------:R-:W-:Y:S01]  /*0e90*/  @!P6 IADD3 R50, P4, R50, c[0x0][0x178], RZ ;  /* 0x00005e003232ea10 */ /* 0x000fe20007f9e0ff */
[----:B------:R-:W-:Y:S01]  /*0ea0*/  CS2R R34, SRZ ;  /* 0x0000000000227805 */ /* 0x000fe2000001ff00 */
[C---:B------:R-:W-:Y:S01]  /*0eb0*/  @!P2 IADD3.X R45, R47.reuse, c[0x0][0x184], RZ, P5, !PT ;  /* 0x000061002f2daa10 */ /* 0x040fe20002ffe4ff */
[----:B------:R-:W-:Y:S01]  /*0ec0*/  CS2R R30, SRZ ;  /* 0x00000000001e7805 */ /* 0x000fe2000001ff00 */
[----:B0-----:R-:W-:Y:S01]  /*0ed0*/  CS2R R36, SRZ ;  /* 0x0000000000247805 */ /* 0x001fe2000001ff00 */
[----:B-1----:R-:W-:Y:S01]  /*0ee0*/  CS2R R32, SRZ ;  /* 0x0000000000207805 */ /* 0x002fe2000001ff00 */
        /* <DEDUP_REMOVED lines=9> */
[----:B------:R-:W-:Y:S01]  /*0f80*/  MOV R75, RZ ;  /* 0x000000ff004b7202 */ /* 0x000fe20000000f00 */
[----:B------:R-:W-:Y:S01]  /*0f90*/  CS2R R72, SRZ ;  /* 0x0000000000487805 */ /* 0x000fe2000001ff00 */
[----:B------:R-:W-:Y:S01]  /*0fa0*/  MOV R71, RZ ;  /* 0x000000ff00477202 */ /* 0x000fe20000000f00 */
[----:B--2---:R-:W-:-:S05]  /*0fb0*/  FFMA.FTZ R17, -R16, R16, R17 ;  /* 0x0000001010117223 */ /* 0x004fca0000010111 */
[----:B------:R-:W-:-:S13]  /*0fc0*/  FSETP.GTU.FTZ.AND P0, PT, R17, RZ, PT ;  /* 0x000000ff1100720b */ /* 0x000fda0003f1c000 */
[----:B------:R-:W-:-:S04]  /*0fd0*/  @P0 FADD.FTZ R17, R17, c[0x0][0x1a0] ;  /* 0x0000680011110621 */ /* 0x000fc80000010000 */
[----:B------:R3:W0:Y:S01]  /*0fe0*/  @P0 MUFU.RSQ R74, R17 ;  /* 0x00000011004a0308 */ /* 0x0006220000001400 */
[----:B------:R-:W-:-:S13]  /*0ff0*/  ISETP.GT.U32.AND P0, PT, R86, 0x1df, PT ;  /* 0x000001df5600780c */ /* 0x000fda0003f04070 */
[----:B------:R-:W-:Y:S05]  /*1000*/  @P0 BRA `(.L_x_2453) ;  /* 0x000000f000000947 */ /* 0x000fea0003800000 */
[----:B---3--:R-:W-:Y:S02]  /*1010*/  ISETP.NE.AND P0, PT, RZ, UR7, PT ;  /* 0x00000007ff007c0c */ /* 0x008fe4000bf05270 */
[----:B------:R-:W-:Y:S01]  /*1020*/  IADD3 R39, R87, R38, RZ ;  /* 0x0000002657277210 */ /* 0x000fe20007ffe0ff */
[----:B------:R-:W-:-:S03]  /*1030*/  HFMA2.MMA R38, -RZ, RZ, 0, 1.1920928955078125e-07 ;  /* 0x00000002ff267435 */ /* 0x000fc600000001ff */
        /* <DEDUP_REMOVED lines=12> */
.L_x_2453:
[----:B---3--:R-:W-:Y:S05]  /*1100*/  BSYNC B0 ;  /* 0x0000000000007941 */ /* 0x008fea0003800000 */
.L_x_2452:
        /* <DEDUP_REMOVED lines=8> */
[-C--:B0-----:R-:W-:Y:S02]  /*1190*/  FMUL.FTZ R4, R17, R74.reuse ;  /* 0x0000004a11047220 */ /* 0x081fe40000410000 */
        /* <DEDUP_REMOVED lines=20> */
.L_x_2454:
[----:B------:R-:W-:Y:S01]  /*12e0*/  FMUL.FTZ R7, R39, R75 ;  /* 0x0000004b27077220 */ /* 0x000fe20000410000 */
[----:B------:R-:W-:Y:S01]  /*12f0*/  MOV R41, R19 ;  /* 0x0000001300297202 */ /* 0x000fe20000000f00 */
[----:B------:R-:W-:Y:S02]  /*1300*/  FMUL.FTZ R6, R45, R74 ;  /* 0x0000004a2d067220 */ /* 0x000fe40000410000 */
[----:B------:R-:W-:Y:S02]  /*1310*/  FFMA.FTZ R42, R4, R7, RZ ;  /* 0x00000007042a7223 */ /* 0x000fe400000100ff */
[----:B------:R-:W-:Y:S02]  /*1320*/  FADD.FTZ R44, RZ, R7 ;  /* 0x00000007ff2c7221 */ /* 0x000fe40000010000 */
        /* <DEDUP_REMOVED lines=21> */
.L_x_2455:
[----:B------:R-:W-:Y:S02]  /*1480*/  FFMA.FTZ R42, R5, R17, R42 ;  /* 0x00000011052a7223 */ /* 0x000fe4000001002a */
[----:B------:R-:W-:Y:S02]  /*1490*/  FADD.FTZ R46, R17, R44 ;  /* 0x0000002c112e7221 */ /* 0x000fe40000010000 */
[----:B------:R-:W-:Y:S02]  /*14a0*/  FMUL.FTZ R43, R38, R75 ;  /* 0x0000004b262b7220 */ /* 0x000fe40000410000 */
[C---:B------:R-:W-:Y:S02]  /*14b0*/  FADD.FTZ R17, -R16.reuse, R8 ;  /* 0x0000000810117221 */ /* 0x040fe40000010100 */
[----:B------:R-:W-:Y:S02]  /*14c0*/  FADD.FTZ R9, -R16, R9 ;  /* 0x0000000910097221 */ /* 0x000fe40000010100 */
[----:B------:R-:W-:Y:S01]  /*14d0*/  FFMA.FTZ R44, R6, R43, R42 ;  /* 0x0000002b062c7223 */ /* 0x000fe2000001002a */
[----:B------:R-:W-:Y:S01]  /*14e0*/  MOV R42, R20 ;  /* 0x00000014002a7202 */ /* 0x000fe20000000f00 */
[----:B------:R-:W-:Y:S01]  /*14f0*/  FADD.FTZ R46, R46, R43 ;  /* 0x0000002b2e2e7221 */ /* 0x000fe20000010000 */
[----:B------:R-:W-:Y:S01]  /*1500*/  MOV R43, R21 ;  /* 0x00000015002b7202 */ /* 0x000fe20000000f00 */
        /* <DEDUP_REMOVED lines=22> */
.L_x_2456:
        /* <DEDUP_REMOVED lines=31> */
.L_x_2457:
        /* <DEDUP_REMOVED lines=31> */
.L_x_2458:
[----:B------:R-:W-:Y:S02]  /*1a50*/  FFMA.FTZ R48, R11, R17, R48 ;  /* 0x000000110b307223 */ /* 0x000fe40000010030 */
[----:B------:R-:W-:-:S02]  /*1a60*/  FMUL.FTZ R49, R46, R75 ;  /* 0x0000004b2e317220 */ /* 0x000fc40000410000 */
[----:B------:R-:W-:Y:S02]  /*1a70*/  FADD.FTZ R50, R17, R50 ;  /* 0x0000003211327221 */ /* 0x000fe40000010000 */
[----:B------:R-:W-:Y:S02]  /*1a80*/  FMUL.FTZ R17, R47, R72 ;  /* 0x000000482f117220 */ /* 0x000fe40000410000 */
[----:B------:R-:W-:Y:S02]  /*1a90*/  FFMA.FTZ R48, R12, R49, R48 ;  /* 0x000000310c307223 */ /* 0x000fe40000010030 */
[----:B------:R-:W-:Y:S01]  /*1aa0*/  FADD.FTZ R50, R50, R49 ;  /* 0x0000003132327221 */ /* 0x000fe20000010000 */
[----:B------:R-:W-:Y:S01]  /*1ab0*/  MOV R49, R29 ;  /* 0x0000001d00317202 */ /* 0x000fe20000000f00 */
[----:B------:R-:W-:Y:S01]  /*1ac0*/  FFMA.FTZ R57, R13, R17, R48 ;  /* 0x000000110d397223 */ /* 0x000fe20000010030 */
[----:B------:R-:W-:Y:S01]  /*1ad0*/  MOV R48, R28 ;  /* 0x0000001c00307202 */ /* 0x000fe20000000f00 */
        /* <DEDUP_REMOVED lines=24> */
.L_x_2459:
[----:B------:R-:W-:Y:S02]  /*1c60*/  FMUL.FTZ R17, R48, R75 ;  /* 0x0000004b30117220 */ /* 0x000fe40000410000 */
[----:B------:R-:W-:Y:S02]  /*1c70*/  FADD.FTZ R35, -R16, R35 ;  /* 0x0000002310237221 */ /* 0x000fe40000010100 */
[----:B------:R-:W-:Y:S02]  /*1c80*/  FFMA.FTZ R50, R14, R17, R57 ;  /* 0x000000110e327223 */ /* 0x000fe40000010039 */
[----:B------:R-:W-:Y:S02]  /*1c90*/  FADD.FTZ R52, R92, R17 ;  /* 0x000000115c347221 */ /* 0x000fe40000010000 */
[----:B------:R-:W-:Y:S02]  /*1ca0*/  FMUL.FTZ R17, R49, R72 ;  /* 0x0000004831117220 */ /* 0x000fe40000410000 */
[----:B------:R-:W-:Y:S01]  /*1cb0*/  FADD.FTZ R51, -R16, R34 ;  /* 0x0000002210337221 */ /* 0x000fe20000010100 */
[----:B------:R-:W-:Y:S01]  /*1cc0*/  MOV R34, R30 ;  /* 0x0000001e00227202 */ /* 0x000fe20000000f00 */
[----:B------:R-:W-:-:S02]  /*1cd0*/  FFMA.FTZ R54, R15, R17, R50 ;  /* 0x000000110f367223 */ /* 0x000fc40000010032 */
[----:B------:R-:W-:Y:S02]  /*1ce0*/  FADD.FTZ R56, R17, R52 ;  /* 0x0000003411387221 */ /* 0x000fe40000010000 */
[C---:B------:R-:W-:Y:S02]  /*1cf0*/  FADD.FTZ R55, -R16.reuse, R36 ;  /* 0x0000002410377221 */ /* 0x040fe40000010100 */
[----:B------:R-:W-:Y:S02]  /*1d00*/  FADD.FTZ R57, -R16, R37 ;  /* 0x0000002510397221 */ /* 0x000fe40000010100 */
[-C--:B------:R-:W-:Y:S01]  /*1d10*/  FMUL.FTZ R17, R35, R74.reuse ;  /* 0x0000004a23117220 */ /* 0x080fe20000410000 */
[----:B------:R-:W-:Y:S01]  /*1d20*/  MOV R35, R31 ;  /* 0x0000001f00237202 */ /* 0x000fe20000000f00 */
        /* <DEDUP_REMOVED lines=20> */
.L_x_2460:
[----:B------:R-:W-:Y:S02]  /*1e70*/  FMUL.FTZ R37, R34, R75 ;  /* 0x0000004b22257220 */ /* 0x000fe40000410000 */
[----:B------:R-:W-:-:S02]  /*1e80*/  FMUL.FTZ R57, R57, R74 ;  /* 0x0000004a39397220 */ /* 0x000fc40000410000 */
[----:B------:R-:W-:Y:S02]  /*1e90*/  FFMA.FTZ R36, R16, R37, R54 ;  /* 0x0000002510247223 */ /* 0x000fe40000010036 */
[----:B------:R-:W-:Y:S02]  /*1ea0*/  FADD.FTZ R50, R56, R37 ;  /* 0x0000002538327221 */ /* 0x000fe40000010000 */
[----:B------:R-:W-:Y:S02]  /*1eb0*/  FMUL.FTZ R37, R35, R72 ;  /* 0x0000004823257220 */ /* 0x000fe40000410000 */
[----:B------:R-:W-:Y:S02]  /*1ec0*/  FMUL.FTZ R56, R55, R74 ;  /* 0x0000004a37387220 */ /* 0x000fe40000410000 */
[----:B------:R-:W-:Y:S01]  /*1ed0*/  FFMA.FTZ R92, R17, R37, R36 ;  /* 0x00000025115c7223 */ /* 0x000fe20000010024 */
[----:B------:R-:W-:Y:S01]  /*1ee0*/  MOV R36, R32 ;  /* 0x0000002000247202 */ /* 0x000fe20000000f00 */
[----:B------:R-:W-:Y:S01]  /*1ef0*/  FADD.FTZ R94, R37, R50 ;  /* 0x00000032255e7221 */ /* 0x000fe20000010000 */
[----:B------:R-:W-:Y:S01]  /*1f00*/  MOV R37, R33 ;  /* 0x0000002100257202 */ /* 0x000fe20000000f00 */
        /* <DEDUP_REMOVED lines=19> */
.L_x_2461:
[----:B------:R-:W-:Y:S01]  /*2040*/  FMUL.FTZ R51, R36, R75 ;  /* 0x0000004b24337220 */ /* 0x000fe20000410000 */
[C---:B------:R-:W-:Y:S01]  /*2050*/  ISETP.GT.AND P0, PT, R69.reuse, 0x1e, PT ;  /* 0x0000001e4500780c */ /* 0x040fe20003f04270 */
[----:B------:R-:W-:Y:S01]  /*2060*/  FFMA.FTZ R55, R4, R39, RZ ;  /* 0x0000002704377223 */ /* 0x000fe200000100ff */
[C---:B------:R-:W-:Y:S01]  /*2070*/  ISETP.GT.AND P2, PT, R69.reuse, 0xf, PT ;  /* 0x0000000f4500780c */ /* 0x040fe20003f44270 */
[----:B------:R-:W-:Y:S01]  /*2080*/  FFMA.FTZ R52, R56, R51, R92 ;  /* 0x0000003338347223 */ /* 0x000fe2000001005c */
[----:B------:R-:W-:Y:S01]  /*2090*/  ISETP.NE.AND P3, PT, R69, RZ, PT ;  /* 0x000000ff4500720c */ /* 0x000fe20003f65270 */
[----:B------:R-:W-:Y:S01]  /*20a0*/  FADD.FTZ R50, R94, R51 ;  /* 0x000000335e327221 */ /* 0x000fe20000010000 */
[----:B------:R-:W-:Y:S01]  /*20b0*/  BSSY B0, `(.L_x_2462) ;  /* 0x0000068000007945 */ /* 0x000fe20003800000 */
[----:B------:R-:W-:Y:S01]  /*20c0*/  FMUL.FTZ R51, R37, R72 ;  /* 0x0000004825337220 */ /* 0x000fe20000410000 */
[----:B------:R-:W-:Y:S01]  /*20d0*/  ISETP.GT.U32.AND P4, PT, R86, 0x1d, PT ;  /* 0x0000001d5600780c */ /* 0x000fe20003f84070 */
[----:B------:R-:W-:-:S02]  /*20e0*/  FADD.FTZ R39, RZ, R39 ;  /* 0x00000027ff277221 */ /* 0x000fc40000010000 */
[----:B------:R-:W-:Y:S02]  /*20f0*/  FADD.FTZ R50, R51, R50 ;  /* 0x0000003233327221 */ /* 0x000fe40000010000 */
[----:B------:R-:W-:Y:S02]  /*2100*/  FFMA.FTZ R51, R57, R51, R52 ;  /* 0x0000003339337223 */ /* 0x000fe40000010034 */
[----:B------:R-:W-:Y:S01]  /*2110*/  FFMA.FTZ R55, R6, R38, R55 ;  /* 0x0000002606377223 */ /* 0x000fe20000010037 */
[----:B------:R-:W0:Y:S01]  /*2120*/  SHFL.DOWN PT, R53, R50, 0x1, 0x1f ;  /* 0x08201f0032357f89 */ /* 0x000e2200000e0000 */
[----:B------:R-:W-:Y:S02]  /*2130*/  FADD.FTZ R39, R39, R38 ;  /* 0x0000002627277221 */ /* 0x000fe40000010000 */
[----:B------:R-:W-:Y:S01]  /*2140*/  FADD.FTZ R38, RZ, R40 ;  /* 0x00000028ff267221 */ /* 0x000fe20000010000 */
[----:B------:R-:W1:Y:S01]  /*2150*/  SHFL.DOWN PT, R52, R51, 0x1, 0x1f ;  /* 0x08201f0033347f89 */ /* 0x000e6200000e0000 */
[----:B------:R-:W-:-:S02]  /*2160*/  FFMA.FTZ R54, R5, R40, RZ ;  /* 0x0000002805367223 */ /* 0x000fc400000100ff */
[----:B------:R-:W-:Y:S02]  /*2170*/  FADD.FTZ R38, R38, R41 ;  /* 0x0000002926267221 */ /* 0x000fe40000010000 */
[----:B------:R-:W-:Y:S02]  /*2180*/  FADD.FTZ R39, R39, R42 ;  /* 0x0000002a27277221 */ /* 0x000fe40000010000 */
[----:B------:R-:W-:Y:S02]  /*2190*/  FFMA.FTZ R54, R7, R41, R54 ;  /* 0x0000002907367223 */ /* 0x000fe40000010036 */
[----:B------:R-:W-:Y:S02]  /*21a0*/  FADD.FTZ R40, R38, R43 ;  /* 0x0000002b26287221 */ /* 0x000fe40000010000 */
[----:B------:R-:W-:Y:S02]  /*21b0*/  FADD.FTZ R41, R39, R44 ;  /* 0x0000002c27297221 */ /* 0x000fe40000010000 */
[----:B------:R-:W-:Y:S01]  /*21c0*/  FFMA.FTZ R55, R8, R42, R55 ;  /* 0x0000002a08377223 */ /* 0x000fe20000010037 */
[----:B------:R-:W-:Y:S01]  /*21d0*/  HFMA2.MMA R42, -RZ, RZ, 0, 1.1920928955078125e-07 ;  /* 0x00000002ff2a7435 */ /* 0x000fe200000001ff */
[----:B------:R-:W-:-:S02]  /*21e0*/  FFMA.FTZ R54, R9, R43, R54 ;  /* 0x0000002b09367223 */ /* 0x000fc40000010036 */
[----:B------:R-:W-:Y:S02]  /*21f0*/  FFMA.FTZ R55, R10, R44, R55 ;  /* 0x0000002c0a377223 */ /* 0x000fe40000010037 */
[----:B------:R-:W-:Y:S02]  /*2200*/  FADD.FTZ R40, R40, R45 ;  /* 0x0000002d28287221 */ /* 0x000fe40000010000 */
[----:B0-----:R-:W-:Y:S02]  /*2210*/  @!P0 FADD.FTZ R50, R50, R53 ;  /* 0x0000003532328221 */ /* 0x001fe40000010000 */
[----:B------:R-:W-:Y:S02]  /*2220*/  FFMA.FTZ R54, R11, R45, R54 ;  /* 0x0000002d0b367223 */ /* 0x000fe40000010036 */
[----:B-1----:R-:W-:Y:S01]  /*2230*/  @!P0 FADD.FTZ R51, R51, R52 ;  /* 0x0000003433338221 */ /* 0x002fe20000010000 */
[----:B------:R-:W0:Y:S01]  /*2240*/  SHFL.DOWN PT, R53, R50, 0x2, 0x1f ;  /* 0x08401f0032357f89 */ /* 0x000e2200000e0000 */
[----:B------:R-:W-:Y:S01]  /*2250*/  ISETP.GT.AND P0, PT, R69, 0x1d, PT ;  /* 0x0000001d4500780c */ /* 0x000fe20003f04270 */
[----:B------:R-:W-:-:S02]  /*2260*/  FADD.FTZ R41, R41, R46 ;  /* 0x0000002e29297221 */ /* 0x000fc40000010000 */
[----:B------:R-:W1:Y:S01]  /*2270*/  SHFL.DOWN PT, R52, R51, 0x2, 0x1f ;  /* 0x08401f0033347f89 */ /* 0x000e6200000e0000 */
[----:B------:R-:W-:Y:S02]  /*2280*/  FFMA.FTZ R55, R12, R46, R55 ;  /* 0x0000002e0c377223 */ /* 0x000fe40000010037 */
[----:B------:R-:W-:Y:S02]  /*2290*/  FADD.FTZ R40, R40, R47 ;  /* 0x0000002f28287221 */ /* 0x000fe40000010000 */
[----:B------:R-:W-:Y:S02]  /*22a0*/  FFMA.FTZ R54, R13, R47, R54 ;  /* 0x0000002f0d367223 */ /* 0x000fe40000010036 */
[----:B------:R-:W-:Y:S02]  /*22b0*/  FADD.FTZ R41, R41, R48 ;  /* 0x0000003029297221 */ /* 0x000fe40000010000 */
[----:B------:R-:W-:Y:S02]  /*22c0*/  FFMA.FTZ R55, R14, R48, R55 ;  /* 0x000000300e377223 */ /* 0x000fe40000010037 */
[----:B------:R-:W-:-:S02]  /*22d0*/  FADD.FTZ R40, R40, R49 ;  /* 0x0000003128287221 */ /* 0x000fc40000010000 */
[----:B------:R-:W-:Y:S02]  /*22e0*/  FFMA.FTZ R54, R15, R49, R54 ;  /* 0x000000310f367223 */ /* 0x000fe40000010036 */
[----:B------:R-:W-:Y:S02]  /*22f0*/  FADD.FTZ R41, R41, R34 ;  /* 0x0000002229297221 */ /* 0x000fe40000010000 */
[----:B------:R-:W-:Y:S02]  /*2300*/  FFMA.FTZ R55, R16, R34, R55 ;  /* 0x0000002210377223 */ /* 0x000fe40000010037 */
[----:B------:R-:W-:Y:S02]  /*2310*/  FADD.FTZ R34, R40, R35 ;  /* 0x0000002328227221 */ /* 0x000fe40000010000 */
[----:B0-----:R-:W-:Y:S02]  /*2320*/  @!P0 FADD.FTZ R50, R50, R53 ;  /* 0x0000003532328221 */ /* 0x001fe40000010000 */
[----:B------:R-:W-:-:S02]  /*2330*/  FFMA.FTZ R54, R17, R35, R54 ;  /* 0x0000002311367223 */ /* 0x000fc40000010036 */
[----:B-1----:R-:W-:Y:S01]  /*2340*/  @!P0 FADD.FTZ R51, R51, R52 ;  /* 0x0000003433338221 */ /* 0x002fe20000010000 */
[----:B------:R-:W0:Y:S01]  /*2350*/  SHFL.DOWN PT, R53, R50, 0x4, 0x1f ;  /* 0x08801f0032357f89 */ /* 0x000e2200000e0000 */
[----:B------:R-:W-:Y:S01]  /*2360*/  ISETP.GT.AND P0, PT, R69, 0x1b, PT ;  /* 0x0000001b4500780c */ /* 0x000fe20003f04270 */
[----:B------:R-:W-:Y:S02]  /*2370*/  FFMA.FTZ R40, R56, R36, R55 ;  /* 0x0000002438287223 */ /* 0x000fe40000010037 */
[----:B------:R-:W1:Y:S01]  /*2380*/  SHFL.DOWN PT, R52, R51, 0x4, 0x1f ;  /* 0x08801f0033347f89 */ /* 0x000e6200000e0000 */
[----:B------:R-:W-:-:S09]  /*2390*/  FADD.FTZ R43, R34, R37 ;  /* 0x00000025222b7221 */ /* 0x000fd20000010000 */
        /* <DEDUP_REMOVED lines=9> */
[----:B------:R-:W-:Y:S02]  /*2430*/  FADD.FTZ R42, R41, R36 ;  /* 0x00000024292a7221 */ /* 0x000fe40000010000 */
[----:B------:R-:W1:Y:S01]  /*2440*/  SHFL.DOWN PT, R38, R51, 0x10, 0x1f ;  /* 0x0a001f0033267f89 */ /* 0x000e6200000e0000 */
[----:B------:R-:W-:-:S05]  /*2450*/  FFMA.FTZ R41, R57, R37, R54 ;  /* 0x0000002539297223 */ /* 0x000fca0000010036 */
[----:B------:R2:W-:Y:S01]  /*2460*/  STS.128 [R86.X16+0xa0], R40 ;  /* 0x0000a02856007388 */ /* 0x0005e2000000cc00 */
[----:B0-----:R-:W-:Y:S02]  /*2470*/  @!P2 FADD.FTZ R50, R50, R39 ;  /* 0x000000273232a221 */ /* 0x001fe40000010000 */
[----:B-1----:R-:W-:Y:S01]  /*2480*/  @!P2 FADD.FTZ R51, R51, R38 ;  /* 0x000000263333a221 */ /* 0x002fe20000010000 */
[----:B------:R-:W-:Y:S02]  /*2490*/  ISETP.NE.AND P2, PT, R86, RZ, PT ;  /* 0x000000ff5600720c */ /* 0x000fe40003f45270 */
[----:B------:R-:W-:Y:S02]  /*24a0*/  MOV R35, R50 ;  /* 0x0000003200237202 */ /* 0x000fe40000000f00 */
[----:B------:R-:W-:-:S05]  /*24b0*/  MOV R34, R51 ;  /* 0x0000003300227202 */ /* 0x000fca0000000f00 */
[----:B------:R2:W-:Y:S04]  /*24c0*/  @!P3 STS.64 [R2.X8+0x10], R34 ;  /* 0x000010220200b388 */ /* 0x0005e80000008a00 */
[----:B------:R-:W-:Y:S06]  /*24d0*/  BAR.SYNC.DEFER_BLOCKING 0x0 ;  /* 0x0000000000007b1d */ /* 0x000fec0000010000 */
[----:B------:R-:W-:Y:S05]  /*24e0*/  @P2 BRA `(.L_x_2463) ;  /* 0x0000024000002947 */ /* 0x000fea0003800000 */
[----:B------:R-:W0:Y:S04]  /*24f0*/  LDS.64 R52, [0x18] ;  /* 0x00001800ff347984 */ /* 0x000e280000000a00 */
[----:B------:R-:W1:Y:S04]  /*2500*/  LDS.128 R48, [0x20] ;  /* 0x00002000ff307984 */ /* 0x000e680000000c00 */
[----:B------:R-:W3:Y:S04]  /*2510*/  LDS.128 R36, [0x30] ;  /* 0x00003000ff247984 */ /* 0x000ee80000000c00 */
[----:B------:R-:W4:Y:S01]  /*2520*/  LDS.128 R44, [0x40] ;  /* 0x00004000ff2c7984 */ /* 0x000f220000000c00 */
[----:B0-----:R-:W-:-:S02]  /*2530*/  FADD.FTZ R55, R34, R52 ;  /* 0x0000003422377221 */ /* 0x001fc40000010000 */
[----:B--2---:R-:W-:Y:S02]  /*2540*/  FADD.FTZ R34, R35, R53 ;  /* 0x0000003523227221 */ /* 0x004fe40000010000 */
[----:B-1----:R-:W-:Y:S02]  /*2550*/  FADD.FTZ R55, R55, R48 ;  /* 0x0000003037377221 */ /* 0x002fe40000010000 */
        /* <DEDUP_REMOVED lines=11> */
[----:B------:R-:W-:Y:S01]  /*2610*/  FADD.FTZ R45, R55, R46 ;  /* 0x0000002e372d7221 */ /* 0x000fe20000010000 */
[----:B------:R-:W-:Y:S01]  /*2620*/  LDS.64 R34, [0x80] ;  /* 0x00008000ff227984 */ /* 0x000fe20000000a00 */
[----:B------:R-:W-:-:S03]  /*2630*/  FADD.FTZ R44, R44, R47 ;  /* 0x0000002f2c2c7221 */ /* 0x000fc60000010000 */
[----:B------:R-:W2:Y:S01]  /*2640*/  LDS.128 R52, [0x70] ;  /* 0x00007000ff347984 */ /* 0x000ea20000000c00 */
        /* <DEDUP_REMOVED lines=12> */
[----:B------:R-:W-:Y:S02]  /*2710*/  FADD.FTZ R34, R45, R34 ;  /* 0x000000222d227221 */ /* 0x000fe40000010000 */
[----:B------:R-:W-:Y:S02]  /*2720*/  FADD.FTZ R35, R44, R35 ;  /* 0x000000232c237221 */ /* 0x000fe40000010000 */
.L_x_2463:
[----:B------:R-:W-:Y:S05]  /*2730*/  BSYNC B0 ;  /* 0x0000000000007941 */ /* 0x000fea0003800000 */
.L_x_2462:
        /* <DEDUP_REMOVED lines=8> */
[----:B--2---:R-:W-:Y:S02]  /*27c0*/  FADD.FTZ R40, R41, R45 ;  /* 0x0000002d29287221 */ /* 0x004fe40000010000 */
        /* <DEDUP_REMOVED lines=70> */
.L_x_2465:
[----:B------:R-:W-:Y:S05]  /*2c30*/  BSYNC B0 ;  /* 0x0000000000007941 */ /* 0x000fea0003800000 */
.L_x_2464:
        /* <DEDUP_REMOVED lines=17> */
.L_x_2467:
[----:B------:R-:W-:Y:S05]  /*2d50*/  BSYNC B0 ;  /* 0x0000000000007941 */ /* 0x000fea0003800000 */
.L_x_2466:
[----:B------:R-:W-:Y:S05]  /*2d60*/  @!P0 BRA `(.L_x_2468) ;  /* 0x0000122000008947 */ /* 0x000fea0003800000 */
[----:B------:R-:W1:Y:S01]  /*2d70*/  S2R R3, SR_CTAID.Y ;  /* 0x0000000000037919 */ /* 0x000e620000002600 */
[----:B0-----:R-:W-:-:S05]  /*2d80*/  LOP3.LUT R36, R76, 0x1, RZ, 0xc0, !PT ;  /* 0x000000014c247812 */ /* 0x001fca00078ec0ff */
[----:B------:R-:W-:-:S04]  /*2d90*/  IMAD R36, R36, c[0x0][0x10], RZ ;  /* 0x0000040024247a24 */ /* 0x000fc800078e02ff */
        /* <DEDUP_REMOVED lines=14> */
[----:B-1----:R-:W-:Y:S01]  /*2e80*/  MOV R38, 0x1 ;  /* 0x0000000100267802 */ /* 0x002fe20000000f00 */
[----:B------:R-:W-:Y:S01]  /*2e90*/  UPOPC UR5, UR5 ;  /* 0x00000005000572bf */ /* 0x000fe20008000000 */
[----:B--2---:R-:W-:Y:S01]  /*2ea0*/  SEL R41, RZ, c[0x0][0xc], P0 ;  /* 0x00000300ff297a07 */ /* 0x004fe20000000000 */
[----:B------:R-:W-:-:S00]  /*2eb0*/  ERRBAR ;  /* 0x00000000000079ab */ /* 0x000fc00000000000 */
[----:B------:R-:W-:Y:S02]  /*2ec0*/  SEL R38, R38, 0xffffffff, !P0 ;  /* 0xffffffff26267807 */ /* 0x000fe40004000000 */
[----:B0-----:R-:W-:-:S02]  /*2ed0*/  ISETP.EQ.U32.AND P3, PT, R69, UR6, PT ;  /* 0x0000000645007c0c */ /* 0x001fc4000bf62070 */
[----:B------:R-:W-:Y:S01]  /*2ee0*/  ISETP.NE.AND P0, PT, R41, -0x1, PT ;  /* 0xffffffff2900780c */ /* 0x000fe20003f05270 */
[----:B------:R-:W-:-:S10]  /*2ef0*/  IMAD R39, R38, UR5, RZ ;  /* 0x0000000526277c24 */ /* 0x000fd4000f8e02ff */
[----:B------:R0:W-:Y:S02]  /*2f00*/  @P3 RED.E.ADD.S32.STRONG.GPU [R36.64], R39 ;  /* 0x000000272400398e */ /* 0x0001e4000c10e388 */
[----:B------:R-:W-:Y:S05]  /*2f10*/  @!P0 BRA `(.L_x_2469) ;  /* 0x0000005000008947 */ /* 0x000fea0003800000 */
.L_x_2470:
[----:B------:R-:W2:Y:S01]  /*2f20*/  LDG.E.STRONG.GPU R38, [R36.64] ;  /* 0x0000000824267981 */ /* 0x000ea2000c1ef900 */
[----:B------:R-:W-:Y:S01]  /*2f30*/  YIELD ;  /* 0x0000000000007946 */ /* 0x000fe20003800000 */
[----:B--2---:R-:W-:Y:S01]  /*2f40*/  ISETP.NE.AND P0, PT, R38, R41, PT ;  /* 0x000000292600720c */ /* 0x004fe20003f05270 */
[----:B------:R-:W-:-:S12]  /*2f50*/  CCTL.IVALL ;  /* 0x00000000ff00798f */ /* 0x000fd80002000000 */
[----:B------:R-:W-:Y:S05]  /*2f60*/  @P0 BRA `(.L_x_2470) ;  /* 0xffffffb000000947 */ /* 0x000fea000383ffff */
.L_x_2469:
        /* <DEDUP_REMOVED lines=13> */
[----:B------:R-:W-:Y:S02]  /*3040*/  ISETP.LT.AND P0, PT, RZ, UR5, PT ;  /* 0x00000005ff007c0c */ /* 0x000fe4000bf01270 */
[----:B------:R-:W-:-:S11]  /*3050*/  MOV R44, UR5 ;  /* 0x00000005002c7c02 */ /* 0x000fd60008000f00 */
[----:B------:R-:W-:Y:S05]  /*3060*/  @!P0 BRA `(.L_x_2472) ;  /* 0x00000b6000008947 */ /* 0x000fea0003800000 */
[----:B------:R-:W-:Y:S02]  /*3070*/  ISETP.GT.AND P3, PT, R44, 0xc, PT ;  /* 0x0000000c2c00780c */ /* 0x000fe40003f64270 */
[----:B------:R-:W-:-:S11]  /*3080*/  PLOP3.LUT P0, PT, PT, PT, PT, 0x80, 0x0 ;  /* 0x000000000000781c */ /* 0x000fd60003f0f070 */
[----:B------:R-:W-:Y:S05]  /*3090*/  @!P3 BRA `(.L_x_2473) ;  /* 0x000007400000b947 */ /* 0x000fea0003800000 */
[----:B------:R-:W-:Y:S02]  /*30a0*/  PLOP3.LUT P0, PT, PT, PT, PT, 0x8, 0x0 ;  /* 0x000000000000781c */ /* 0x000fe40003f0e170 */
.L_x_2474:
[----:B------:R-:W-:-:S13]  /*30b0*/  ISETP.EQ.OR P6, PT, R45, R70, P2 ;  /* 0x000000462d00720c */ /* 0x000fda00017c2670 */
[----:B------:R-:W-:-:S04]  /*30c0*/  @!P6 IMAD R37, R45, c[0x0][0x10], R3 ;  /* 0x000004002d25ea24 */ /* 0x000fc800078e0203 */
[----:B------:R-:W-:-:S06]  /*30d0*/  @!P6 IMAD.WIDE.U32 R36, R37, 0x8, R46 ;  /* 0x000000082524e825 */ /* 0x000fcc00078e002e */
[----:B------:R-:W3:Y:S01]  /*30e0*/  @!P6 LDG.E.64 R36, [R36.64] ;  /* 0x000000082424e981 */ /* 0x000ee2000c1e1b00 */
[C---:B------:R-:W-:Y:S02]  /*30f0*/  IADD3 R39, R45.reuse, 0x1, RZ ;  /* 0x000000012d277810 */ /* 0x040fe40007ffe0ff */
[----:B--2---:R-:W-:Y:S02]  /*3100*/  IADD3 R41, R45, 0x2, RZ ;  /* 0x000000022d297810 */ /* 0x004fe40007ffe0ff */
[-C--:B------:R-:W-:Y:S02]  /*3110*/  ISETP.EQ.OR P3, PT, R39, R70.reuse, P2 ;  /* 0x000000462700720c */ /* 0x080fe40001762670 */
[----:B------:R-:W-:Y:S02]  /*3120*/  ISETP.EQ.OR P4, PT, R41, R70, P2 ;  /* 0x000000462900720c */ /* 0x000fe40001782670 */
[----:B------:R-:W-:-:S09]  /*3130*/  IADD3 R40, R45, 0x3, RZ ;  /* 0x000000032d287810 */ /* 0x000fd20007ffe0ff */
[--C-:B------:R-:W-:Y:S02]  /*3140*/  @!P3 IMAD R39, R39, c[0x0][0x10], R3.reuse ;  /* 0x000004002727ba24 */ /* 0x100fe400078e0203 */
[----:B------:R-:W-:Y:S02]  /*3150*/  @!P4 IMAD R41, R41, c[0x0][0x10], R3 ;  /* 0x000004002929ca24 */ /* 0x000fe400078e0203 */
[----:B---3--:R-:W-:Y:S02]  /*3160*/  @!P6 FADD.FTZ R34, R34, R36 ;  /* 0x000000242222e221 */ /* 0x008fe40000010000 */
        /* <DEDUP_REMOVED lines=103> */
.L_x_2473:
[----:B------:R-:W-:-:S13]  /*37e0*/  ISETP.GT.AND P3, PT, R44, 0x4, PT ;  /* 0x000000042c00780c */ /* 0x000fda0003f64270 */
[----:B------:R-:W-:Y:S05]  /*37f0*/  @!P3 BRA `(.L_x_2475) ;  /* 0x000003b00000b947 */ /* 0x000fea0003800000 */
[C---:B------:R-:W-:Y:S02]  /*3800*/  IADD3 R39, R45.reuse, 0x1, RZ ;  /* 0x000000012d277810 */ /* 0x040fe40007ffe0ff */
[-C--:B------:R-:W-:Y:S02]  /*3810*/  ISETP.EQ.OR P0, PT, R45, R70.reuse, P2 ;  /* 0x000000462d00720c */ /* 0x080fe40001702670 */
[-C--:B------:R-:W-:Y:S02]  /*3820*/  ISETP.EQ.OR P4, PT, R39, R70.reuse, P2 ;  /* 0x000000462700720c */ /* 0x080fe40001782670 */
[C---:B--2---:R-:W-:Y:S02]  /*3830*/  IADD3 R41, R45.reuse, 0x2, RZ ;  /* 0x000000022d297810 */ /* 0x044fe40007ffe0ff */
        /* <DEDUP_REMOVED lines=17> */
[----:B------:R-:W-:Y:S01]  /*3950*/  IADD3 R36, R45, 0x1, RZ ;  /* 0x000000012d247810 */ /* 0x000fe20007ffe0ff */
[----:B------:R-:W-:Y:S01]  /*3960*/  @!P0 FADD.FTZ R35, R35, R37 ;  /* 0x0000002523238221 */ /* 0x000fe20000010000 */
[CC--:B------:R-:W-:Y:S01]  /*3970*/  ISETP.EQ.OR P0, PT, R45.reuse, R70.reuse, P2 ;  /* 0x000000462d00720c */ /* 0x0c0fe20001702670 */
        /* <DEDUP_REMOVED lines=35> */
.L_x_2475:
[----:B------:R-:W-:-:S13]  /*3bb0*/  ISETP.NE.OR P0, PT, R44, RZ, P0 ;  /* 0x000000ff2c00720c */ /* 0x000fda0000705670 */
[----:B------:R-:W-:Y:S05]  /*3bc0*/  @!P0 BRA `(.L_x_2471) ;  /* 0x000001f000008947 */ /* 0x000fea0003800000 */
.L_x_2472:
[CC--:B------:R-:W-:Y:S02]  /*3bd0*/  ISETP.EQ.OR P4, PT, R45.reuse, R70.reuse, P2 ;  /* 0x000000462d00720c */ /* 0x0c0fe40001782670 */
[C---:B------:R-:W-:Y:S02]  /*3be0*/  IADD3 R39, R45.reuse, 0x1, RZ ;  /* 0x000000012d277810 */ /* 0x040fe40007ffe0ff */
[----:B--2---:R-:W-:Y:S02]  /*3bf0*/  IADD3 R41, R45, 0x2, RZ ;  /* 0x000000022d297810 */ /* 0x004fe40007ffe0ff */
        /* <DEDUP_REMOVED lines=28> */
.L_x_2471:
        /* <DEDUP_REMOVED lines=9> */
[----:B------:R-:W3:Y:S02]  /*3e50*/  LDG.E.64 R36, [R36.64] ;  /* 0x0000000824247981 */ /* 0x000ee4000c1e1b00 */
[----:B--23--:R-:W-:Y:S02]  /*3e60*/  FADD.FTZ R34, R34, R36 ;  /* 0x0000002422227221 */ /* 0x00cfe40000010000 */
[----:B------:R-:W-:Y:S02]  /*3e70*/  FADD.FTZ R35, R35, R37 ;  /* 0x0000002523237221 */ /* 0x000fe40000010000 */
.L_x_2477:
[----:B------:R-:W-:Y:S05]  /*3e80*/  BSYNC B0 ;  /* 0x0000000000007941 */ /* 0x000fea0003800000 */
.L_x_2476:
        /* <DEDUP_REMOVED lines=10> */
[----:B------:R-:W3:Y:S04]  /*3f30*/  @!P3 LDG.E.64 R36, [R36.64] ;  /* 0x000000082424b981 */ /* 0x000ee8000c1e1b00 */
[----:B------:R-:W4:Y:S01]  /*3f40*/  @!P0 LDG.E.64 R46, [R46.64] ;  /* 0x000000082e2e8981 */ /* 0x000f22000c1e1b00 */
[----:B--23--:R-:W-:Y:S02]  /*3f50*/  @!P3 FADD.FTZ R34, R34, R36 ;  /* 0x000000242222b221 */ /* 0x00cfe40000010000 */
[----:B------:R-:W-:Y:S02]  /*3f60*/  @!P3 FADD.FTZ R35, R35, R37 ;  /* 0x000000252323b221 */ /* 0x000fe40000010000 */
[----:B----4-:R-:W-:-:S02]  /*3f70*/  @!P0 FADD.FTZ R34, R34, R46 ;  /* 0x0000002e22228221 */ /* 0x010fc40000010000 */
[----:B------:R-:W-:-:S05]  /*3f80*/  @!P0 FADD.FTZ R35, R35, R47 ;  /* 0x0000002f23238221 */ /* 0x000fca0000010000 */
.L_x_2468:
        /* <DEDUP_REMOVED lines=10> */
[----:B0-----:R-:W0:Y:S02]  /*4030*/  LDS.64 R36, [0x90] ;  /* 0x00009000ff247984 */ /* 0x001e240000000a00 */
[----:B0-----:R-:W-:Y:S02]  /*4040*/  FMUL.FTZ R3, R36, c[0x0][0x20c] ;  /* 0x0000830024037a20 */ /* 0x001fe40000410000 */
[----:B------:R-:W-:Y:S01]  /*4050*/  FMUL.FTZ R36, R37, c[0x0][0x20c] ;  /* 0x0000830025247a20 */ /* 0x000fe20000410000 */
[----:B------:R-:W-:Y:S05]  /*4060*/  @!P5 BRA `(.L_x_2478) ;  /* 0x000001200000d947 */ /* 0x000fea0003800000 */
[----:B--2---:R-:W-:Y:S02]  /*4070*/  FFMA.FTZ R34, R4, R75, R73 ;  /* 0x0000004b04227223 */ /* 0x004fe40000010049 */
        /* <DEDUP_REMOVED lines=17> */
.L_x_2478:
[----:B------:R-:W-:Y:S01]  /*4190*/  BSSY B0, `(.L_x_2479) ;  /* 0x0000011000007945 */ /* 0x000fe20003800000 */
[----:B------:R-:W-:Y:S05]  /*41a0*/  @!P1 BRA `(.L_x_2480) ;  /* 0x000000f000009947 */ /* 0x000fea0003800000 */
[----:B--2---:R-:W-:Y:S01]  /*41b0*/  MOV R34, R88 ;  /* 0x0000005800227202 */ /* 0x004fe20000000f00 */
        /* <DEDUP_REMOVED lines=14> */
.L_x_2480:
[----:B------:R-:W-:Y:S05]  /*42a0*/  BSYNC B0 ;  /* 0x0000000000007941 */ /* 0x000fea0003800000 */
.L_x_2479:
[----:B------:R-:W-:Y:S05]  /*42b0*/  @!P5 BRA `(.L_x_2481) ;  /* 0x000001200000d947 */ /* 0x000fea0003800000 */
[----:B0-----:R-:W-:Y:S02]  /*42c0*/  FFMA.FTZ R4, R6, R75, R73 ;  /* 0x0000004b06047223 */ /* 0x001fe40000010049 */
[----:B------:R-:W-:Y:S02]  /*42d0*/  FFMA.FTZ R5, R7, R72, R71 ;  /* 0x0000004807057223 */ /* 0x000fe40000010047 */
[----:B------:R-:W-:Y:S02]  /*42e0*/  FMUL.FTZ R22, R4, -1.4426950216293334961 ;  /* 0xbfb8aa3b04167820 */ /* 0x000fe40000410000 */
[----:B--2---:R-:W-:-:S04]  /*42f0*/  FMUL.FTZ R34, R5, -1.4426950216293334961 ;  /* 0xbfb8aa3b05227820 */ /* 0x004fc80000410000 */
        /* <DEDUP_REMOVED lines=14> */
.L_x_2481:
        /* <DEDUP_REMOVED lines=17> */
.L_x_2483:
[----:B------:R-:W-:Y:S05]  /*44f0*/  BSYNC B0 ;  /* 0x0000000000007941 */ /* 0x000fea0003800000 */
.L_x_2482:
        /* <DEDUP_REMOVED lines=14> */
[----:B-12---:R-:W-:Y:S02]  /*45e0*/  FADD.FTZ R34, -R22, 1 ;  /* 0x3f80000016227421 */ /* 0x006fe40000010100 */
[----:B------:R-:W-:Y:S02]  /*45f0*/  FMUL.FTZ R21, R21, R22 ;  /* 0x0000001615157220 */ /* 0x000fe40000410000 */
[----:B------:R-:W-:-:S02]  /*4600*/  FFMA.FTZ R34, R5, R34, 1 ;  /* 0x3f80000005227423 */ /* 0x000fc40000010022 */
[----:B------:R-:W-:Y:S02]  /*4610*/  FMUL.FTZ R20, R20, R23 ;  /* 0x0000001714147220 */ /* 0x000fe40000410000 */
[----:B------:R-:W-:Y:S02]  /*4620*/  FMUL.FTZ R21, R21, R34 ;  /* 0x0000002215157220 */ /* 0x000fe40000410000 */
.L_x_2484:
[----:B------:R-:W-:Y:S01]  /*4630*/  BSSY B0, `(.L_x_2485) ;  /* 0x0000011000007945 */ /* 0x000fe20003800000 */
[----:B------:R-:W-:Y:S05]  /*4640*/  @P3 BRA `(.L_x_2486) ;  /* 0x000000f000003947 */ /* 0x000fea0003800000 */
[----:B0-----:R-:W-:Y:S01]  /*4650*/  IMAD R7, R66, c[0x0][0x1d8], RZ ;  /* 0x0000760042077a24 */ /* 0x001fe200078e02ff */
[----:B------:R-:W-:Y:S01]  /*4660*/  MOV R4, R88 ;  /* 0x0000005800047202 */ /* 0x000fe20000000f00 */
[--C-:B------:R-:W-:Y:S01]  /*4670*/  FFMA.FTZ R8, R8, R3, R36.reuse ;  /* 0x0000000308087223 */ /* 0x100fe20000010024 */
[----:B------:R-:W-:Y:S01]  /*4680*/  MOV R5, R91 ;  /* 0x0000005b00057202 */ /* 0x000fe20000000f00 */
[C---:B------:R-:W-:Y:S02]  /*4690*/  IMAD R19, R82.reuse, c[0x0][0x1dc], R7 ;  /* 0x0000770052137a24 */ /* 0x040fe400078e0207 */
[----:B------:R-:W-:Y:S02]  /*46a0*/  FFMA.FTZ R9, R9, R3, R36 ;  /* 0x0000000309097223 */ /* 0x000fe40000010024 */
[----:B------:R-:W-:-:S04]  /*46b0*/  IMAD.WIDE.U32 R6, R82, c[0x0][0x1d8], R4 ;  /* 0x0000760052067a25 */ /* 0x000fc800078e0004 */
[----:B------:R-:W-:Y:S01]  /*46c0*/  FFMA.FTZ R5, R75, R20, -R8 ;  /* 0x000000144b057223 */ /* 0x000fe20000010808 */
[----:B------:R-:W-:Y:S01]  /*46d0*/  IADD3 R19, R7, R19, RZ ;  /* 0x0000001307137210 */ /* 0x000fe20007ffe0ff */
[----:B------:R-:W-:Y:S01]  /*46e0*/  FFMA.FTZ R9, R72, R21, -R9 ;  /* 0x0000001548097223 */ /* 0x000fe20000010809 */
[C---:B------:R-:W-:Y:S01]  /*46f0*/  LEA R4, P2, R6.reuse, c[0x0][0x160], 0x2 ;  /* 0x0000580006047a11 */ /* 0x040fe200078410ff */
[-C--:B------:R-:W-:Y:S02]  /*4700*/  FMUL.FTZ R8, R5, R74.reuse ;  /* 0x0000004a05087220 */ /* 0x080fe40000410000 */
[----:B------:R-:W-:Y:S01]  /*4710*/  FMUL.FTZ R9, R9, R74 ;  /* 0x0000004a09097220 */ /* 0x000fe20000410000 */
[----:B------:R-:W-:-:S05]  /*4720*/  LEA.HI.X R5, R6, c[0x0][0x164], R19, 0x2, P2 ;  /* 0x0000590006057a11 */ /* 0x000fca00010f1413 */
[----:B------:R0:W-:Y:S04]  /*4730*/  STG.E.64 [R4.64], R8 ;  /* 0x0000000804007986 */ /* 0x0001e8000c101b08 */
.L_x_2486:
[----:B------:R-:W-:Y:S05]  /*4740*/  BSYNC B0 ;  /* 0x0000000000007941 */ /* 0x000fea0003800000 */
.L_x_2485:
        /* <DEDUP_REMOVED lines=32> */
.L_x_2487:
[----:B------:R-:W-:Y:S01]  /*4950*/  BSSY B0, `(.L_x_2488) ;  /* 0x0000011000007945 */ /* 0x000fe20003800000 */
[----:B------:R-:W-:Y:S05]  /*4960*/  @P4 BRA `(.L_x_2489) ;  /* 0x000000f000004947 */ /* 0x000fea0003800000 */
[----:B0-----:R-:W-:Y:S01]  /*4970*/  IMAD R6, R65, c[0x0][0x1d8], RZ ;  /* 0x0000760041067a24 */ /* 0x001fe200078e02ff */
[----:B------:R-:W-:Y:S01]  /*4980*/  MOV R4, R88 ;  /* 0x0000005800047202 */ /* 0x000fe20000000f00 */
[----:B------:R-:W-:Y:S01]  /*4990*/  FFMA.FTZ R10, R10, R3, R36 ;  /* 0x000000030a0a7223 */ /* 0x000fe20000010024 */
[----:B------:R-:W-:Y:S01]  /*49a0*/  MOV R5, R91 ;  /* 0x0000005b00057202 */ /* 0x000fe20000000f00 */
[----:B------:R-:W-:Y:S02]  /*49b0*/  IMAD R9, R81, c[0x0][0x1dc], R6 ;  /* 0x0000770051097a24 */ /* 0x000fe400078e0206 */
        /* <DEDUP_REMOVED lines=10> */
.L_x_2489:
[----:B------:R-:W-:Y:S05]  /*4a60*/  BSYNC B0 ;  /* 0x0000000000007941 */ /* 0x000fea0003800000 */
.L_x_2488:
        /* <DEDUP_REMOVED lines=19> */
.L_x_2490:
        /* <DEDUP_REMOVED lines=17> */
.L_x_2492:
[----:B------:R-:W-:Y:S05]  /*4cb0*/  BSYNC B0 ;  /* 0x0000000000007941 */ /* 0x000fea0003800000 */
.L_x_2491:
        /* <DEDUP_REMOVED lines=19> */
.L_x_2493:
        /* <DEDUP_REMOVED lines=17> */
.L_x_2495:
[----:B------:R-:W-:Y:S05]  /*4f00*/  BSYNC B0 ;  /* 0x0000000000007941 */ /* 0x000fea0003800000 */
.L_x_2494:
        /* <DEDUP_REMOVED lines=19> */
.L_x_2496:
        /* <DEDUP_REMOVED lines=17> */
.L_x_2498:
[----:B------:R-:W-:Y:S05]  /*5150*/  BSYNC B0 ;  /* 0x0000000000007941 */ /* 0x000fea0003800000 */
.L_x_2497:
        /* <DEDUP_REMOVED lines=19> */
.L_x_2499:
        /* <DEDUP_REMOVED lines=16> */
.L_x_2501:
[----:B------:R-:W-:Y:S05]  /*5390*/  BSYNC B0 ;  /* 0x0000000000007941 */ /* 0x000fea0003800000 */
.L_x_2500:
[----:B------:R-:W-:Y:S02]  /*53a0*/  IADD3 R85, R85, c[0x0][0x10], RZ ;  /* 0x0000040055557a10 */ /* 0x000fe40007ffe0ff */
[----:B------:R-:W-:Y:S02]  /*53b0*/  IADD3 R76, R76, 0x1, RZ ;  /* 0x000000014c4c7810 */ /* 0x000fe40007ffe0ff */
[----:B------:R-:W-:-:S13]  /*53c0*/  ISETP.GE.AND P0, PT, R85, UR4, PT ;  /* 0x0000000455007c0c */ /* 0x000fda000bf06270 */
[----:B------:R-:W-:Y:S01]  /*53d0*/  @P0 CALL.REL.NOINC `(.L_x_2451) ;  /* 0x0000001000000944 */ /* 0x000fe20003c00000 */
[----:B------:R-:W-:Y:S05]  /*53e0*/  BRA `(.L_x_2502) ;  /* 0xffffaf0000007947 */ /* 0x000fea000383ffff */
.L_x_2451:
        /* <DEDUP_REMOVED lines=8> */
[----:B--2---:R-:W-:Y:S01]  /*5470*/  IMAD.WIDE.U32 R2, R0, R3, c[0x0][0x1a8] ;  /* 0x00006a0000027625 */ /* 0x004fe200078e0003 */
        /* <DEDUP_REMOVED lines=9> */
.L_x_2504:
[----:B------:R-:W-:Y:S05]  /*5510*/  BSYNC B0 ;  /* 0x0000000000007941 */ /* 0x000fea0003800000 */
.L_x_2503:
        /* <DEDUP_REMOVED lines=11> */
.L_x_2506:
[----:B------:R-:W2:Y:S01]  /*55d0*/  LDG.E.STRONG.GPU R5, [R2.64] ;  /* 0x0000000802057981 */ /* 0x000ea2000c1ef900 */
[----:B------:R-:W-:Y:S01]  /*55e0*/  YIELD ;  /* 0x0000000000007946 */ /* 0x000fe20003800000 */
[----:B--2---:R-:W-:Y:S01]  /*55f0*/  ISETP.NE.AND P0, PT, R5, R0, PT ;  /* 0x000000000500720c */ /* 0x004fe20003f05270 */
[----:B------:R-:W-:-:S12]  /*5600*/  CCTL.IVALL ;  /* 0x00000000ff00798f */ /* 0x000fd80002000000 */
[----:B------:R-:W-:Y:S05]  /*5610*/  @P0 BRA `(.L_x_2506) ;  /* 0xffffffb000000947 */ /* 0x000fea000383ffff */
.L_x_2505:
        /* <DEDUP_REMOVED lines=25> */
.L_x_2507:
        /* <DEDUP_REMOVED lines=26> */
.L_x_2508:
        /* <DEDUP_REMOVED lines=11> */
.L_x_5206:


//--------------------- .text._Z35group_norm_nhwc_bwd_one_pass_kernelI11Fp32IOBf16WLi256ELi60ELi480EEv26Group_norm_nhwc_bwd_params --------------------------
	.section	.text._Z35group_norm_nhwc_bwd_one_pass_kernelI11Fp32IOBf16WLi256ELi60ELi480EEv26Group_norm_nhwc_bwd_params,"ax",@progbits
	.sectioninfo	@"SHI_REGISTERS=128"
	.align	128
        .global         _Z35group_norm_nhwc_bwd_one_pass_kernelI11Fp32IOBf16WLi256ELi60ELi480EEv26Group_norm_nhwc_bwd_params
        .type           _Z35group_norm_nhwc_bwd_one_pass_kernelI11Fp32IOBf16WLi256ELi60ELi480EEv26Group_norm_nhwc_bwd_params,@function
        .size           _Z35group_norm_nhwc_bwd_one_pass_kernelI11Fp32IOBf16WLi256ELi60ELi480EEv26Group_norm_nhwc_bwd_params,(.L_x_5207 - _Z35group_norm_nhwc_bwd_one_pass_kernelI11Fp32IOBf16WLi256ELi60ELi480EEv26Group_norm_nhwc_bwd_params)
        .other          _Z35group_norm_nhwc_bwd_one_pass_kernelI11Fp32IOBf16WLi256ELi60ELi480EEv26Group_norm_nhwc_bwd_params,@"STO_CUDA_ENTRY STV_DEFAULT"
_Z35group_norm_nhwc_bwd_one_pass_kernelI11Fp32IOBf16WLi256ELi60ELi480EEv26Group_norm_nhwc_bwd_params:
.text._Z35group_norm_nhwc_bwd_one_pass_kernelI11Fp32IOBf16WLi256ELi60ELi480EEv26Group_norm_nhwc_bwd_params:
        /* <DEDUP_REMOVED lines=111> */
.L_x_2592:
[----:B-1----:R-:W-:Y:S02]  /*06f0*/  MOV R8, 0x8 ;  /* 0x0000000800087802 */ /* 0x002fe40000000f00 */
[----:B------:R-:W-:Y:S02]  /*0700*/  P2R R34, PR, RZ, 0x8 ;  /* 0x00000008ff227803 */ /* 0x000fe40000000000 */
[----:B------:R-:W-:Y:S01]  /*0710*/  IABS R14, c[0x0][0x1f0] ;  /* 0x00007c00000e7a13 */ /* 0x000fe20000000000 */
[----:B------:R-:W-:Y:S01]  /*0720*/  IMAD.WIDE R8, R5, R8, c[0x0][0x198] ;  /* 0x0000660005087625 */ /* 0x000fe200078e0208 */
[----:B------:R-:W-:Y:S01]  /*0730*/  UMOV UR14, 0x3f800000 ;  /* 0x3f800000000e7882 */ /* 0x000fe20000000000 */
[----:B------:R-:W-:Y:S01]  /*0740*/  CS2R R54, SRZ ;  /* 0x0000000000367805 */ /* 0x000fe2000001ff00 */
[----:B------:R-:W-:Y:S01]  /*0750*/  CS2R R52, SRZ ;  /* 0x0000000000347805 */ /* 0x000fe2000001ff00 */
[----:B------:R-:W-:Y:S01]  /*0760*/  CS2R R50, SRZ ;  /* 0x0000000000327805 */ /* 0x000fe2000001ff00 */
[C---:B------:R-:W-:Y:S01]  /*0770*/  LOP3.LUT P3, RZ, R6.reuse, 0x80, RZ, 0xc0, !PT ;  /* 0x0000008006ff7812 */ /* 0x040fe2000786c0ff */
[----:B------:R-:W2:Y:S01]  /*0780*/  LDG.E.64 R8, [R8.64] ;  /* 0x0000000c08087981 */ /* 0x000ea2000c1e1b00 */
[----:B0-----:R-:W0:Y:S01]  /*0790*/  I2F.RP R11, R14 ;  /* 0x0000000e000b7306 */ /* 0x001e220000209400 */
[----:B------:R-:W-:Y:S01]  /*07a0*/  P2R R10, PR, RZ, 0x4 ;  /* 0x00000004ff0a7803 */ /* 0x000fe20000000000 */
[----:B------:R-:W-:Y:S01]  /*07b0*/  CS2R R48, SRZ ;  /* 0x0000000000307805 */ /* 0x000fe2000001ff00 */
[----:B------:R-:W-:-:S02]  /*07c0*/  LOP3.LUT P2, RZ, R6, 0x40, RZ, 0xc0, !PT ;  /* 0x0000004006ff7812 */ /* 0x000fc4000784c0ff */
[----:B------:R-:W-:Y:S02]  /*07d0*/  P2R R7, PR, RZ, 0x2 ;  /* 0x00000002ff077803 */ /* 0x000fe40000000000 */
[----:B------:R-:W-:Y:S01]  /*07e0*/  LOP3.LUT P1, RZ, R6, 0x20, RZ, 0xc0, !PT ;  /* 0x0000002006ff7812 */ /* 0x000fe2000782c0ff */
[----:B0-----:R-:W0:Y:S01]  /*07f0*/  MUFU.RCP R11, R11 ;  /* 0x0000000b000b7308 */ /* 0x001e220000001000 */
[----:B--2---:R-:W1:Y:S02]  /*0800*/  R2UR UR4, R8 ;  /* 0x00000000080473c2 */ /* 0x004e6400000e0000 */
        /* <DEDUP_REMOVED lines=29> */
[----:B------:R-:W-:Y:S02]  /*09e0*/  ISETP.GE.AND P0, PT, R5, RZ, PT ;  /* 0x000000ff0500720c */ /* 0x000fe40003f06270 */
[----:B------:R-:W-:-:S11]  /*09f0*/  MOV R12, R9 ;  /* 0x00000009000c7202 */ /* 0x000fd60000000f00 */
[----:B------:R-:W-:Y:S02]  /*0a00*/  @!P0 IADD3 R8, -R8, RZ, RZ ;  /* 0x000000ff08088210 */ /* 0x000fe40007ffe1ff */
[----:B------:R-:W-:Y:S02]  /*0a10*/  ISETP.GE.AND P0, PT, R11, RZ, PT ;  /* 0x000000ff0b00720c */ /* 0x000fe40003f06270 */
[----:B------:R-:W-:-:S11]  /*0a20*/  LOP3.LUT R9, RZ, c[0x0][0x1f0], RZ, 0x33, !PT ;  /* 0x00007c00ff097a12 */ /* 0x000fd600078e33ff */
[----:B------:R-:W-:Y:S02]  /*0a30*/  @!P0 IADD3 R12, -R12, RZ, RZ ;  /* 0x000000ff0c0c8210 */ /* 0x000fe40007ffe1ff */
[----:B------:R-:W-:-:S04]  /*0a40*/  ISETP.NE.AND P0, PT, RZ, c[0x0][0x1f0], PT ;  /* 0x00007c00ff007a0c */ /* 0x000fc80003f05270 */
[----:B------:R-:W-:-:S05]  /*0a50*/  SEL R90, R9, R8, !P0 ;  /* 0x00000008095a7207 */ /* 0x000fca0004000000 */
[----:B------:R-:W-:Y:S01]  /*0a60*/  IMAD R11, R90, 0x3c, RZ ;  /* 0x0000003c5a0b7824 */ /* 0x000fe200078e02ff */
[----:B0-----:R-:W-:-:S04]  /*0a70*/  SEL R15, R9, R12, !P0 ;  /* 0x0000000c090f7207 */ /* 0x001fc80004000000 */
        /* <DEDUP_REMOVED lines=83> */
[----:B------:R-:W-:Y:S01]  /*0fb0*/  @P0 IADD3 R24, P6, R28, c[0x0][0x180], RZ ;  /* 0x000060001c180a10 */ /* 0x000fe20007fde0ff */
[----:B------:R-:W-:-:S03]  /*0fc0*/  @P3 IMAD R9, R124, c[0x0][0x1d8], RZ ;  /* 0x000076007c093a24 */ /* 0x000fc600078e02ff */
[----:B------:R-:W-:Y:S02]  /*0fd0*/  @P0 IADD3.X R25, R8, c[0x0][0x184], RZ, P6, !PT ;  /* 0x0000610008190a10 */ /* 0x000fe400037fe4ff */
[----:B------:R-:W-:Y:S01]  /*0fe0*/  @P0 IADD3 R28, P6, R28, c[0x0][0x178], RZ ;  /* 0x00005e001c1c0a10 */ /* 0x000fe20007fde0ff */
[----:B------:R-:W-:Y:S01]  /*0ff0*/  @P3 IMAD R27, R4, c[0x0][0x1dc], R9 ;  /* 0x00007700041b3a24 */ /* 0x000fe200078e0209 */
[----:B------:R-:W-:Y:S01]  /*1000*/  @P3 MOV R9, R15 ;  /* 0x0000000f00093202 */ /* 0x000fe20000000f00 */
[----:B--2---:R-:W-:Y:S01]  /*1010*/  CS2R R22, SRZ ;  /* 0x0000000000167805 */ /* 0x004fe2000001ff00 */
[----:B------:R-:W-:Y:S01]  /*1020*/  @P0 IADD3.X R29, R8, c[0x0][0x17c], RZ, P6, !PT ;  /* 0x00005f00081d0a10 */ /* 0x000fe200037fe4ff */
[----:B------:R0:W5:Y:S01]  /*1030*/  @P0 LDG.E.64 R48, [R24.64] ;  /* 0x0000000c18300981 */ /* 0x000162000c1e1b00 */
[----:B------:R-:W-:-:S03]  /*1040*/  @P3 MOV R8, R12 ;  /* 0x0000000c00083202 */ /* 0x000fc60000000f00 */
[----:B------:R2:W5:Y:S02]  /*1050*/  @P0 LDG.E.64 R22, [R28.64] ;  /* 0x0000000c1c160981 */ /* 0x000564000c1e1b00 */
        /* <DEDUP_REMOVED lines=16> */
[----:B--2---:R-:W-:-:S04]  /*1160*/  @P2 IADD3 R28, P0, R74, c[0x0][0x180], RZ ;  /* 0x000060004a1c2a10 */ /* 0x004fc80007f1e0ff */
        /* <DEDUP_REMOVED lines=57> */
[----:B------:R-:W-:Y:S02]  /*1500*/  ISETP.NE.AND P1, PT, R7, RZ, PT ;  /* 0x000000ff0700720c */ /* 0x000fe40003f25270 */
[----:B------:R-:W-:Y:S01]  /*1510*/  @P6 MOV R9, R15 ;  /* 0x0000000f00096202 */ /* 0x000fe20000000f00 */
        /* <DEDUP_REMOVED lines=59> */
[----:B------:R-:W-:Y:S01]  /*18d0*/  P2R R7, PR, RZ, 0x40 ;  /* 0x00000040ff077803 */ /* 0x000fe20000000000 */
[----:B------:R-:W-:Y:S01]  /*18e0*/  @P1 IMAD R25, R98, c[0x0][0x1dc], R9 ;  /* 0x0000770062191a24 */ /* 0x000fe200078e0209 */
[----:B------:R-:W-:Y:S02]  /*18f0*/  LOP3.LUT P6, RZ, R6, 0x8, RZ, 0xc0, !PT ;  /* 0x0000000806ff7812 */ /* 0x000fe400078cc0ff */
[----:B------:R-:W-:Y:S02]  /*1900*/  @P2 IADD3.X R57, R8, c[0x0][0x17c], RZ, P0, !PT ;  /* 0x00005f0008392a10 */ /* 0x000fe400007fe4ff */
[----:B------:R-:W-:-:S02]  /*1910*/  @P1 MOV R8, R12 ;  /* 0x0000000c00081202 */ /* 0x000fc40000000f00 */
[----:B------:R-:W-:Y:S02]  /*1920*/  @P1 MOV R9, R15 ;  /* 0x0000000f00091202 */ /* 0x000fe40000000f00 */
[----:B------:R-:W-:Y:S02]  /*1930*/  P2R R10, PR, RZ, 0x40 ;  /* 0x00000040ff0a7803 */ /* 0x000fe40000000000 */
[----:B------:R-:W-:Y:S01]  /*1940*/  LOP3.LUT P6, RZ, R6, 0x10, RZ, 0xc0, !PT ;  /* 0x0000001006ff7812 */ /* 0x000fe200078cc0ff */
[----:B------:R-:W-:-:S03]  /*1950*/  @P1 IMAD.WIDE.U32 R8, R98, c[0x0][0x1d8], R8 ;  /* 0x0000760062081a25 */ /* 0x000fc600078e0008 */
[----:B------:R-:W-:Y:S02]  /*1960*/  P2R R82, PR, RZ, 0x40 ;  /* 0x00000040ff527803 */ /* 0x000fe40000000000 */
[----:B------:R-:W-:Y:S02]  /*1970*/  LOP3.LUT P6, RZ, R6, 0x20, RZ, 0xc0, !PT ;  /* 0x0000002006ff7812 */ /* 0x000fe400078cc0ff */
[----:B------:R-:W-:Y:S02]  /*1980*/  @P1 IADD3 R9, R9, R25, RZ ;  /* 0x0000001909091210 */ /* 0x000fe40007ffe0ff */
[----:B------:R-:W-:Y:S02]  /*1990*/  @P1 SHF.L.U32 R78, R8, 0x2, RZ ;  /* 0x00000002084e1819 */ /* 0x000fe400000006ff */
[----:B------:R-:W-:Y:S02]  /*19a0*/  P2R R83, PR, RZ, 0x40 ;  /* 0x00000040ff537803 */ /* 0x000fe40000000000 */
[----:B------:R-:W-:-:S02]  /*19b0*/  LOP3.LUT P6, RZ, R6, 0x40, RZ, 0xc0, !PT ;  /* 0x0000004006ff7812 */ /* 0x000fc400078cc0ff */
[----:B------:R-:W-:Y:S02]  /*19c0*/  @P1 SHF.L.U64.HI R24, R8, 0x2, R9 ;  /* 0x0000000208181819 */ /* 0x000fe40000010209 */
[----:B------:R-:W-:Y:S02]  /*19d0*/  @P1 IADD3 R8, P0, R78, c[0x0][0x180], RZ ;  /* 0x000060004e081a10 */ /* 0x000fe40007f1e0ff */
[----:B------:R-:W-:Y:S02]  /*19e0*/  P2R R84, PR, RZ, 0x40 ;  /* 0x00000040ff547803 */ /* 0x000fe40000000000 */
[----:B------:R-:W-:Y:S02]  /*19f0*/  LOP3.LUT P6, RZ, R6, 0x80, RZ, 0xc0, !PT ;  /* 0x0000008006ff7812 */ /* 0x000fe400078cc0ff */
[----:B------:R-:W-:Y:S02]  /*1a00*/  @P1 IADD3.X R9, R24, c[0x0][0x184], RZ, P0, !PT ;  /* 0x0000610018091a10 */ /* 0x000fe400007fe4ff */
[----:B------:R-:W-:Y:S01]  /*1a10*/  @P1 IADD3 R78, P0, R78, c[0x0][0x178], RZ ;  /* 0x00005e004e4e1a10 */ /* 0x000fe20007f1e0ff */
[----:B------:R-:W-:-:S03]  /*1a20*/  CS2R R80, SRZ ;  /* 0x0000000000507805 */ /* 0x000fc6000001ff00 */
[----:B------:R-:W-:Y:S02]  /*1a30*/  @P1 IADD3.X R79, R24, c[0x0][0x17c], RZ, P0, !PT ;  /* 0x00005f00184f1a10 */ /* 0x000fe400007fe4ff */
[----:B------:R-:W-:-:S03]  /*1a40*/  CS2R R24, SRZ ;  /* 0x0000000000187805 */ /* 0x000fc6000001ff00 */
[----:B------:R0:W2:Y:S04]  /*1a50*/  @P6 LDG.E.64 R80, [R26.64] ;  /* 0x0000000c1a506981 */ /* 0x0000a8000c1e1b00 */
        /* <DEDUP_REMOVED lines=23> */
[----:B0-----:R-:W-:-:S06]  /*1bd0*/  CS2R R34, SRZ ;  /* 0x0000000000227805 */ /* 0x001fcc000001ff00 */
[----:B------:R0:W5:Y:S02]  /*1be0*/  @P0 LDG.E.64 R34, [R66.64] ;  /* 0x0000000c42220981 */ /* 0x000164000c1e1b00 */
        /* <DEDUP_REMOVED lines=11> */
[----:B------:R0:W5:Y:S01]  /*1ca0*/  @P1 LDG.E.64 R46, [R78.64] ;  /* 0x0000000c4e2e1981 */ /* 0x000162000c1e1b00 */
[----:B---3--:R-:W-:-:S06]  /*1cb0*/  CS2R R68, SRZ ;  /* 0x0000000000447805 */ /* 0x008fcc000001ff00 */
[----:B------:R3:W5:Y:S02]  /*1cc0*/  @P0 LDG.E.64 R68, [R36.64] ;  /* 0x0000000c24440981 */ /* 0x000764000c1e1b00 */
[----:B---3--:R-:W-:-:S06]  /*1cd0*/  CS2R R36, SRZ ;  /* 0x0000000000247805 */ /* 0x008fcc000001ff00 */
[----:B------:R3:W5:Y:S02]  /*1ce0*/  @P6 LDG.E.64 R36, [R64.64] ;  /* 0x0000000c40246981 */ /* 0x000764000c1e1b00 */
[----:B---3--:R-:W-:-:S06]  /*1cf0*/  CS2R R64, SRZ ;  /* 0x0000000000407805 */ /* 0x008fcc000001ff00 */
[----:B------:R3:W5:Y:S02]  /*1d00*/  @P5 LDG.E.64 R64, [R40.64] ;  /* 0x0000000c28405981 */ /* 0x000764000c1e1b00 */
[----:B---3--:R-:W-:-:S06]  /*1d10*/  CS2R R40, SRZ ;  /* 0x0000000000287805 */ /* 0x008fcc000001ff00 */
[----:B------:R3:W5:Y:S01]  /*1d20*/  @P4 LDG.E.64 R40, [R60.64] ;  /* 0x0000000c3c284981 */ /* 0x000762000c1e1b00 */
[----:B------:R-:W-:Y:S01]  /*1d30*/  ISETP.GT.U32.AND P0, PT, R3, 0x1df, PT ;  /* 0x000001df0300780c */ /* 0x000fe20003f04070 */
[----:B---3--:R-:W-:-:S06]  /*1d40*/  CS2R R60, SRZ ;  /* 0x00000000003c7805 */ /* 0x008fcc000001ff00 */
[----:B------:R3:W5:Y:S02]  /*1d50*/  @P3 LDG.E.64 R60, [R44.64] ;  /* 0x0000000c2c3c3981 */ /* 0x000764000c1e1b00 */
[----:B---3--:R-:W-:Y:S01]  /*1d60*/  CS2R R44, SRZ ;  /* 0x00000000002c7805 */ /* 0x008fe2000001ff00 */
[----:B------:R-:W-:Y:S05]  /*1d70*/  BSSY B0, `(.L_x_2510) ;  /* 0x0000019000007945 */ /* 0x000fea0003800000 */
[----:B------:R3:W5:Y:S01]  /*1d80*/  @P2 LDG.E.64 R44, [R56.64] ;  /* 0x0000000c382c2981 */ /* 0x000762000c1e1b00 */
[----:B------:R-:W-:Y:S02]  /*1d90*/  MOV R7, RZ ;  /* 0x000000ff00077202 */ /* 0x000fe40000000f00 */
[----:B------:R-:W-:Y:S01]  /*1da0*/  MOV R10, RZ ;  /* 0x000000ff000a7202 */ /* 0x000fe20000000f00 */
[----:B---3--:R-:W-:-:S06]  /*1db0*/  CS2R R56, SRZ ;  /* 0x0000000000387805 */ /* 0x008fcc000001ff00 */
[----:B------:R3:W5:Y:S02]  /*1dc0*/  @P1 LDG.E.64 R56, [R8.64] ;  /* 0x0000000c08381981 */ /* 0x000764000c1e1b00 */
[----:B---3--:R-:W-:Y:S01]  /*1dd0*/  CS2R R8, SRZ ;  /* 0x0000000000087805 */ /* 0x008fe2000001ff00 */
[----:B--2---:R-:W-:Y:S02]  /*1de0*/  FADD.FTZ R80, R80, -UR4 ;  /* 0x8000000450507e21 */ /* 0x004fe40008010000 */
[----:B------:R-:W-:Y:S01]  /*1df0*/  FADD.FTZ R81, R81, -UR4 ;  /* 0x8000000451517e21 */ /* 0x000fe20008010000 */
[----:B------:R-:W-:Y:S05]  /*1e00*/  @P0 BRA `(.L_x_2511) ;  /* 0x000000f000000947 */ /* 0x000fea0003800000 */
[----:B01----:R-:W-:Y:S02]  /*1e10*/  ISETP.NE.AND P0, PT, RZ, UR16, PT ;  /* 0x00000010ff007c0c */ /* 0x003fe4000bf05270 */
[----:B------:R-:W-:-:S04]  /*1e20*/  IADD3 R78, R92, R11, RZ ;  /* 0x0000000b5c4e7210 */ /* 0x000fc80007ffe0ff */
[----:B------:R-:W-:-:S07]  /*1e30*/  SHF.R.S32.HI R7, RZ, 0x1f, R78 ;  /* 0x0000001fff077819 */ /* 0x000fce000001144e */
[----:B------:R-:W-:-:S04]  /*1e40*/  @P0 LEA R10, P6, R78, c[0x0][0x190], 0x1 ;  /* 0x000064004e0a0a11 */ /* 0x000fc800078c08ff */
[----:B------:R-:W-:-:S05]  /*1e50*/  @P0 LEA.HI.X R11, R78, c[0x0][0x194], R7, 0x1, P6 ;  /* 0x000065004e0b0a11 */ /* 0x000fca00030f0c07 */
[----:B------:R-:W2:Y:S04]  /*1e60*/  @P0 LDG.E.U16 R7, [R10.64+0x2] ;  /* 0x0000020c0a070981 */ /* 0x000ea8000c1e1500 */
[----:B------:R0:W3:Y:S01]  /*1e70*/  @P0 LDG.E.U16 R79, [R10.64] ;  /* 0x0000000c0a4f0981 */ /* 0x0000e2000c1e1500 */
[----:B--2---:R-:W-:Y:S01]  /*1e80*/  @P0 PRMT R9, RZ, 0x5410, R7 ;  /* 0x00005410ff090816 */ /* 0x004fe20000000007 */
[----:B------:R-:W-:-:S10]  /*1e90*/  HFMA2.MMA R7, -RZ, RZ, 0, 1.1920928955078125e-07 ;  /* 0x00000002ff077435 */ /* 0x000fd400000001ff */
[----:B0-----:R-:W-:-:S05]  /*1ea0*/  IMAD.WIDE R10, R78, R7, c[0x0][0x188] ;  /* 0x000062004e0a7625 */ /* 0x001fca00078e0207 */
[----:B------:R-:W2:Y:S04]  /*1eb0*/  LDG.E.U16 R7, [R10.64] ;  /* 0x0000000c0a077981 */ /* 0x000ea8000c1e1500 */
[----:B------:R-:W4:Y:S01]  /*1ec0*/  LDG.E.U16 R78, [R10.64+0x2] ;  /* 0x0000020c0a4e7981 */ /* 0x000f22000c1e1500 */
[----:B---3--:R-:W-:Y:S02]  /*1ed0*/  @P0 PRMT R8, RZ, 0x5410, R79 ;  /* 0x00005410ff080816 */ /* 0x008fe4000000004f */
[----:B--2---:R-:W-:Y:S02]  /*1ee0*/  PRMT R7, RZ, 0x5410, R7 ;  /* 0x00005410ff077816 */ /* 0x004fe40000000007 */
[----:B----4-:R-:W-:Y:S02]  /*1ef0*/  PRMT R10, RZ, 0x5410, R78 ;  /* 0x00005410ff0a7816 */ /* 0x010fe4000000004e */
.L_x_2511:
[----:B01----:R-:W-:Y:S05]  /*1f00*/  BSYNC B0 ;  /* 0x0000000000007941 */ /* 0x003fea0003800000 */
.L_x_2510:
[----:B------:R-:W-:Y:S01]  /*1f10*/  ISETP.NE.AND P0, PT, RZ, UR16, PT ;  /* 0x00000010ff007c0c */ /* 0x000fe2000bf05270 */
[----:B------:R-:W-:Y:S01]  /*1f20*/  FMUL.FTZ R86, R80, UR14 ;  /* 0x0000000e50567c20 */ /* 0x000fe20008410000 */
[----:B------:R-:W-:Y:S01]  /*1f30*/  LOP3.LUT R6, R6, 0xfffffeff, RZ, 0xc0, !PT ;  /* 0xfffffeff06067812 */ /* 0x000fe200078ec0ff */
[----:B------:R-:W-:Y:S01]  /*1f40*/  FMUL.FTZ R85, R81, UR14 ;  /* 0x0000000e51557c20 */ /* 0x000fe20008410000 */
[----:B-----5:R-:W-:-:S02]  /*1f50*/  MOV R11, R24 ;  /* 0x00000018000b7202 */ /* 0x020fc40000000f00 */
        /* <DEDUP_REMOVED lines=21> */
.L_x_2512:
        /* <DEDUP_REMOVED lines=31> */
.L_x_2513:
[----:B------:R-:W-:Y:S02]  /*22a0*/  FFMA.FTZ R89, R86, R11, RZ ;  /* 0x0000000b56597223 */ /* 0x000fe400000100ff */
[----:B------:R-:W-:Y:S02]  /*22b0*/  FADD.FTZ R11, RZ, R11 ;  /* 0x0000000bff0b7221 */ /* 0x000fe40000010000 */
[----:B------:R-:W-:Y:S02]  /*22c0*/  FMUL.FTZ R76, R80, R7 ;  /* 0x00000007504c7220 */ /* 0x000fe40000410000 */
[C---:B------:R-:W-:Y:S02]  /*22d0*/  FFMA.FTZ R89, R84.reuse, R80, R89 ;  /* 0x0000005054597223 */ /* 0x040fe40000010059 */
[----:B------:R-:W-:Y:S02]  /*22e0*/  FADD.FTZ R11, R11, R80 ;  /* 0x000000500b0b7221 */ /* 0x000fe40000010000 */
        /* <DEDUP_REMOVED lines=8> */
[----:B------:R-:W-:Y:S02]  /*2370*/  FADD.FTZ R77, R82, R77 ;  /* 0x0000004d524d7221 */ /* 0x000fe40000010000 */
[----:B------:R-:W-:Y:S01]  /*2380*/  FFMA.FTZ R87, R83, R78, R80 ;  /* 0x0000004e53577223 */ /* 0x000fe20000010050 */
[----:B------:R-:W-:Y:S01]  /*2390*/  MOV R80, R28 ;  /* 0x0000001c00507202 */ /* 0x000fe20000000f00 */
[----:B------:R-:W-:Y:S01]  /*23a0*/  FMUL.FTZ R82, R74, UR14 ;  /* 0x0000000e4a527c20 */ /* 0x000fe20008410000 */
[----:B------:R-:W-:Y:S01]  /*23b0*/  MOV R74, R29 ;  /* 0x0000001d004a7202 */ /* 0x000fe20000000f00 */
        /* <DEDUP_REMOVED lines=21> */
.L_x_2514:
[----:B------:R-:W-:Y:S02]  /*2510*/  FMUL.FTZ R75, R80, R7 ;  /* 0x00000007504b7220 */ /* 0x000fe40000410000 */
[----:B------:R-:W-:Y:S02]  /*2520*/  FADD.FTZ R72, R72, -UR4 ;  /* 0x8000000448487e21 */ /* 0x000fe40008010000 */
[----:B------:R-:W-:Y:S02]  /*2530*/  FFMA.FTZ R87, R82, R75, R87 ;  /* 0x0000004b52577223 */ /* 0x000fe40000010057 */
[----:B------:R-:W-:Y:S02]  /*2540*/  FADD.FTZ R75, R78, R75 ;  /* 0x0000004b4e4b7221 */ /* 0x000fe40000010000 */
[----:B------:R-:W-:Y:S02]  /*2550*/  FMUL.FTZ R78, R74, R10 ;  /* 0x0000000a4a4e7220 */ /* 0x000fe40000410000 */
[----:B------:R-:W-:-:S02]  /*2560*/  FADD.FTZ R73, R73, -UR4 ;  /* 0x8000000449497e21 */ /* 0x000fc40008010000 */
[----:B------:R-:W-:Y:S02]  /*2570*/  FADD.FTZ R11, R11, R80 ;  /* 0x000000500b0b7221 */ /* 0x000fe40000010000 */
[----:B------:R-:W-:Y:S02]  /*2580*/  FFMA.FTZ R89, R82, R80, R89 ;  /* 0x0000005052597223 */ /* 0x000fe40000010059 */
        /* <DEDUP_REMOVED lines=27> */
.L_x_2515:
[----:B------:R-:W-:Y:S02]  /*2740*/  FMUL.FTZ R76, R78, R7 ;  /* 0x000000074e4c7220 */ /* 0x000fe40000410000 */
[----:B------:R-:W-:Y:S02]  /*2750*/  FADD.FTZ R70, R70, -UR4 ;  /* 0x8000000446467e21 */ /* 0x000fe40008010000 */
[----:B------:R-:W-:Y:S02]  /*2760*/  FFMA.FTZ R87, R80, R76, R87 ;  /* 0x0000004c50577223 */ /* 0x000fe40000010057 */
[----:B------:R-:W-:Y:S02]  /*2770*/  FADD.FTZ R75, R75, R76 ;  /* 0x0000004c4b4b7221 */ /* 0x000fe40000010000 */
[----:B------:R-:W-:Y:S02]  /*2780*/  FMUL.FTZ R76, R72, R10 ;  /* 0x0000000a484c7220 */ /* 0x000fe40000410000 */
[----:B------:R-:W-:-:S02]  /*2790*/  FADD.FTZ R71, R71, -UR4 ;  /* 0x8000000447477e21 */ /* 0x000fc40008010000 */
[----:B------:R-:W-:Y:S02]  /*27a0*/  FADD.FTZ R73, R77, R72 ;  /* 0x000000484d497221 */ /* 0x000fe40000010000 */
[----:B------:R-:W-:Y:S02]  /*27b0*/  FADD.FTZ R11, R11, R78 ;  /* 0x0000004e0b0b7221 */ /* 0x000fe40000010000 */
[----:B------:R-:W-:Y:S02]  /*27c0*/  FFMA.FTZ R89, R80, R78, R89 ;  /* 0x0000004e50597223 */ /* 0x000fe40000010059 */
[C---:B------:R-:W-:Y:S02]  /*27d0*/  FFMA.FTZ R72, R79.reuse, R72, R74 ;  /* 0x000000484f487223 */ /* 0x040fe4000001004a */
[----:B------:R-:W-:Y:S02]  /*27e0*/  FFMA.FTZ R87, R79, R76, R87 ;  /* 0x0000004c4f577223 */ /* 0x000fe40000010057 */
[----:B------:R-:W-:Y:S01]  /*27f0*/  FADD.FTZ R74, R76, R75 ;  /* 0x0000004b4c4a7221 */ /* 0x000fe20000010000 */
[----:B------:R-:W-:Y:S01]  /*2800*/  MOV R76, R32 ;  /* 0x00000020004c7202 */ /* 0x000fe20000000f00 */
        /* <DEDUP_REMOVED lines=22> */
.L_x_2516:
        /* <DEDUP_REMOVED lines=35> */
.L_x_2517:
        /* <DEDUP_REMOVED lines=35> */
.L_x_2518:
        /* <DEDUP_REMOVED lines=35> */
.L_x_2519:
        /* <DEDUP_REMOVED lines=11> */
[----:B------:R-:W-:Y:S01]  /*30b0*/  FMUL.FTZ R70, R62, UR14 ;  /* 0x0000000e3e467c20 */ /* 0x000fe20008410000 */
[----:B------:R-:W-:Y:S01]  /*30c0*/  MOV R62, R41 ;  /* 0x00000029003e7202 */ /* 0x000fe20000000f00 */
[----:B------:R-:W-:-:S02]  /*30d0*/  FFMA.FTZ R87, R71, R68, R87 ;  /* 0x0000004447577223 */ /* 0x000fc40000010057 */
        /* <DEDUP_REMOVED lines=21> */
.L_x_2520:
        /* <DEDUP_REMOVED lines=35> */
.L_x_2521:
[----:B------:R-:W-:Y:S02]  /*3460*/  FMUL.FTZ R61, R66, R7 ;  /* 0x00000007423d7220 */ /* 0x000fe40000410000 */
[----:B------:R-:W-:Y:S02]  /*3470*/  FADD.FTZ R11, R11, R66 ;  /* 0x000000420b0b7221 */ /* 0x000fe40000010000 */
[C---:B------:R-:W-:Y:S02]  /*3480*/  FFMA.FTZ R63, R68.reuse, R66, R63 ;  /* 0x00000042443f7223 */ /* 0x040fe4000001003f */
[----:B------:R-:W-:Y:S02]  /*3490*/  FFMA.FTZ R66, R68, R61, R87 ;  /* 0x0000003d44427223 */ /* 0x000fe40000010057 */
[----:B------:R-:W-:Y:S02]  /*34a0*/  FMUL.FTZ R87, R60, R10 ;  /* 0x0000000a3c577220 */ /* 0x000fe40000410000 */
[----:B------:R-:W-:-:S02]  /*34b0*/  FADD.FTZ R58, R58, -UR4 ;  /* 0x800000043a3a7e21 */ /* 0x000fc40008010000 */
[----:B------:R-:W-:Y:S02]  /*34c0*/  FADD.FTZ R62, R62, R61 ;  /* 0x0000003d3e3e7221 */ /* 0x000fe40000010000 */
[----:B------:R-:W-:Y:S02]  /*34d0*/  FADD.FTZ R59, R59, -UR4 ;  /* 0x800000043b3b7e21 */ /* 0x000fe40008010000 */
[----:B------:R-:W-:Y:S02]  /*34e0*/  FFMA.FTZ R89, R67, R87, R66 ;  /* 0x0000005743597223 */ /* 0x000fe40000010042 */
[----:B------:R-:W-:Y:S02]  /*34f0*/  FADD.FTZ R61, R65, R60 ;  /* 0x0000003c413d7221 */ /* 0x000fe40000010000 */
[----:B------:R-:W-:Y:S01]  /*3500*/  FFMA.FTZ R64, R67, R60, R64 ;  /* 0x0000003c43407223 */ /* 0x000fe20000010040 */
[----:B------:R-:W-:Y:S01]  /*3510*/  MOV R60, R44 ;  /* 0x0000002c003c7202 */ /* 0x000fe20000000f00 */
[----:B------:R-:W-:Y:S01]  /*3520*/  FMUL.FTZ R66, R58, UR14 ;  /* 0x0000000e3a427c20 */ /* 0x000fe20008410000 */
[----:B------:R-:W-:Y:S01]  /*3530*/  MOV R58, R45 ;  /* 0x0000002d003a7202 */ /* 0x000fe20000000f00 */
[----:B------:R-:W-:-:S02]  /*3540*/  FADD.FTZ R62, R87, R62 ;  /* 0x0000003e573e7221 */ /* 0x000fc40000010000 */
        /* <DEDUP_REMOVED lines=20> */
.L_x_2522:
        /* <DEDUP_REMOVED lines=35> */
.L_x_2523:
        /* <DEDUP_REMOVED lines=35> */
.L_x_2524:
        /* <DEDUP_REMOVED lines=8> */
[----:B------:R-:W-:Y:S02]  /*3b70*/  FFMA.FTZ R89, R61, R56, R60 ;  /* 0x000000383d597223 */ /* 0x000fe4000001003c */
[----:B------:R-:W-:Y:S01]  /*3b80*/  FADD.FTZ R87, R56, R87 ;  /* 0x0000005738577221 */ /* 0x000fe20000010000 */
[----:B------:R-:W-:Y:S01]  /*3b90*/  MOV R56, R18 ;  /* 0x0000001200387202 */ /* 0x000fe20000000f00 */
        /* <DEDUP_REMOVED lines=24> */
.L_x_2525:
[----:B------:R-:W-:Y:S02]  /*3d20*/  FMUL.FTZ R54, R56, R7 ;  /* 0x0000000738367220 */ /* 0x000fe40000410000 */
[----:B------:R-:W-:Y:S02]  /*3d30*/  FADD.FTZ R52, R11, R56 ;  /* 0x000000380b347221 */ /* 0x000fe40000010000 */
[C---:B------:R-:W-:Y:S02]  /*3d40*/  FFMA.FTZ R55, R60.reuse, R56, R55 ;  /* 0x000000383c377223 */ /* 0x040fe40000010037 */
[----:B------:R-:W-:Y:S02]  /*3d50*/  FFMA.FTZ R56, R60, R54, R89 ;  /* 0x000000363c387223 */ /* 0x000fe40000010059 */
[----:B------:R-:W-:Y:S02]  /*3d60*/  FADD.FTZ R87, R87, R54 ;  /* 0x0000003657577221 */ /* 0x000fe40000010000 */
[----:B------:R-:W-:-:S02]  /*3d70*/  FADD.FTZ R50, R50, -UR4 ;  /* 0x8000000432327e21 */ /* 0x000fc40008010000 */
[----:B------:R-:W-:Y:S02]  /*3d80*/  FMUL.FTZ R54, R53, R10 ;  /* 0x0000000a35367220 */ /* 0x000fe40000410000 */
[----:B------:R-:W-:Y:S01]  /*3d90*/  FADD.FTZ R11, R51, -UR4 ;  /* 0x80000004330b7e21 */ /* 0x000fe20008010000 */
[----:B------:R-:W-:Y:S01]  /*3da0*/  MOV R51, R21 ;  /* 0x0000001500337202 */ /* 0x000fe20000000f00 */
[----:B------:R-:W-:Y:S02]  /*3db0*/  FFMA.FTZ R88, R59, R53, R58 ;  /* 0x000000353b587223 */ /* 0x000fe4000001003a */
[----:B------:R-:W-:Y:S02]  /*3dc0*/  FADD.FTZ R57, R57, R53 ;  /* 0x0000003539397221 */ /* 0x000fe40000010000 */
        /* <DEDUP_REMOVED lines=13> */
[----:B------:R-:W-:Y:S02]  /*3ea0*/  FMUL.FTZ R50, R20, R51 ;  /* 0x0000003314327220 */ /* 0x000fe40000410000 */
[----:B------:R-:W-:Y:S02]  /*3eb0*/  FFMA.FTZ R51, R11, R10, R9 ;  /* 0x0000000a0b337223 */ /* 0x000fe40000010009 */
[----:B------:R-:W-:Y:S02]  /*3ec0*/  FMUL.FTZ R50, R50, R89 ;  /* 0x0000005932327220 */ /* 0x000fe40000410000 */
        /* <DEDUP_REMOVED lines=8> */
.L_x_2526:
        /* <DEDUP_REMOVED lines=8> */
[----:B------:R-:W-:Y:S02]  /*3fd0*/  FADD.FTZ R52, R52, R50 ;  /* 0x0000003234347221 */ /* 0x000fe40000010000 */
[----:B------:R-:W-:Y:S02]  /*3fe0*/  FFMA.FTZ R56, R11, R54, R56 ;  /* 0x000000360b387223 */ /* 0x000fe40000010038 */
        /* <DEDUP_REMOVED lines=25> */
.L_x_2527:
[----:B------:R-:W-:Y:S01]  /*4180*/  FMUL.FTZ R48, R49, R7 ;  /* 0x0000000731307220 */ /* 0x000fe20000410000 */
[----:B------:R-:W-:Y:S01]  /*4190*/  ISETP.GT.AND P0, PT, R125, 0x1e, PT ;  /* 0x0000001e7d00780c */ /* 0x000fe20003f04270 */
[----:B------:R-:W-:Y:S02]  /*41a0*/  BSSY B0, `(.L_x_2528) ;  /* 0x000004d000007945 */ /* 0x000fe40003800000 */
        /* <DEDUP_REMOVED lines=31> */
[----:B------:R-:W-:Y:S02]  /*43a0*/  FADD.FTZ R50, R52, R49 ;  /* 0x0000003134327221 */ /* 0x000fe40000010000 */
[----:B------:R-:W-:Y:S02]  /*43b0*/  FFMA.FTZ R49, R88, R54, R51 ;  /* 0x0000003658317223 */ /* 0x000fe40000010033 */
[----:B------:R-:W-:Y:S01]  /*43c0*/  FADD.FTZ R51, R57, R54 ;  /* 0x0000003639337221 */ /* 0x000fe20000010000 */
[----:B------:R-:W-:-:S04]  /*43d0*/  MOV R57, R53 ;  /* 0x0000003500397202 */ /* 0x000fc80000000f00 */
[----:B------:R0:W-:Y:S04]  /*43e0*/  STS.128 [R3.X16+0xa0], R48 ;  /* 0x0000a03003007388 */ /* 0x0001e8000000cc00 */
        /* <DEDUP_REMOVED lines=40> */
.L_x_2529:
[----:B0-----:R-:W-:Y:S05]  /*4670*/  BSYNC B0 ;  /* 0x0000000000007941 */ /* 0x001fea0003800000 */
.L_x_2528:
        /* <DEDUP_REMOVED lines=82> */
.L_x_2531:
[----:B------:R-:W-:Y:S05]  /*4ba0*/  BSYNC B0 ;  /* 0x0000000000007941 */ /* 0x000fea0003800000 */
.L_x_2530:
        /* <DEDUP_REMOVED lines=19> */
.L_x_2533:
[----:B------:R-:W-:Y:S05]  /*4ce0*/  BSYNC B0 ;  /* 0x0000000000007941 */ /* 0x000fea0003800000 */
.L_x_2532:
[----:B0-----:R-:W-:-:S04]  /*4cf0*/  MOV R48, 0x2 ;  /* 0x0000000200307802 */ /* 0x001fc80000000f00 */
[----:B------:R-:W-:-:S13]  /*4d00*/  ISETP.LE.U32.AND P6, PT, R48, c[0x0][0xc], PT ;  /* 0x0000030030007a0c */ /* 0x000fda0003fc3070 */
[----:B------:R-:W-:Y:S05]  /*4d10*/  @!P6 BRA `(.L_x_2534) ;  /* 0x000012600000e947 */ /* 0x000fea0003800000 */
[----:B------:R-:W-:-:S05]  /*4d20*/  LOP3.LUT R48, R91, 0x1, RZ, 0xc0, !PT ;  /* 0x000000015b307812 */ /* 0x000fca00078ec0ff */
        /* <DEDUP_REMOVED lines=28> */
.L_x_2536:
[----:B------:R-:W2:Y:S01]  /*4ef0*/  LDG.E.STRONG.GPU R52, [R48.64] ;  /* 0x0000000c30347981 */ /* 0x000ea2000c1ef900 */
[----:B------:R-:W-:Y:S01]  /*4f00*/  YIELD ;  /* 0x0000000000007946 */ /* 0x000fe20003800000 */
[----:B--2---:R-:W-:Y:S01]  /*4f10*/  ISETP.NE.AND P6, PT, R52, R55, PT ;  /* 0x000000373400720c */ /* 0x004fe20003fc5270 */
[----:B------:R-:W-:-:S12]  /*4f20*/  CCTL.IVALL ;  /* 0x00000000ff00798f */ /* 0x000fd80002000000 */
[----:B------:R-:W-:Y:S05]  /*4f30*/  @P6 BRA `(.L_x_2536) ;  /* 0xffffffb000006947 */ /* 0x000fea000383ffff */
.L_x_2535:
        /* <DEDUP_REMOVED lines=9> */
[----:B------:R-:W-:Y:S01]  /*4fd0*/  ISETP.LT.AND P6, PT, RZ, UR5, PT ;  /* 0x00000005ff007c0c */ /* 0x000fe2000bfc1270 */
[----:B------:R-:W-:Y:S01]  /*4fe0*/  UMOV UR4, UR5 ;  /* 0x0000000500047c82 */ /* 0x000fe20008000000 */
[----:B------:R-:W-:-:S11]  /*4ff0*/  MOV R48, RZ ;  /* 0x000000ff00307202 */ /* 0x000fd60000000f00 */
[----:B------:R-:W-:Y:S05]  /*5000*/  @!P6 BRA `(.L_x_2538) ;  /* 0x00000ba00000e947 */ /* 0x000fea0003800000 */
[----:B------:R-:W-:Y:S02]  /*5010*/  UISETP.GT.AND UP1, UPT, UR4, 0xc, UPT ;  /* 0x0000000c0400788c */ /* 0x000fe4000bf24270 */
[----:B------:R-:W-:-:S04]  /*5020*/  UPLOP3.LUT UP0, UPT, UPT, UPT, UPT, 0x80, 0x0 ;  /* 0x000000000000789c */ /* 0x000fc80003f0f070 */
[----:B------:R-:W-:-:S13]  /*5030*/  PLOP3.LUT P6, PT, PT, PT, UP1, 0x40, 0x0 ;  /* 0x000000000000781c */ /* 0x000fda0003fce818 */
[----:B------:R-:W-:Y:S05]  /*5040*/  @P6 BRA `(.L_x_2539) ;  /* 0x0000075000006947 */ /* 0x000fea0003800000 */
[----:B------:R-:W-:Y:S02]  /*5050*/  UPLOP3.LUT UP0, UPT, UPT, UPT, UPT, 0x40, 0x0 ;  /* 0x000000000000789c */ /* 0x000fe40003f0e870 */
.L_x_2540:
        /* <DEDUP_REMOVED lines=116> */
.L_x_2539:
        /* <DEDUP_REMOVED lines=62> */
.L_x_2541:
[----:B------:R-:W-:-:S06]  /*5b80*/  UISETP.NE.OR UP0, UPT, UR4, URZ, UP0 ;  /* 0x0000003f0400728c */ /* 0x000fcc0008705670 */
[----:B------:R-:W-:-:S13]  /*5b90*/  PLOP3.LUT P6, PT, PT, PT, UP0, 0x80, 0x0 ;  /* 0x000000000000781c */ /* 0x000fda0003fcf008 */
[----:B------:R-:W-:Y:S05]  /*5ba0*/  @!P6 BRA `(.L_x_2537) ;  /* 0x000001f00000e947 */ /* 0x000fea0003800000 */
.L_x_2538:
        /* <DEDUP_REMOVED lines=31> */
.L_x_2537:
        /* <DEDUP_REMOVED lines=10> */
.L_x_2543:
[----:B------:R-:W-:Y:S05]  /*5e40*/  BSYNC B0 ;  /* 0x0000000000007941 */ /* 0x000fea0003800000 */
.L_x_2542:
        /* <DEDUP_REMOVED lines=19> */
.L_x_2534:
[----:B------:R-:W-:Y:S01]  /*5f80*/  @!P0 STS.64 [0x90], R56 ;  /* 0x00009038ff008388 */ /* 0x000fe20000000a00 */
[----:B------:R-:W-:-:S03]  /*5f90*/  IMAD.WIDE.U32 R50, R3, -0x77777777, RZ ;  /* 0x8888888903327825 */ /* 0x000fc600078e00ff */
[----:B------:R-:W-:Y:S01]  /*5fa0*/  BAR.SYNC.DEFER_BLOCKING 0x0 ;  /* 0x0000000000007b1d */ /* 0x000fe20000010000 */
[----:B------:R-:W-:Y:S02]  /*5fb0*/  ISETP.NE.AND P6, PT, RZ, UR16, PT ;  /* 0x00000010ff007c0c */ /* 0x000fe4000bfc5270 */
[----:B------:R-:W-:-:S05]  /*5fc0*/  SHF.R.U32.HI R51, RZ, 0x4, R51 ;  /* 0x00000004ff337819 */ /* 0x000fca0000011633 */
[----:B------:R-:W-:-:S05]  /*5fd0*/  IMAD R52, R2, c[0x0][0x1fc], R51 ;  /* 0x00007f0002347a24 */ /* 0x000fca00078e0233 */
[----:B------:R-:W-:Y:S01]  /*5fe0*/  IADD3 R54, R52, 0xc0, RZ ;  /* 0x000000c034367810 */ /* 0x000fe20007ffe0ff */
[----:B0-----:R-:W0:Y:S02]  /*5ff0*/  LDS.64 R48, [0x90] ;  /* 0x00009000ff307984 */ /* 0x001e240000000a00 */
        /* <DEDUP_REMOVED lines=22> */
.L_x_2544:
        /* <DEDUP_REMOVED lines=8> */
[----:B------:R-:W-:-:S04]  /*61e0*/  IMAD.WIDE.U32 R48, R4, c[0x0][0x1d8], R48 ;  /* 0x0000760004307a25 */ /* 0x000fc800078e0030 */
[----:B------:R-:W-:Y:S01]  /*61f0*/  FFMA.FTZ R85, R85, UR4, R53 ;  /* 0x0000000455557c23 */ /* 0x000fe20008010035 */
        /* <DEDUP_REMOVED lines=8> */
.L_x_2546:
[----:B------:R-:W-:Y:S05]  /*6280*/  BSYNC B0 ;  /* 0x0000000000007941 */ /* 0x000fea0003800000 */
.L_x_2545:
        /* <DEDUP_REMOVED lines=21> */
.L_x_2547:
        /* <DEDUP_REMOVED lines=8> */
[----:B------:R-:W-:-:S04]  /*6460*/  IMAD.WIDE.U32 R24, R108, c[0x0][0x1d8], R24 ;  /* 0x000076006c187a25 */ /* 0x000fc800078e0018 */
[----:B------:R-:W-:Y:S01]  /*6470*/  FFMA.FTZ R83, R83, UR4, R53 ;  /* 0x0000000453537c23 */ /* 0x000fe20008010035 */
[----:B------:R-:W-:Y:S02]  /*6480*/  IADD3 R49, R25, R49, RZ ;  /* 0x0000003119317210 */ /* 0x000fe40007ffe0ff */
[----:B------:R-:W-:Y:S01]  /*6490*/  LEA R48, P0, R24, c[0x0][0x160], 0x2 ;  /* 0x0000580018307a11 */ /* 0x000fe200078010ff */
[----:B------:R-:W-:-:S03]  /*64a0*/  FFMA.FTZ R25, R10, R27, -R83 ;  /* 0x0000001b0a197223 */ /* 0x000fc60000010853 */
[----:B------:R-:W-:Y:S01]  /*64b0*/  LEA.HI.X R49, R24, c[0x0][0x164], R49, 0x2, P0 ;  /* 0x0000590018317a11 */ /* 0x000fe200000f1431 */
[----:B------:R-:W-:Y:S02]  /*64c0*/  FFMA.FTZ R24, R7, R26, -R84 ;  /* 0x0000001a07187223 */ /* 0x000fe40000010854 */
[----:B------:R-:W-:Y:S02]  /*64d0*/  FMUL.FTZ R25, R25, UR14 ;  /* 0x0000000e19197c20 */ /* 0x000fe40008410000 */
[----:B------:R-:W-:-:S05]  /*64e0*/  FMUL.FTZ R24, R24, UR14 ;  /* 0x0000000e18187c20 */ /* 0x000fca0008410000 */
[----:B------:R0:W-:Y:S02]  /*64f0*/  STG.E.64 [R48.64], R24 ;  /* 0x0000001830007986 */ /* 0x0001e4000c101b0c */
.L_x_2549:
[----:B------:R-:W-:Y:S05]  /*6500*/  BSYNC B0 ;  /* 0x0000000000007941 */ /* 0x000fea0003800000 */
.L_x_2548:
        /* <DEDUP_REMOVED lines=20> */
.L_x_2550:
        /* <DEDUP_REMOVED lines=18> */
.L_x_2552:
[----:B------:R-:W-:Y:S05]  /*6770*/  BSYNC B0 ;  /* 0x0000000000007941 */ /* 0x000fea0003800000 */
.L_x_2551:
        /* <DEDUP_REMOVED lines=20> */
.L_x_2553:
        /* <DEDUP_REMOVED lines=18> */
.L_x_2555:
[----:B------:R-:W-:Y:S05]  /*69e0*/  BSYNC B0 ;  /* 0x0000000000007941 */ /* 0x000fea0003800000 */
.L_x_2554:
        /* <DEDUP_REMOVED lines=20> */
.L_x_2556:
        /* <DEDUP_REMOVED lines=18> */
.L_x_2558:
[----:B------:R-:W-:Y:S05]  /*6c50*/  BSYNC B0 ;  /* 0x0000000000007941 */ /* 0x000fea0003800000 */
.L_x_2557:
        /* <DEDUP_REMOVED lines=20> */
.L_x_2559:
        /* <DEDUP_REMOVED lines=18> */
.L_x_2561:
[----:B------:R-:W-:Y:S05]  /*6ec0*/  BSYNC B0 ;  /* 0x0000000000007941 */ /* 0x000fea0003800000 */
.L_x_2560:
        /* <DEDUP_REMOVED lines=20> */
.L_x_2562:
        /* <DEDUP_REMOVED lines=18> */
.L_x_2564:
[----:B------:R-:W-:Y:S05]  /*7130*/  BSYNC B0 ;  /* 0x0000000000007941 */ /* 0x000fea0003800000 */
.L_x_2563:
        /* <DEDUP_REMOVED lines=20> */
.L_x_2565:
[----:B------:R-:W-:Y:S01]  /*7280*/  BSSY B0, `(.L_x_2566) ;  /* 0x0000011000007945 */ /* 0x000fe20003800000 */
        /* <DEDUP_REMOVED lines=16> */
.L_x_2567:
[----:B------:R-:W-:Y:S05]  /*7390*/  BSYNC B0 ;  /* 0x0000000000007941 */ /* 0x000fea0003800000 */
.L_x_2566:
        /* <DEDUP_REMOVED lines=19> */
.L_x_2568:
        /* <DEDUP_REMOVED lines=17> */
.L_x_2570:
[----:B------:R-:W-:Y:S05]  /*75e0*/  BSYNC B0 ;  /* 0x0000000000007941 */ /* 0x000fea0003800000 */
.L_x_2569:
        /* <DEDUP_REMOVED lines=19> */
.L_x_2571:
        /* <DEDUP_REMOVED lines=17> */
.L_x_2573:
[----:B------:R-:W-:Y:S05]  /*7830*/  BSYNC B0 ;  /* 0x0000000000007941 */ /* 0x000fea0003800000 */
.L_x_2572:
        /* <DEDUP_REMOVED lines=19> */
.L_x_2574:
        /* <DEDUP_REMOVED lines=17> */
.L_x_2576:
[----:B------:R-:W-:Y:S05]  /*7a80*/  BSYNC B0 ;  /* 0x0000000000007941 */ /* 0x000fea0003800000 */
.L_x_2575:
        /* <DEDUP_REMOVED lines=19> */
.L_x_2577:
        /* <DEDUP_REMOVED lines=17> */
.L_x_2579:
[----:B------:R-:W-:Y:S05]  /*7cd0*/  BSYNC B0 ;  /* 0x0000000000007941 */ /* 0x000fea0003800000 */
.L_x_2578:
        /* <DEDUP_REMOVED lines=19> */
.L_x_2580:
        /* <DEDUP_REMOVED lines=22> */
.L_x_2582:
[----:B------:R-:W-:Y:S05]  /*7f70*/  BSYNC B0 ;  /* 0x0000000000007941 */ /* 0x000fea0003800000 */
.L_x_2581:
        /* <DEDUP_REMOVED lines=19> */
.L_x_2583:
        /* <DEDUP_REMOVED lines=22> */
.L_x_2585:
[----:B------:R-:W-:Y:S05]  /*8210*/  BSYNC B0 ;  /* 0x0000000000007941 */ /* 0x000fea0003800000 */
.L_x_2584:
        /* <DEDUP_REMOVED lines=19> */
.L_x_2586:
        /* <DEDUP_REMOVED lines=9> */
[----:B------:R-:W-:Y:S01]  /*83e0*/  MOV R17, R15 ;  /* 0x0000000f00117202 */ /* 0x000fe20000000f00 */
[--C-:B-1----:R-:W-:Y:S02]  /*83f0*/  FFMA.FTZ R58, R58, UR4, R53.reuse ;  /* 0x000000043a3a7c23 */ /* 0x102fe40008010035 */
[----:B------:R-:W-:Y:S02]  /*8400*/  FFMA.FTZ R11, R11, UR4, R53 ;  /* 0x000000040b0b7c23 */ /* 0x000fe40008010035 */
[----:B------:R-:W-:-:S04]  /*8410*/  IMAD.WIDE.U32 R18, R95, c[0x0][0x1d8], R16 ;  /* 0x000076005f127a25 */ /* 0x000fc800078e0010 */
[----:B------:R-:W-:Y:S01]  /*8420*/  IMAD R17, R95, c[0x0][0x1dc], R24 ;  /* 0x000077005f117a24 */ /* 0x000fe200078e0218 */
[----:B------:R-:W-:Y:S01]  /*8430*/  LEA R16, P0, R18, c[0x0][0x160], 0x2 ;  /* 0x0000580012107a11 */ /* 0x000fe200078010ff */
[----:B------:R-:W-:Y:S02]  /*8440*/  FFMA.FTZ R58, R7, R20, -R58 ;  /* 0x00000014073a7223 */ /* 0x000fe4000001083a */
[----:B------:R-:W-:Y:S01]  /*8450*/  FFMA.FTZ R11, R10, R21, -R11 ;  /* 0x000000150a0b7223 */ /* 0x000fe2000001080b */
[----:B------:R-:W-:Y:S01]  /*8460*/  IADD3 R17, R19, R17, RZ ;  /* 0x0000001113117210 */ /* 0x000fe20007ffe0ff */
[----:B------:R-:W-:Y:S02]  /*8470*/  FMUL.FTZ R58, R58, UR14 ;  /* 0x0000000e3a3a7c20 */ /* 0x000fe40008410000 */
[----:B------:R-:W-:Y:S01]  /*8480*/  FMUL.FTZ R59, R11, UR14 ;  /* 0x0000000e0b3b7c20 */ /* 0x000fe20008410000 */
[----:B------:R-:W-:-:S05]  /*8490*/  LEA.HI.X R17, R18, c[0x0][0x164], R17, 0x2, P0 ;  /* 0x0000590012117a11 */ /* 0x000fca00000f1411 */
[----:B------:R0:W-:Y:S02]  /*84a0*/  STG.E.64 [R16.64], R58 ;  /* 0x0000003a10007986 */ /* 0x0001e4000c101b0c */
.L_x_2588:
[----:B------:R-:W-:Y:S05]  /*84b0*/  BSYNC B0 ;  /* 0x0000000000007941 */ /* 0x000fea0003800000 */
.L_x_2587:
[----:B------:R-:W-:Y:S05]  /*84c0*/  @!P6 BRA `(.L_x_2589) ;  /* 0x000001200000e947 */ /* 0x000fea0003800000 */
[----:B------:R-:W-:Y:S02]  /*84d0*/  FFMA.FTZ R8, R89, R7, R8 ;  /* 0x0000000759087223 */ /* 0x000fe40000010008 */
[----:B------:R-:W-:Y:S02]  /*84e0*/  FFMA.FTZ R9, R88, R10, R9 ;  /* 0x0000000a58097223 */ /* 0x000fe40000010009 */
[----:B------:R-:W-:Y:S02]  /*84f0*/  FMUL.FTZ R11, R8, -1.4426950216293334961 ;  /* 0xbfb8aa3b080b7820 */ /* 0x000fe40000410000 */
[----:B------:R-:W-:-:S04]  /*8500*/  FMUL.FTZ R18, R9, -1.4426950216293334961 ;  /* 0xbfb8aa3b09127820 */ /* 0x000fc80000410000 */
[----:B------:R-:W2:Y:S08]  /*8510*/  MUFU.EX2 R11, R11 ;  /* 0x0000000b000b7308 */ /* 0x000eb00000000800 */
[----:B------:R-:W3:Y:S01]  /*8520*/  MUFU.EX2 R18, R18 ;  /* 0x0000001200127308 */ /* 0x000ee20000000800 */
[----:B0-2---:R-:W-:-:S07]  /*8530*/  FADD.FTZ R16, R11, 1 ;  /* 0x3f8000000b107421 */ /* 0x005fce0000010000 */
[----:B------:R-:W0:Y:S01]  /*8540*/  MUFU.RCP R17, R16 ;  /* 0x0000001000117308 */ /* 0x000e220000001000 */
[----:B---3--:R-:W-:-:S07]  /*8550*/  FADD.FTZ R19, R18, 1 ;  /* 0x3f80000012137421 */ /* 0x008fce0000010000 */
        /* <DEDUP_REMOVED lines=9> */
.L_x_2589:
[----:B------:R-:W-:Y:S01]  /*85f0*/  ISETP.GE.U32.AND P0, PT, R52, c[0x0][0x1e0], PT ;  /* 0x0000780034007a0c */ /* 0x000fe20003f06070 */
[----:B------:R-:W-:Y:S03]  /*8600*/  BSSY B0, `(.L_x_2590) ;  /* 0x0000012000007945 */ /* 0x000fe60003800000 */
[----:B------:R-:W-:-:S04]  /*8610*/  ISETP.GE.AND.EX P0, PT, R25, c[0x0][0x1e4], PT, P0 ;  /* 0x0000790019007a0c */ /* 0x000fc80003f06300 */
[----:B------:R-:W-:-:S13]  /*8620*/  ISETP.LT.U32.AND P0, PT, R3, 0x1e0, !P0 ;  /* 0x000001e00300780c */ /* 0x000fda0004701070 */
[----:B------:R-:W-:Y:S05]  /*8630*/  @!P0 BRA `(.L_x_2591) ;  /* 0x000000e000008947 */ /* 0x000fea0003800000 */
[----:B------:R-:W-:Y:S01]  /*8640*/  MOV R13, R15 ;  /* 0x0000000f000d7202 */ /* 0x000fe20000000f00 */
[----:B------:R-:W-:Y:S02]  /*8650*/  IMAD R9, R120, c[0x0][0x1d8], RZ ;  /* 0x0000760078097a24 */ /* 0x000fe400078e02ff */
[----:B-1----:R-:W-:Y:S02]  /*8660*/  FFMA.FTZ R89, R89, UR4, R53 ;  /* 0x0000000459597c23 */ /* 0x002fe40008010035 */
[----:B------:R-:W-:-:S04]  /*8670*/  IMAD.WIDE.U32 R12, R94, c[0x0][0x1d8], R12 ;  /* 0x000076005e0c7a25 */ /* 0x000fc800078e000c */
[----:B------:R-:W-:Y:S01]  /*8680*/  IMAD R9, R94, c[0x0][0x1dc], R9 ;  /* 0x000077005e097a24 */ /* 0x000fe200078e0209 */
[----:B------:R-:W-:Y:S01]  /*8690*/  LEA R8, P0, R12, c[0x0][0x160], 0x2 ;  /* 0x000058000c087a11 */ /* 0x000fe200078010ff */
[----:B------:R-:W-:Y:S02]  /*86a0*/  FFMA.FTZ R53, R88, UR4, R53 ;  /* 0x0000000458357c23 */ /* 0x000fe40008010035 */
[----:B------:R-:W-:Y:S01]  /*86b0*/  FFMA.FTZ R89, R7, R22, -R89 ;  /* 0x0000001607597223 */ /* 0x000fe20000010859 */
[----:B------:R-:W-:Y:S01]  /*86c0*/  IADD3 R9, R13, R9, RZ ;  /* 0x000000090d097210 */ /* 0x000fe20007ffe0ff */
[----:B------:R-:W-:Y:S02]  /*86d0*/  FFMA.FTZ R53, R10, R23, -R53 ;  /* 0x000000170a357223 */ /* 0x000fe40000010835 */
[----:B------:R-:W-:Y:S01]  /*86e0*/  FMUL.FTZ R52, R89, UR14 ;  /* 0x0000000e59347c20 */ /* 0x000fe20008410000 */
[----:B------:R-:W-:Y:S01]  /*86f0*/  LEA.HI.X R9, R12, c[0x0][0x164], R9, 0x2, P0 ;  /* 0x000059000c097a11 */ /* 0x000fe200000f1409 */
[----:B------:R-:W-:-:S05]  /*8700*/  FMUL.FTZ R53, R53, UR14 ;  /* 0x0000000e35357c20 */ /* 0x000fca0008410000 */
[----:B------:R1:W-:Y:S02]  /*8710*/  STG.E.64 [R8.64], R52 ;  /* 0x0000003408007986 */ /* 0x0003e4000c101b0c */
.L_x_2591:
[----:B------:R-:W-:Y:S05]  /*8720*/  BSYNC B0 ;  /* 0x0000000000007941 */ /* 0x000fea0003800000 */
.L_x_2590:
[----:B------:R-:W-:Y:S02]  /*8730*/  IADD3 R5, R5, c[0x0][0x10], RZ ;  /* 0x0000040005057a10 */ /* 0x000fe40007ffe0ff */
[----:B------:R-:W-:Y:S02]  /*8740*/  IADD3 R91, R91, 0x1, RZ ;  /* 0x000000015b5b7810 */ /* 0x000fe40007ffe0ff */
[----:B------:R-:W-:-:S13]  /*8750*/  ISETP.GE.AND P0, PT, R5, UR6, PT ;  /* 0x0000000605007c0c */ /* 0x000fda000bf06270 */
[----:B------:R-:W-:Y:S01]  /*8760*/  @P0 CALL.REL.NOINC `(.L_x_2509) ;  /* 0x0000001000000944 */ /* 0x000fe20003c00000 */
[----:B------:R-:W-:Y:S05]  /*8770*/  BRA `(.L_x_2592) ;  /* 0xffff7f7000007947 */ /* 0x000fea000383ffff */
.L_x_2509:
        /* <DEDUP_REMOVED lines=18> */
.L_x_2594:
[----:B------:R-:W-:Y:S05]  /*88a0*/  BSYNC B0 ;  /* 0x0000000000007941 */ /* 0x000fea0003800000 */
.L_x_2593:
[----:B------:R-:W-:Y:S01]  /*88b0*/  UMOV UR4, 0x1 ;  /* 0x0000000100047882 */ /* 0x000fe20000000000 */
[----:B-1----:R-:W-:Y:S01]  /*88c0*/  IADD3 R7, R6, -0x1, RZ ;  /* 0xffffffff06077810 */ /* 0x002fe20007ffe0ff */
        /* <DEDUP_REMOVED lines=9> */
.L_x_2596:
[----:B------:R-:W2:Y:S01]  /*8960*/  LDG.E.STRONG.GPU R7, [R4.64] ;  /* 0x0000000c04077981 */ /* 0x000ea2000c1ef900 */
[----:B------:R-:W-:Y:S01]  /*8970*/  YIELD ;  /* 0x0000000000007946 */ /* 0x000fe20003800000 */
[----:B--2---:R-:W-:Y:S01]  /*8980*/  ISETP.NE.AND P0, PT, R7, R0, PT ;  /* 0x000000000700720c */ /* 0x004fe20003f05270 */
[----:B------:R-:W-:-:S12]  /*8990*/  CCTL.IVALL ;  /* 0x00000000ff00798f */ /* 0x000fd80002000000 */
[----:B------:R-:W-:Y:S05]  /*89a0*/  @P0 BRA `(.L_x_2596) ;  /* 0xffffffb000000947 */ /* 0x000fea000383ffff */
.L_x_2595:
[----:B------:R-:W-:Y:S02]  /*89b0*/  WARPSYNC 0xffffffff ;  /* 0xffffffff00007948 */ /* 0x000fe40003800000 */
[----:B------:R-:W-:Y:S01]  /*89c0*/  MOV R21, c[0x0][0x1dc] ;  /* 0x0000770000157a02 */ /* 0x000fe20000000f00 */
[----:B------:R-:W-:Y:S03]  /*89d0*/  BAR.SYNC.DEFER_BLOCKING 0x0 ;  /* 0x0000000000007b1d */ /* 0x000fe60000010000 */
[----:B------:R-:W-:-:S04]  /*89e0*/  LEA.HI R0, P0, R21, c[0x0][0x1d8], RZ, 0x1 ;  /* 0x0000760015007a11 */ /* 0x000fc800078108ff */
[----:B------:R-:W-:-:S04]  /*89f0*/  IADD3.X R5, RZ, c[0x0][0x1dc], RZ, P0, !PT ;  /* 0x00007700ff057a10 */ /* 0x000fc800007fe4ff */
[----:B0-----:R-:W-:Y:S02]  /*8a00*/  SHF.R.S64 R16, R0, 0x1, R5 ;  /* 0x0000000100107819 */ /* 0x001fe40000001005 */
        /* <DEDUP_REMOVED lines=19> */
.L_x_2597:
        /* <DEDUP_REMOVED lines=26> */
.L_x_2598:
        /* <DEDUP_REMOVED lines=10> */
.L_x_5207:


//--------------------- .text._Z35group_norm_nhwc_bwd_one_pass_kernelI11Fp32IOBf16WLi512ELi60ELi480EEv26Group_norm_nhwc_bwd_params --------------------------
	.section	.text._Z35group_norm_nhwc_bwd_one_pass_kernelI11Fp32IOBf16WLi512ELi60ELi480EEv26Group_norm_nhwc_bwd_params,"ax",@progbits
	.sectioninfo	@"SHI_REGISTERS=128"
	.align	128
        .global         _Z35group_norm_nhwc_bwd_one_pass_kernelI11Fp32IOBf16WLi512ELi60ELi480EEv26Group_norm_nhwc_bwd_params
        .type           _Z35group_norm_nhwc_bwd_one_pass_kernelI11Fp32IOBf16WLi512ELi60ELi480EEv26Group_norm_nhwc_bwd_params,@function
        .size           _Z35group_norm_nhwc_bwd_one_pass_kernelI11Fp32IOBf16WLi512ELi60ELi480EEv26Group_norm_nhwc_bwd_params,(.L_x_5208 - _Z35group_norm_nhwc_bwd_one_pass_kernelI11Fp32IOBf16WLi512ELi60ELi480EEv26Group_norm_nhwc_bwd_params)
        .other          _Z35group_norm_nhwc_bwd_one_pass_kernelI11Fp32IOBf16WLi512ELi60ELi480EEv26Group_norm_nhwc_bwd_params,@"STO_CUDA_ENTRY STV_DEFAULT"
_Z35group_norm_nhwc_bwd_one_pass_kernelI11Fp32IOBf16WLi512ELi60ELi480EEv26Group_norm_nhwc_bwd_params:
.text._Z35group_norm_nhwc_bwd_one_pass_kernelI11Fp32IOBf16WLi512ELi60ELi480EEv26Group_norm_nhwc_bwd_params:
        /* <DEDUP_REMOVED lines=13> */
[--C-:B------:R-:W-:Y:S01]  /*00d0*/  SHF.R.S32.HI R5, RZ, 0x1f, R0.reuse ;  /* 0x0000001fff057819 */ /* 0x100fe20000011400 */
[----:B------:R-:W-:Y:S02]  /*00e0*/  UMOV UR13, 0x3 ;  /* 0x00000003000d7882 */ /* 0x000fe40000000000 */
[----:B------:R-:W-:Y:S01]  /*00f0*/  ULDC.64 UR6, c[0x0][0x1d8] ;  /* 0x0000760000067ab9 */ /* 0x000fe20000000a00 */
[----:B------:R-:W-:Y:S01]  /*0100*/  SHF.R.U32.HI R7, RZ, 0x4, R3 ;  /* 0x00000004ff077819 */ /* 0x000fe20000011603 */
[----:B------:R-:W-:Y:S01]  /*0110*/  UIMAD.WIDE.U32 UR4, UR13, UR6, URZ ;  /* 0x000000060d0472a5 */ /* 0x000fe2000f8e003f */
[----:B------:R-:W-:Y:S01]  /*0120*/  LEA.HI R5, R5, R0, RZ, 0x5 ;  /* 0x0000000005057211 */ /* 0x000fe200078f28ff */
[----:B------:R-:W-:Y:S02]  /*0130*/  UIMAD UR13, UR13, UR7, URZ ;  /* 0x000000070d0d72a4 */ /* 0x000fe4000f8e023f */
[----:B------:R-:W-:Y:S01]  /*0140*/  IMAD R3, R7, -0x1e, R0 ;  /* 0xffffffe207037824 */ /* 0x000fe200078e0200 */
[----:B------:R-:W-:Y:S01]  /*0150*/  SHF.R.S32.HI R4, RZ, 0x5, R5 ;  /* 0x00000005ff047819 */ /* 0x000fe20000011405 */
[----:B------:R-:W-:-:S02]  /*0160*/  ULEA.HI UR10, UP0, UR7, UR6, URZ, 0x1 ;  /* 0x00000006070a7291 */ /* 0x000fc4000f81083f */
[----:B------:R-:W-:Y:S01]  /*0170*/  UIADD3 UR13, UR5, UR13, URZ ;  /* 0x0000000d050d7290 */ /* 0x000fe2000fffe03f */
[----:B------:R-:W-:Y:S01]  /*0180*/  SHF.L.U32 R3, R3, 0x1, RZ ;  /* 0x0000000103037819 */ /* 0x000fe200000006ff */
[----:B------:R-:W-:Y:S01]  /*0190*/  STL [R1+0xb4], R4 ;  /* 0x0000b40401007387 */ /* 0x000fe20000100800 */
[----:B------:R-:W-:Y:S02]  /*01a0*/  UIADD3.X UR11, URZ, UR7, URZ, UP0, !UPT ;  /* 0x000000073f0b7290 */ /* 0x000fe400087fe43f */
[----:B------:R-:W-:Y:S01]  /*01b0*/  ULEA.HI UR12, UP0, UR13, UR4, URZ, 0x1 ;  /* 0x000000040d0c7291 */ /* 0x000fe2000f81083f */
[----:B------:R1:W-:Y:S01]  /*01c0*/  STL [R1+0xb0], R3 ;  /* 0x0000b00301007387 */ /* 0x0003e20000100800 */
[----:B------:R-:W-:Y:S01]  /*01d0*/  USHF.R.S64 UR10, UR10, 0x1, UR11 ;  /* 0x000000010a0a7899 */ /* 0x000fe2000800100b */
[----:B0-----:R-:W-:Y:S01]  /*01e0*/  MOV R2, UR20 ;  /* 0x0000001400027c02 */ /* 0x001fe20008000f00 */
[----:B------:R-:W-:Y:S02]  /*01f0*/  UIADD3.X UR13, URZ, UR13, URZ, UP0, !UPT ;  /* 0x0000000d3f0d7290 */ /* 0x000fe400087fe43f */
[----:B------:R-:W-:-:S02]  /*0200*/  USHF.R.S32.HI UR11, URZ, 0x1, UR11 ;  /* 0x000000013f0b7899 */ /* 0x000fc4000801140b */
[----:B------:R-:W-:Y:S01]  /*0210*/  IMAD R2, R2, c[0x0][0x1fc], R7 ;  /* 0x00007f0002027a24 */ /* 0x000fe200078e0207 */
[----:B------:R-:W-:Y:S02]  /*0220*/  USHF.R.S64 UR12, UR12, 0x1, UR13 ;  /* 0x000000010c0c7899 */ /* 0x000fe4000800100d */
[----:B------:R-:W-:Y:S02]  /*0230*/  USHF.R.S32.HI UR13, URZ, 0x1, UR13 ;  /* 0x000000013f0d7899 */ /* 0x000fe4000801140d */
[C---:B-1----:R-:W-:Y:S01]  /*0240*/  IADD3 R3, R2.reuse, 0x20, RZ ;  /* 0x0000002002037810 */ /* 0x042fe20007ffe0ff */
[----:B------:R-:W-:Y:S01]  /*0250*/  ULDC.U8 UR21, c[0x0][0x1f4] ;  /* 0x00007d0000157ab9 */ /* 0x000fe20000000000 */
[C---:B------:R-:W-:Y:S01]  /*0260*/  IADD3 R3, R2.reuse, 0x40, RZ ;  /* 0x0000004002037810 */ /* 0x040fe20007ffe0ff */
[----:B------:R-:W-:Y:S01]  /*0270*/  USHF.L.U64.HI UR11, UR10, 0x2, UR11 ;  /* 0x000000020a0b7899 */ /* 0x000fe2000801020b */
[C---:B------:R-:W-:Y:S01]  /*0280*/  IADD3 R3, R2.reuse, 0x70, RZ ;  /* 0x0000007002037810 */ /* 0x040fe20007ffe0ff */
[----:B------:R-:W-:Y:S01]  /*0290*/  USHF.L.U64.HI UR13, UR12, 0x2, UR13 ;  /* 0x000000020c0d7899 */ /* 0x000fe2000801020d */
[----:B------:R-:W-:Y:S01]  /*02a0*/  ISETP.GE.U32.AND P1, PT, R2, c[0x0][0x1e0], PT ;  /* 0x0000780002007a0c */ /* 0x000fe20003f26070 */
        /* <DEDUP_REMOVED lines=32> */
.L_x_2746:
[----:B0-----:R-:W2:Y:S01]  /*04b0*/  LDL R7, [R1+0xb0] ;  /* 0x0000b00001077983 */ /* 0x001ea20000100800 */
[----:B------:R-:W-:Y:S01]  /*04c0*/  IABS R5, c[0x0][0x1f0] ;  /* 0x00007c0000057a13 */ /* 0x000fe20000000000 */
[----:B----4-:R-:W-:Y:S01]  /*04d0*/  UMOV UR6, URZ ;  /* 0x0000003f00067c82 */ /* 0x010fe20008000000 */
[----:B------:R-:W-:Y:S01]  /*04e0*/  IABS R6, UR9 ;  /* 0x0000000900067c13 */ /* 0x000fe20008000000 */
[----:B------:R-:W-:Y:S01]  /*04f0*/  UISETP.GE.AND UP4, UPT, UR9, URZ, UPT ;  /* 0x0000003f0900728c */ /* 0x000fe2000bf86270 */
[----:B-1----:R0:W1:Y:S01]  /*0500*/  R2UR UR16, R5 ;  /* 0x00000000051073c2 */ /* 0x00206200000e0000 */
[----:B------:R-:W-:Y:S01]  /*0510*/  ULDC UR15, c[0x0][0x1f0] ;  /* 0x00007c00000f7ab9 */ /* 0x000fe20000000800 */
[C---:B------:R-:W-:Y:S01]  /*0520*/  IADD3 R8, R2.reuse, 0x10, RZ ;  /* 0x0000001002087810 */ /* 0x040fe20007ffe0ff */
[----:B------:R-:W-:Y:S01]  /*0530*/  UISETP.NE.AND UP0, UPT, URZ, UR15, UPT ;  /* 0x0000000f3f00728c */ /* 0x000fe2000bf05270 */
[----:B------:R-:W-:Y:S01]  /*0540*/  IADD3 R10, R2, 0x30, RZ ;  /* 0x00000030020a7810 */ /* 0x000fe20007ffe0ff */
[----:B------:R-:W-:Y:S01]  /*0550*/  CS2R R16, SRZ ;  /* 0x0000000000107805 */ /* 0x000fe2000001ff00 */
[----:B------:R-:W-:-:S02]  /*0560*/  ISETP.GE.U32.AND P2, PT, R8, c[0x0][0x1e0], PT ;  /* 0x0000780008007a0c */ /* 0x000fc40003f46070 */
[----:B------:R3:W4:Y:S01]  /*0570*/  R2UR UR14, R6 ;  /* 0x00000000060e73c2 */ /* 0x00072200000e0000 */
[----:B0-----:R-:W-:Y:S02]  /*0580*/  SHF.R.S32.HI R5, RZ, 0x1f, R8 ;  /* 0x0000001fff057819 */ /* 0x001fe40000011408 */
[----:B------:R-:W-:Y:S02]  /*0590*/  IADD3 R12, R2, 0x20, RZ ;  /* 0x00000020020c7810 */ /* 0x000fe40007ffe0ff */
[----:B------:R-:W-:Y:S02]  /*05a0*/  ISETP.GE.AND.EX P2, PT, R5, c[0x0][0x1e4], PT, P2 ;  /* 0x0000790005007a0c */ /* 0x000fe40003f46320 */
[----:B------:R-:W-:Y:S02]  /*05b0*/  ISETP.GE.U32.AND P6, PT, R10, c[0x0][0x1e0], PT ;  /* 0x000078000a007a0c */ /* 0x000fe40003fc6070 */
[----:B---3--:R-:W-:Y:S02]  /*05c0*/  SHF.R.S32.HI R6, RZ, 0x1f, R10 ;  /* 0x0000001fff067819 */ /* 0x008fe4000001140a */
[----:B------:R-:W-:-:S02]  /*05d0*/  ISETP.GT.U32.OR P2, PT, R0, 0x1df, P2 ;  /* 0x000001df0000780c */ /* 0x000fc40001744470 */
[----:B------:R-:W-:Y:S02]  /*05e0*/  ISETP.GE.U32.AND P3, PT, R12, c[0x0][0x1e0], PT ;  /* 0x000078000c007a0c */ /* 0x000fe40003f66070 */
[----:B------:R-:W-:Y:S01]  /*05f0*/  ISETP.GE.AND.EX P6, PT, R6, c[0x0][0x1e4], PT, P6 ;  /* 0x0000790006007a0c */ /* 0x000fe20003fc6360 */
[----:B-1----:R-:W0:Y:S01]  /*0600*/  I2F.RP R3, UR16 ;  /* 0x0000001000037d06 */ /* 0x002e220008209400 */
[----:B------:R-:W-:Y:S02]  /*0610*/  IADD3 R15, R2, 0x50, RZ ;  /* 0x00000050020f7810 */ /* 0x000fe40007ffe0ff */
[----:B------:R-:W-:Y:S02]  /*0620*/  ISETP.GT.U32.OR P6, PT, R0, 0x1df, P6 ;  /* 0x000001df0000780c */ /* 0x000fe400037c4470 */
[----:B------:R-:W-:-:S03]  /*0630*/  IADD3 R19, R2, 0x40, RZ ;  /* 0x0000004002137810 */ /* 0x000fc60007ffe0ff */
[----:B0-----:R-:W0:Y:S08]  /*0640*/  MUFU.RCP R3, R3 ;  /* 0x0000000300037308 */ /* 0x001e300000001000 */
[----:B------:R-:W-:-:S04]  /*0650*/  @!P6 IMAD R6, R6, c[0x0][0x1d8], RZ ;  /* 0x000076000606ea24 */ /* 0x000fc800078e02ff */
[----:B------:R-:W-:Y:S01]  /*0660*/  @!P6 IMAD R13, R10, c[0x0][0x1dc], R6 ;  /* 0x000077000a0dea24 */ /* 0x000fe200078e0206 */
[----:B0-----:R-:W-:-:S06]  /*0670*/  IADD3 R4, R3, 0xffffffe, RZ ;  /* 0x0ffffffe03047810 */ /* 0x001fcc0007ffe0ff */
[----:B------:R-:W0:Y:S02]  /*0680*/  F2I.FTZ.U32.TRUNC.NTZ R4, R4 ;  /* 0x0000000400047305 */ /* 0x000e24000021f000 */
[----:B0-----:R-:W0:Y:S02]  /*0690*/  R2UR UR7, R4 ;  /* 0x00000000040773c2 */ /* 0x001e2400000e0000 */
[----:B0-----:R-:W-:-:S04]  /*06a0*/  UIADD3 UR5, URZ, -UR7, URZ ;  /* 0x800000073f057290 */ /* 0x001fc8000fffe03f */
[----:B------:R-:W-:-:S04]  /*06b0*/  UIMAD UR5, UR5, UR16, URZ ;  /* 0x00000010050572a4 */ /* 0x000fc8000f8e023f */
[----:B------:R-:W-:-:S04]  /*06c0*/  UIMAD.WIDE.U32 UR6, UR7, UR5, UR6 ;  /* 0x00000005070672a5 */ /* 0x000fc8000f8e0006 */
[----:B----4-:R-:W-:-:S04]  /*06d0*/  UIMAD.WIDE.U32 UR6, UR7, UR14, URZ ;  /* 0x0000000e070672a5 */ /* 0x010fc8000f8e003f */
        /* <DEDUP_REMOVED lines=15> */
[----:B------:R-:W-:-:S05]  /*07d0*/  UIMAD UR17, UR16, 0x3c, URZ ;  /* 0x0000003c101178a4 */ /* 0x000fca000f8e023f */
[----:B------:R-:W-:Y:S01]  /*07e0*/  @!UP2 UIADD3 UR7, -UR7, URZ, URZ ;  /* 0x0000003f0707a290 */ /* 0x000fe2000fffe13f */
[----:B------:R-:W-:-:S03]  /*07f0*/  MOV R4, UR17 ;  /* 0x0000001100047c02 */ /* 0x000fc60008000f00 */
[----:B------:R-:W-:-:S03]  /*0800*/  USEL UR7, UR14, UR7, !UP0 ;  /* 0x000000070e077287 */ /* 0x000fc6000c000000 */
[----:B------:R-:W-:Y:S02]  /*0810*/  ULDC.64 UR14, c[0x0][0x1e8] ;  /* 0x00007a00000e7ab9 */ /* 0x000fe40000000a00 */
[----:B------:R-:W-:-:S04]  /*0820*/  USHF.R.S32.HI UR5, URZ, 0x1f, UR7 ;  /* 0x0000001f3f057899 */ /* 0x000fc80008011407 */
[----:B------:R-:W-:-:S04]  /*0830*/  UIMAD UR5, UR5, UR14, URZ ;  /* 0x0000000e050572a4 */ /* 0x000fc8000f8e023f */
[----:B------:R-:W-:Y:S01]  /*0840*/  UIMAD UR5, UR7, UR15, UR5 ;  /* 0x0000000f070572a4 */ /* 0x000fe2000f8e0205 */
[----:B--2---:R-:W-:Y:S02]  /*0850*/  SHF.R.S32.HI R3, RZ, 0x1f, R7 ;  /* 0x0000001fff037819 */ /* 0x004fe40000011407 */
[----:B------:R-:W-:Y:S02]  /*0860*/  IADD3 R74, P0, R7, UR17, RZ ;  /* 0x00000011074a7c10 */ /* 0x000fe4000ff1e0ff */
[----:B------:R-:W-:Y:S02]  /*0870*/  SHF.R.S32.HI R7, RZ, 0x1f, R12 ;  /* 0x0000001fff077819 */ /* 0x000fe4000001140c */
[----:B------:R-:W-:Y:S02]  /*0880*/  LEA.HI.X.SX32 R75, R4, R3, 0x1, P0 ;  /* 0x00000003044b7211 */ /* 0x000fe400000f0eff */
[----:B------:R-:W-:Y:S02]  /*0890*/  MOV R3, UR7 ;  /* 0x0000000700037c02 */ /* 0x000fe40008000f00 */
[----:B------:R-:W-:-:S03]  /*08a0*/  ISETP.GE.AND.EX P3, PT, R7, c[0x0][0x1e4], PT, P3 ;  /* 0x0000790007007a0c */ /* 0x000fc60003f66330 */
[----:B------:R-:W-:Y:S01]  /*08b0*/  IMAD.WIDE.U32 R74, R3, c[0x0][0x1e8], R74 ;  /* 0x00007a00034a7a25 */ /* 0x000fe200078e004a */
[----:B------:R-:W-:-:S03]  /*08c0*/  ISETP.GT.U32.OR P3, PT, R0, 0x1df, P3 ;  /* 0x000001df0000780c */ /* 0x000fc60001f64470 */
[----:B------:R-:W-:Y:S01]  /*08d0*/  @!P2 IMAD R3, R5, c[0x0][0x1d8], RZ ;  /* 0x000076000503aa24 */ /* 0x000fe200078e02ff */
[----:B------:R-:W-:Y:S02]  /*08e0*/  IADD3 R73, R75, UR5, RZ ;  /* 0x000000054b497c10 */ /* 0x000fe4000fffe0ff */
[----:B------:R-:W-:Y:S01]  /*08f0*/  @!P2 MOV R72, R74 ;  /* 0x0000004a0048a202 */ /* 0x000fe20000000f00 */
[----:B------:R-:W-:Y:S01]  /*0900*/  @!P2 IMAD R3, R8, c[0x0][0x1dc], R3 ;  /* 0x000077000803aa24 */ /* 0x000fe200078e0203 */
[----:B------:R-:W-:-:S03]  /*0910*/  @!P6 MOV R9, R73 ;  /* 0x000000490009e202 */ /* 0x000fc60000000f00 */
[----:B------:R-:W-:Y:S01]  /*0920*/  @!P2 IMAD.WIDE.U32 R4, R8, c[0x0][0x1d8], R72 ;  /* 0x000076000804aa25 */ /* 0x000fe200078e0048 */
[-C--:B------:R-:W-:Y:S02]  /*0930*/  @!P6 MOV R8, R74.reuse ;  /* 0x0000004a0008e202 */ /* 0x080fe40000000f00 */
[----:B------:R-:W-:Y:S02]  /*0940*/  @!P3 MOV R6, R74 ;  /* 0x0000004a0006b202 */ /* 0x000fe40000000f00 */
[----:B------:R-:W-:Y:S01]  /*0950*/  @!P2 IADD3 R3, R5, R3, RZ ;  /* 0x000000030503a210 */ /* 0x000fe20007ffe0ff */
[----:B------:R-:W-:Y:S01]  /*0960*/  @!P3 IMAD R5, R7, c[0x0][0x1d8], RZ ;  /* 0x000076000705ba24 */ /* 0x000fe200078e02ff */
[----:B------:R-:W-:Y:S01]  /*0970*/  @!P3 MOV R7, R73 ;  /* 0x000000490007b202 */ /* 0x000fe20000000f00 */
[----:B------:R-:W-:Y:S01]  /*0980*/  @!P6 IMAD.WIDE.U32 R8, R10, c[0x0][0x1d8], R8 ;  /* 0x000076000a08ea25 */ /* 0x000fe200078e0008 */
[C---:B------:R-:W-:Y:S02]  /*0990*/  @!P2 SHF.L.U32 R11, R4.reuse, 0x2, RZ ;  /* 0x00000002040ba819 */ /* 0x040fe400000006ff */
[----:B------:R-:W-:Y:S01]  /*09a0*/  @!P2 SHF.L.U64.HI R14, R4, 0x2, R3 ;  /* 0x00000002040ea819 */ /* 0x000fe20000010203 */
[C---:B------:R-:W-:Y:S01]  /*09b0*/  @!P3 IMAD R5, R12.reuse, c[0x0][0x1dc], R5 ;  /* 0x000077000c05ba24 */ /* 0x040fe200078e0205 */
[----:B------:R-:W-:Y:S01]  /*09c0*/  @!P2 IADD3 R4, P0, R11, c[0x0][0x180], RZ ;  /* 0x000060000b04aa10 */ /* 0x000fe20007f1e0ff */
[----:B------:R-:W-:Y:S01]  /*09d0*/  @!P3 IMAD.WIDE.U32 R6, R12, c[0x0][0x1d8], R6 ;  /* 0x000076000c06ba25 */ /* 0x000fe200078e0006 */
[----:B------:R-:W-:-:S02]  /*09e0*/  ISETP.GE.U32.AND P4, PT, R15, c[0x0][0x1e0], PT ;  /* 0x000078000f007a0c */ /* 0x000fc40003f86070 */
[----:B------:R-:W-:Y:S02]  /*09f0*/  @!P6 IADD3 R13, R9, R13, RZ ;  /* 0x0000000d090de210 */ /* 0x000fe40007ffe0ff */
[----:B------:R-:W-:Y:S02]  /*0a00*/  @!P3 IADD3 R7, R7, R5, RZ ;  /* 0x000000050707b210 */ /* 0x000fe40007ffe0ff */
[----:B------:R-:W-:Y:S02]  /*0a10*/  @!P2 IADD3.X R5, R14, c[0x0][0x184], RZ, P0, !PT ;  /* 0x000061000e05aa10 */ /* 0x000fe400007fe4ff */
[----:B------:R-:W-:Y:S02]  /*0a20*/  ISETP.GE.U32.AND P5, PT, R19, c[0x0][0x1e0], PT ;  /* 0x0000780013007a0c */ /* 0x000fe40003fa6070 */
[----:B------:R-:W-:Y:S01]  /*0a30*/  SHF.R.S32.HI R20, RZ, 0x1f, R19 ;  /* 0x0000001fff147819 */ /* 0x000fe20000011413 */
[----:B------:R0:W2:Y:S01]  /*0a40*/  @!P2 LDG.E.64 R16, [R4.64] ;  /* 0x000000120410a981 */ /* 0x0000a2000c1e1b00 */
[----:B------:R-:W-:-:S02]  /*0a50*/  @!P6 SHF.L.U32 R12, R8, 0x2, RZ ;  /* 0x00000002080ce819 */ /* 0x000fc400000006ff */
[----:B------:R-:W-:Y:S02]  /*0a60*/  @!P6 SHF.L.U64.HI R13, R8, 0x2, R13 ;  /* 0x00000002080de819 */ /* 0x000fe4000001020d */
[----:B------:R-:W-:Y:S02]  /*0a70*/  ISETP.GE.AND.EX P5, PT, R20, c[0x0][0x1e4], PT, P5 ;  /* 0x0000790014007a0c */ /* 0x000fe40003fa6350 */
[----:B------:R-:W-:Y:S01]  /*0a80*/  @!P2 IADD3 R8, P0, R11, c[0x0][0x178], RZ ;  /* 0x00005e000b08aa10 */ /* 0x000fe20007f1e0ff */
[----:B------:R-:W-:Y:S01]  /*0a90*/  CS2R R70, SRZ ;  /* 0x0000000000467805 */ /* 0x000fe2000001ff00 */
[----:B------:R-:W-:Y:S02]  /*0aa0*/  ISETP.GT.U32.OR P5, PT, R0, 0x1df, P5 ;  /* 0x000001df0000780c */ /* 0x000fe40002fa4470 */
[----:B------:R-:W-:Y:S02]  /*0ab0*/  @!P2 IADD3.X R9, R14, c[0x0][0x17c], RZ, P0, !PT ;  /* 0x00005f000e09aa10 */ /* 0x000fe400007fe4ff */
[----:B------:R-:W-:-:S02]  /*0ac0*/  @!P3 SHF.L.U32 R3, R6, 0x2, RZ ;  /* 0x000000020603b819 */ /* 0x000fc400000006ff */
[----:B------:R-:W-:Y:S01]  /*0ad0*/  @!P3 SHF.L.U64.HI R10, R6, 0x2, R7 ;  /* 0x00000002060ab819 */ /* 0x000fe20000010207 */
[----:B------:R1:W3:Y:S01]  /*0ae0*/  @!P2 LDG.E.64 R70, [R8.64] ;  /* 0x000000120846a981 */ /* 0x0002e2000c1e1b00 */
[C---:B------:R-:W-:Y:S02]  /*0af0*/  @!P3 IADD3 R6, P0, R3.reuse, c[0x0][0x180], RZ ;  /* 0x000060000306ba10 */ /* 0x040fe40007f1e0ff */
[----:B0-----:R-:W-:Y:S01]  /*0b00*/  @!P3 IADD3 R4, P2, R3, c[0x0][0x178], RZ ;  /* 0x00005e000304ba10 */ /* 0x001fe20007f5e0ff */
[----:B------:R-:W-:Y:S01]  /*0b10*/  CS2R R24, SRZ ;  /* 0x0000000000187805 */ /* 0x000fe2000001ff00 */
[----:B------:R-:W-:Y:S01]  /*0b20*/  IADD3 R18, R2, 0x60, RZ ;  /* 0x0000006002127810 */ /* 0x000fe20007ffe0ff */
[----:B------:R-:W-:Y:S01]  /*0b30*/  CS2R R68, SRZ ;  /* 0x0000000000447805 */ /* 0x000fe2000001ff00 */
[C---:B------:R-:W-:Y:S02]  /*0b40*/  @!P3 IADD3.X R7, R10.reuse, c[0x0][0x184], RZ, P0, !PT ;  /* 0x000061000a07ba10 */ /* 0x040fe400007fe4ff */
[----:B------:R-:W-:Y:S01]  /*0b50*/  @!P3 IADD3.X R5, R10, c[0x0][0x17c], RZ, P2, !PT ;  /* 0x00005f000a05ba10 */ /* 0x000fe200017fe4ff */
[----:B------:R-:W-:Y:S01]  /*0b60*/  @!P5 IMAD R3, R20, c[0x0][0x1d8], RZ ;  /* 0x000076001403da24 */ /* 0x000fe200078e02ff */
[----:B-1----:R-:W-:Y:S01]  /*0b70*/  @!P5 MOV R8, R74 ;  /* 0x0000004a0008d202 */ /* 0x002fe20000000f00 */
[----:B------:R0:W4:Y:S01]  /*0b80*/  @!P3 LDG.E.64 R24, [R6.64] ;  /* 0x000000120618b981 */ /* 0x000122000c1e1b00 */
[----:B------:R-:W-:-:S02]  /*0b90*/  @!P5 MOV R9, R73 ;  /* 0x000000490009d202 */ /* 0x000fc40000000f00 */
[----:B------:R-:W-:Y:S01]  /*0ba0*/  ISETP.GE.U32.AND P0, PT, R18, c[0x0][0x1e0], PT ;  /* 0x0000780012007a0c */ /* 0x000fe20003f06070 */
[----:B------:R1:W3:Y:S01]  /*0bb0*/  @!P3 LDG.E.64 R68, [R4.64] ;  /* 0x000000120444b981 */ /* 0x0002e2000c1e1b00 */
[----:B------:R-:W-:Y:S01]  /*0bc0*/  SHF.R.S32.HI R22, RZ, 0x1f, R18 ;  /* 0x0000001fff167819 */ /* 0x000fe20000011412 */
[C---:B------:R-:W-:Y:S02]  /*0bd0*/  @!P5 IMAD R3, R19.reuse, c[0x0][0x1dc], R3 ;  /* 0x000077001303da24 */ /* 0x040fe400078e0203 */
[----:B------:R-:W-:Y:S01]  /*0be0*/  @!P5 IMAD.WIDE.U32 R8, R19, c[0x0][0x1d8], R8 ;  /* 0x000076001308da25 */ /* 0x000fe200078e0008 */
[----:B------:R-:W-:Y:S02]  /*0bf0*/  ISETP.GE.AND.EX P0, PT, R22, c[0x0][0x1e4], PT, P0 ;  /* 0x0000790016007a0c */ /* 0x000fe40003f06300 */
[----:B0-----:R-:W-:Y:S02]  /*0c00*/  @!P6 IADD3 R6, P3, R12, c[0x0][0x180], RZ ;  /* 0x000060000c06ea10 */ /* 0x001fe40007f7e0ff */
[----:B------:R-:W-:-:S02]  /*0c10*/  ISETP.GT.U32.OR P0, PT, R0, 0x1df, P0 ;  /* 0x000001df0000780c */ /* 0x000fc40000704470 */
[C---:B------:R-:W-:Y:S02]  /*0c20*/  @!P6 IADD3.X R7, R13.reuse, c[0x0][0x184], RZ, P3, !PT ;  /* 0x000061000d07ea10 */ /* 0x040fe40001ffe4ff */
[----:B-1----:R-:W-:Y:S02]  /*0c30*/  @!P6 IADD3 R4, P3, R12, c[0x0][0x178], RZ ;  /* 0x00005e000c04ea10 */ /* 0x002fe40007f7e0ff */
[----:B------:R-:W-:Y:S02]  /*0c40*/  @!P5 SHF.L.U32 R14, R8, 0x2, RZ ;  /* 0x00000002080ed819 */ /* 0x000fe400000006ff */
[----:B------:R-:W-:Y:S02]  /*0c50*/  @!P6 IADD3.X R5, R13, c[0x0][0x17c], RZ, P3, !PT ;  /* 0x00005f000d05ea10 */ /* 0x000fe40001ffe4ff */
[----:B------:R-:W-:Y:S01]  /*0c60*/  @!P5 IADD3 R12, P3, R14, c[0x0][0x180], RZ ;  /* 0x000060000e0cda10 */ /* 0x000fe20007f7e0ff */
[----:B------:R-:W-:Y:S01]  /*0c70*/  CS2R R66, SRZ ;  /* 0x0000000000427805 */ /* 0x000fe2000001ff00 */
[----:B------:R-:W-:Y:S01]  /*0c80*/  CS2R R124, SRZ ;  /* 0x00000000007c7805 */ /* 0x000fe2000001ff00 */
[----:B------:R-:W-:-:S04]  /*0c90*/  CS2R R64, SRZ ;  /* 0x0000000000407805 */ /* 0x000fc8000001ff00 */
[----:B------:R-:W3:Y:S04]  /*0ca0*/  @!P6 LDG.E.64 R66, [R4.64] ;  /* 0x000000120442e981 */ /* 0x000ee8000c1e1b00 */
[----:B--2---:R0:W-:Y:S02]  /*0cb0*/  STL.64 [R1+0x10], R16 ;  /* 0x0000101001007387 */ /* 0x0041e40000100a00 */
[----:B0-----:R-:W-:-:S04]  /*0cc0*/  SHF.R.S32.HI R17, RZ, 0x1f, R15 ;  /* 0x0000001fff117819 */ /* 0x001fc8000001140f */
[----:B------:R-:W-:-:S04]  /*0cd0*/  ISETP.GE.AND.EX P4, PT, R17, c[0x0][0x1e4], PT, P4 ;  /* 0x0000790011007a0c */ /* 0x000fc80003f86340 */
[----:B------:R-:W-:-:S13]  /*0ce0*/  ISETP.GT.U32.OR P4, PT, R0, 0x1df, P4 ;  /* 0x000001df0000780c */ /* 0x000fda0002784470 */
[----:B------:R-:W-:Y:S01]  /*0cf0*/  @!P4 IMAD R10, R17, c[0x0][0x1d8], RZ ;  /* 0x00007600110aca24 */ /* 0x000fe200078e02ff */
[----:B------:R-:W-:-:S03]  /*0d00*/  @!P4 MOV R11, R73 ;  /* 0x00000049000bc202 */ /* 0x000fc60000000f00 */
[----:B------:R-:W-:Y:S01]  /*0d10*/  @!P4 IMAD R17, R15, c[0x0][0x1dc], R10 ;  /* 0x000077000f11ca24 */ /* 0x000fe200078e020a */
[----:B------:R-:W-:-:S05]  /*0d20*/  @!P4 MOV R10, R74 ;  /* 0x0000004a000ac202 */ /* 0x000fca0000000f00 */
[----:B------:R-:W-:Y:S01]  /*0d30*/  @!P4 IMAD.WIDE.U32 R10, R15, c[0x0][0x1d8], R10 ;  /* 0x000076000f0aca25 */ /* 0x000fe200078e000a */
[----:B------:R-:W-:-:S04]  /*0d40*/  @!P5 IADD3 R15, R9, R3, RZ ;  /* 0x00000003090fd210 */ /* 0x000fc80007ffe0ff */
[----:B------:R-:W-:Y:S02]  /*0d50*/  @!P5 SHF.L.U64.HI R15, R8, 0x2, R15 ;  /* 0x00000002080fd819 */ /* 0x000fe4000001020f */
[----:B------:R-:W-:Y:S02]  /*0d60*/  @!P4 IADD3 R3, R11, R17, RZ ;  /* 0x000000110b03c210 */ /* 0x000fe40007ffe0ff */
[C---:B------:R-:W-:Y:S02]  /*0d70*/  @!P5 IADD3.X R13, R15.reuse, c[0x0][0x184], RZ, P3, !PT ;  /* 0x000061000f0dda10 */ /* 0x040fe40001ffe4ff */
[----:B------:R-:W-:Y:S02]  /*0d80*/  @!P5 IADD3 R14, P3, R14, c[0x0][0x178], RZ ;  /* 0x00005e000e0eda10 */ /* 0x000fe40007f7e0ff */
[----:B------:R-:W-:Y:S01]  /*0d90*/  @!P4 SHF.L.U64.HI R20, R10, 0x2, R3 ;  /* 0x000000020a14c819 */ /* 0x000fe20000010203 */
[----:B------:R-:W-:Y:S01]  /*0da0*/  @!P0 IMAD R3, R22, c[0x0][0x1d8], RZ ;  /* 0x0000760016038a24 */ /* 0x000fe200078e02ff */
[----:B------:R-:W-:Y:S01]  /*0db0*/  @!P5 IADD3.X R15, R15, c[0x0][0x17c], RZ, P3, !PT ;  /* 0x00005f000f0fda10 */ /* 0x000fe20001ffe4ff */
[----:B------:R-:W-:Y:S01]  /*0dc0*/  CS2R R22, SRZ ;  /* 0x0000000000167805 */ /* 0x000fe2000001ff00 */
[----:B------:R-:W2:Y:S04]  /*0dd0*/  @!P5 LDG.E.64 R124, [R12.64] ;  /* 0x000000120c7cd981 */ /* 0x000ea8000c1e1b00 */
[----:B------:R-:W2:Y:S04]  /*0de0*/  @!P5 LDG.E.64 R64, [R14.64] ;  /* 0x000000120e40d981 */ /* 0x000ea8000c1e1b00 */
[----:B------:R0:W2:Y:S01]  /*0df0*/  @!P6 LDG.E.64 R22, [R6.64] ;  /* 0x000000120616e981 */ /* 0x0000a2000c1e1b00 */
[----:B------:R-:W-:-:S04]  /*0e00*/  IADD3 R16, R2, 0x70, RZ ;  /* 0x0000007002107810 */ /* 0x000fc80007ffe0ff */
[----:B------:R-:W-:Y:S02]  /*0e10*/  ISETP.GE.U32.AND P2, PT, R16, c[0x0][0x1e0], PT ;  /* 0x0000780010007a0c */ /* 0x000fe40003f46070 */
[----:B------:R-:W-:-:S04]  /*0e20*/  SHF.R.S32.HI R21, RZ, 0x1f, R16 ;  /* 0x0000001fff157819 */ /* 0x000fc80000011410 */
[----:B------:R-:W-:-:S04]  /*0e30*/  ISETP.GE.AND.EX P2, PT, R21, c[0x0][0x1e4], PT, P2 ;  /* 0x0000790015007a0c */ /* 0x000fc80003f46320 */
[----:B------:R-:W-:Y:S02]  /*0e40*/  ISETP.GT.U32.OR P2, PT, R0, 0x1df, P2 ;  /* 0x000001df0000780c */ /* 0x000fe40001744470 */
[----:B------:R-:W-:Y:S02]  /*0e50*/  @!P4 SHF.L.U32 R19, R10, 0x2, RZ ;  /* 0x000000020a13c819 */ /* 0x000fe400000006ff */
[----:B------:R-:W-:Y:S02]  /*0e60*/  @!P0 MOV R10, R74 ;  /* 0x0000004a000a8202 */ /* 0x000fe40000000f00 */
[----:B------:R-:W-:-:S07]  /*0e70*/  @!P0 MOV R11, R73 ;  /* 0x00000049000b8202 */ /* 0x000fce0000000f00 */
[----:B------:R-:W-:Y:S01]  /*0e80*/  @!P2 IMAD R8, R21, c[0x0][0x1d8], RZ ;  /* 0x000076001508aa24 */ /* 0x000fe200078e02ff */
[----:B------:R-:W-:-:S03]  /*0e90*/  @!P2 MOV R9, R73 ;  /* 0x000000490009a202 */ /* 0x000fc60000000f00 */
[----:B------:R-:W-:Y:S01]  /*0ea0*/  @!P2 IMAD R21, R16, c[0x0][0x1dc], R8 ;  /* 0x000077001015aa24 */ /* 0x000fe200078e0208 */
[----:B------:R-:W-:Y:S01]  /*0eb0*/  @!P2 MOV R8, R74 ;  /* 0x0000004a0008a202 */ /* 0x000fe20000000f00 */
[C---:B------:R-:W-:Y:S02]  /*0ec0*/  @!P0 IMAD R3, R18.reuse, c[0x0][0x1dc], R3 ;  /* 0x0000770012038a24 */ /* 0x040fe400078e0203 */
[----:B------:R-:W-:-:S04]  /*0ed0*/  @!P0 IMAD.WIDE.U32 R10, R18, c[0x0][0x1d8], R10 ;  /* 0x00007600120a8a25 */ /* 0x000fc800078e000a */
[----:B------:R-:W-:Y:S01]  /*0ee0*/  @!P2 IMAD.WIDE.U32 R8, R16, c[0x0][0x1d8], R8 ;  /* 0x000076001008aa25 */ /* 0x000fe200078e0008 */
[----:B------:R-:W-:Y:S02]  /*0ef0*/  @!P0 IADD3 R3, R11, R3, RZ ;  /* 0x000000030b038210 */ /* 0x000fe40007ffe0ff */
[----:B0-----:R-:W-:Y:S02]  /*0f00*/  @!P4 IADD3 R6, P3, R19, c[0x0][0x180], RZ ;  /* 0x000060001306ca10 */ /* 0x001fe40007f7e0ff */
[----:B------:R-:W-:Y:S02]  /*0f10*/  @!P2 IADD3 R9, R9, R21, RZ ;  /* 0x000000150909a210 */ /* 0x000fe40007ffe0ff */
[----:B------:R-:W-:Y:S02]  /*0f20*/  IADD3 R28, R2, 0x80, RZ ;  /* 0x00000080021c7810 */ /* 0x000fe40007ffe0ff */
[----:B------:R-:W-:Y:S02]  /*0f30*/  @!P0 SHF.L.U64.HI R18, R10, 0x2, R3 ;  /* 0x000000020a128819 */ /* 0x000fe40000010203 */
[----:B------:R-:W-:-:S02]  /*0f40*/  @!P2 SHF.L.U32 R3, R8, 0x2, RZ ;  /* 0x000000020803a819 */ /* 0x000fc400000006ff */
[----:B------:R-:W-:Y:S02]  /*0f50*/  @!P2 SHF.L.U64.HI R16, R8, 0x2, R9 ;  /* 0x000000020810a819 */ /* 0x000fe40000010209 */
[----:B------:R-:W-:Y:S02]  /*0f60*/  @!P4 IADD3 R8, P5, R19, c[0x0][0x178], RZ ;  /* 0x00005e001308ca10 */ /* 0x000fe40007fbe0ff */
[----:B------:R-:W-:Y:S02]  /*0f70*/  @!P4 IADD3.X R7, R20, c[0x0][0x184], RZ, P3, !PT ;  /* 0x000061001407ca10 */ /* 0x000fe40001ffe4ff */
[----:B------:R-:W-:Y:S02]  /*0f80*/  ISETP.GE.U32.AND P3, PT, R28, c[0x0][0x1e0], PT ;  /* 0x000078001c007a0c */ /* 0x000fe40003f66070 */
[----:B------:R-:W-:Y:S01]  /*0f90*/  SHF.R.S32.HI R21, RZ, 0x1f, R28 ;  /* 0x0000001fff157819 */ /* 0x000fe2000001141c */
[----:B------:R-:W-:Y:S01]  /*0fa0*/  CS2R R122, SRZ ;  /* 0x00000000007a7805 */ /* 0x000fe2000001ff00 */
[----:B------:R-:W-:Y:S01]  /*0fb0*/  CS2R R62, SRZ ;  /* 0x00000000003e7805 */ /* 0x000fe2000001ff00 */
[----:B---3--:R-:W-:Y:S01]  /*0fc0*/  STL [R1+0xc0], R70 ;  /* 0x0000c04601007387 */ /* 0x008fe20000100800 */
[----:B------:R-:W-:-:S02]  /*0fd0*/  @!P4 IADD3.X R9, R20, c[0x0][0x17c], RZ, P5, !PT ;  /* 0x00005f001409ca10 */ /* 0x000fc40002ffe4ff */
[----:B------:R-:W-:Y:S01]  /*0fe0*/  ISETP.GE.AND.EX P3, PT, R21, c[0x0][0x1e4], PT, P3 ;  /* 0x0000790015007a0c */ /* 0x000fe20003f66330 */
[----:B------:R-:W-:Y:S01]  /*0ff0*/  STL [R1+0xb8], R71 ;  /* 0x0000b84701007387 */ /* 0x000fe20000100800 */
[----:B------:R-:W-:-:S03]  /*1000*/  @!P0 SHF.L.U32 R17, R10, 0x2, RZ ;  /* 0x000000020a118819 */ /* 0x000fc600000006ff */
[----:B------:R-:W-:Y:S01]  /*1010*/  STL.64 [R1+0xc8], R68 ;  /* 0x0000c84401007387 */ /* 0x000fe20000100a00 */
[----:B------:R-:W-:-:S03]  /*1020*/  ISETP.GT.U32.OR P3, PT, R0, 0x1df, P3 ;  /* 0x000001df0000780c */ /* 0x000fc60001f64470 */
[----:B----4-:R0:W-:Y:S01]  /*1030*/  STL.64 [R1+0x8], R24 ;  /* 0x0000081801007387 */ /* 0x0101e20000100a00 */
[----:B------:R-:W-:-:S03]  /*1040*/  @!P0 IADD3 R10, P6, R17, c[0x0][0x180], RZ ;  /* 0x00006000110a8a10 */ /* 0x000fc60007fde0ff */
[----:B------:R-:W-:Y:S04]  /*1050*/  STL.64 [R1+0xd0], R66 ;  /* 0x0000d04201007387 */ /* 0x000fe80000100a00 */
[----:B-----5:R1:W5:Y:S04]  /*1060*/  @!P4 LDG.E.64 R122, [R6.64] ;  /* 0x00000012067ac981 */ /* 0x020368000c1e1b00 */
[----:B------:R3:W5:Y:S01]  /*1070*/  @!P4 LDG.E.64 R62, [R8.64] ;  /* 0x00000012083ec981 */ /* 0x000762000c1e1b00 */
[----:B------:R-:W-:Y:S01]  /*1080*/  @!P0 IADD3 R4, P4, R17, c[0x0][0x178], RZ ;  /* 0x00005e0011048a10 */ /* 0x000fe20007f9e0ff */
[----:B------:R-:W-:Y:S01]  /*1090*/  CS2R R120, SRZ ;  /* 0x0000000000787805 */ /* 0x000fe2000001ff00 */
[----:B0-----:R-:W-:Y:S01]  /*10a0*/  IADD3 R24, R2, 0x90, RZ ;  /* 0x0000009002187810 */ /* 0x001fe20007ffe0ff */
[----:B------:R-:W-:Y:S01]  /*10b0*/  CS2R R60, SRZ ;  /* 0x00000000003c7805 */ /* 0x000fe2000001ff00 */
[----:B------:R-:W-:-:S02]  /*10c0*/  @!P0 IADD3.X R11, R18, c[0x0][0x184], RZ, P6, !PT ;  /* 0x00006100120b8a10 */ /* 0x000fc400037fe4ff */
[----:B------:R-:W-:Y:S02]  /*10d0*/  @!P0 IADD3.X R5, R18, c[0x0][0x17c], RZ, P4, !PT ;  /* 0x00005f0012058a10 */ /* 0x000fe400027fe4ff */
[----:B------:R-:W-:Y:S01]  /*10e0*/  ISETP.GE.U32.AND P5, PT, R24, c[0x0][0x1e0], PT ;  /* 0x0000780018007a0c */ /* 0x000fe20003fa6070 */
[----:B------:R0:W5:Y:S01]  /*10f0*/  @!P0 LDG.E.64 R120, [R10.64] ;  /* 0x000000120a788981 */ /* 0x000162000c1e1b00 */
[----:B------:R-:W-:-:S03]  /*1100*/  SHF.R.S32.HI R27, RZ, 0x1f, R24 ;  /* 0x0000001fff1b7819 */ /* 0x000fc60000011418 */
[----:B------:R4:W5:Y:S01]  /*1110*/  @!P0 LDG.E.64 R60, [R4.64] ;  /* 0x00000012043c8981 */ /* 0x000962000c1e1b00 */
[----:B------:R-:W-:Y:S01]  /*1120*/  ISETP.GE.AND.EX P5, PT, R27, c[0x0][0x1e4], PT, P5 ;  /* 0x000079001b007a0c */ /* 0x000fe20003fa6350 */
[----:B-1----:R-:W-:Y:S01]  /*1130*/  @!P3 IMAD R7, R21, c[0x0][0x1d8], RZ ;  /* 0x000076001507ba24 */ /* 0x002fe200078e02ff */
[----:B---3--:R-:W-:Y:S02]  /*1140*/  @!P3 MOV R8, R74 ;  /* 0x0000004a0008b202 */ /* 0x008fe40000000f00 */
[----:B------:R-:W-:Y:S02]  /*1150*/  @!P3 MOV R9, R73 ;  /* 0x000000490009b202 */ /* 0x000fe40000000f00 */
[----:B------:R-:W-:-:S03]  /*1160*/  ISETP.GT.U32.OR P5, PT, R0, 0x1df, P5 ;  /* 0x000001df0000780c */ /* 0x000fc60002fa4470 */
[----:B------:R-:W-:Y:S01]  /*1170*/  @!P3 IMAD.WIDE.U32 R8, R28, c[0x0][0x1d8], R8 ;  /* 0x000076001c08ba25 */ /* 0x000fe200078e0008 */
[----:B------:R-:W-:-:S04]  /*1180*/  IADD3 R21, R2, 0xc0, RZ ;  /* 0x000000c002157810 */ /* 0x000fc80007ffe0ff */
[----:B------:R-:W-:-:S05]  /*1190*/  SHF.R.S32.HI R18, RZ, 0x1f, R21 ;  /* 0x0000001fff127819 */ /* 0x000fca0000011415 */
[----:B0-----:R-:W-:Y:S02]  /*11a0*/  @!P5 MOV R10, R74 ;  /* 0x0000004a000ad202 */ /* 0x001fe40000000f00 */
[----:B------:R-:W-:-:S05]  /*11b0*/  @!P5 MOV R11, R73 ;  /* 0x00000049000bd202 */ /* 0x000fca0000000f00 */
[----:B------:R-:W-:Y:S01]  /*11c0*/  @!P5 IMAD.WIDE.U32 R10, R24, c[0x0][0x1d8], R10 ;  /* 0x00007600180ada25 */ /* 0x000fe200078e000a */
[----:B------:R-:W-:Y:S01]  /*11d0*/  CS2R R56, SRZ ;  /* 0x0000000000387805 */ /* 0x000fe2000001ff00 */
        /* <DEDUP_REMOVED lines=13> */
[----:B--2---:R-:W-:Y:S04]  /*12b0*/  STL [R1+0xd8], R125 ;  /* 0x0000d87d01007387 */ /* 0x004fe80000100800 */
[----:B------:R-:W-:Y:S04]  /*12c0*/  STL.64 [R1+0xe0], R64 ;  /* 0x0000e04001007387 */ /* 0x000fe80000100a00 */
[----:B------:R0:W-:Y:S02]  /*12d0*/  STL.64 [R1], R22 ;  /* 0x0000001601007387 */ /* 0x0001e40000100a00 */
[----:B0-----:R-:W-:-:S02]  /*12e0*/  IADD3 R23, R2, 0xa0, RZ ;  /* 0x000000a002177810 */ /* 0x001fc40007ffe0ff */
[----:B------:R-:W-:Y:S02]  /*12f0*/  IADD3 R22, R2, 0xb0, RZ ;  /* 0x000000b002167810 */ /* 0x000fe40007ffe0ff */
[----:B------:R-:W-:Y:S02]  /*1300*/  ISETP.GE.U32.AND P6, PT, R23, c[0x0][0x1e0], PT ;  /* 0x0000780017007a0c */ /* 0x000fe40003fc6070 */
[----:B------:R-:W-:Y:S02]  /*1310*/  ISETP.GE.U32.AND P4, PT, R22, c[0x0][0x1e0], PT ;  /* 0x0000780016007a0c */ /* 0x000fe40003f86070 */
[----:B------:R-:W-:Y:S02]  /*1320*/  SHF.R.S32.HI R26, RZ, 0x1f, R23 ;  /* 0x0000001fff1a7819 */ /* 0x000fe40000011417 */
[----:B------:R-:W-:Y:S02]  /*1330*/  SHF.R.S32.HI R25, RZ, 0x1f, R22 ;  /* 0x0000001fff197819 */ /* 0x000fe40000011416 */
[----:B------:R-:W-:-:S02]  /*1340*/  ISETP.GE.AND.EX P6, PT, R26, c[0x0][0x1e4], PT, P6 ;  /* 0x000079001a007a0c */ /* 0x000fc40003fc6360 */
[----:B------:R-:W-:Y:S02]  /*1350*/  ISETP.GE.AND.EX P0, PT, R25, c[0x0][0x1e4], PT, P4 ;  /* 0x0000790019007a0c */ /* 0x000fe40003f06340 */
[C---:B----4-:R-:W-:Y:S02]  /*1360*/  @!P2 IADD3 R4, P4, R3.reuse, c[0x0][0x180], RZ ;  /* 0x000060000304aa10 */ /* 0x050fe40007f9e0ff */
[----:B------:R-:W-:Y:S02]  /*1370*/  ISETP.GT.U32.OR P6, PT, R0, 0x1df, P6 ;  /* 0x000001df0000780c */ /* 0x000fe400037c4470 */
[----:B------:R-:W-:Y:S02]  /*1380*/  @!P2 IADD3.X R5, R16, c[0x0][0x184], RZ, P4, !PT ;  /* 0x000061001005aa10 */ /* 0x000fe400027fe4ff */
[----:B------:R-:W-:Y:S01]  /*1390*/  @!P2 IADD3 R6, P4, R3, c[0x0][0x178], RZ ;  /* 0x00005e000306aa10 */ /* 0x000fe20007f9e0ff */
[----:B------:R-:W-:Y:S01]  /*13a0*/  @!P3 IMAD R3, R28, c[0x0][0x1dc], R7 ;  /* 0x000077001c03ba24 */ /* 0x000fe200078e0207 */
[----:B------:R-:W-:Y:S01]  /*13b0*/  ISETP.GT.U32.OR P0, PT, R0, 0x1df, P0 ;  /* 0x000001df0000780c */ /* 0x000fe20000704470 */
[----:B------:R0:W5:Y:S03]  /*13c0*/  @!P2 LDG.E.64 R56, [R4.64] ;  /* 0x000000120438a981 */ /* 0x000166000c1e1b00 */
[----:B------:R-:W-:-:S02]  /*13d0*/  @!P3 IADD3 R3, R9, R3, RZ ;  /* 0x000000030903b210 */ /* 0x000fc40007ffe0ff */
[----:B------:R-:W-:Y:S01]  /*13e0*/  @!P2 IADD3.X R7, R16, c[0x0][0x17c], RZ, P4, !PT ;  /* 0x00005f001007aa10 */ /* 0x000fe200027fe4ff */
[----:B------:R-:W-:Y:S01]  /*13f0*/  @!P6 IMAD R9, R26, c[0x0][0x1d8], RZ ;  /* 0x000076001a09ea24 */ /* 0x000fe200078e02ff */
[----:B------:R-:W-:Y:S02]  /*1400*/  ISETP.GE.U32.AND P4, PT, R21, c[0x0][0x1e0], PT ;  /* 0x0000780015007a0c */ /* 0x000fe40003f86070 */
[C---:B------:R-:W-:Y:S02]  /*1410*/  @!P3 SHF.L.U32 R16, R8.reuse, 0x2, RZ ;  /* 0x000000020810b819 */ /* 0x040fe400000006ff */
[----:B------:R-:W-:Y:S01]  /*1420*/  @!P3 SHF.L.U64.HI R3, R8, 0x2, R3 ;  /* 0x000000020803b819 */ /* 0x000fe20000010203 */
[----:B------:R-:W-:Y:S01]  /*1430*/  @!P5 IMAD R8, R27, c[0x0][0x1d8], RZ ;  /* 0x000076001b08da24 */ /* 0x000fe200078e02ff */
[----:B------:R-:W-:Y:S01]  /*1440*/  ISETP.GE.AND.EX P4, PT, R18, c[0x0][0x1e4], PT, P4 ;  /* 0x0000790012007a0c */ /* 0x000fe20003f86340 */
[----:B------:R-:W-:Y:S01]  /*1450*/  @!P6 IMAD R17, R23, c[0x0][0x1dc], R9 ;  /* 0x000077001711ea24 */ /* 0x000fe200078e0209 */
[-C--:B------:R-:W-:Y:S01]  /*1460*/  @!P6 MOV R12, R74.reuse ;  /* 0x0000004a000ce202 */ /* 0x080fe20000000f00 */
[----:B------:R-:W-:Y:S01]  /*1470*/  @!P5 IMAD R15, R24, c[0x0][0x1dc], R8 ;  /* 0x00007700180fda24 */ /* 0x000fe200078e0208 */
[-C--:B------:R-:W-:Y:S01]  /*1480*/  @!P6 MOV R13, R73.reuse ;  /* 0x00000049000de202 */ /* 0x080fe20000000f00 */
[----:B------:R-:W-:Y:S01]  /*1490*/  @!P0 IMAD R14, R25, c[0x0][0x1d8], RZ ;  /* 0x00007600190e8a24 */ /* 0x000fe200078e02ff */
[----:B------:R-:W-:Y:S01]  /*14a0*/  @!P0 MOV R8, R74 ;  /* 0x0000004a00088202 */ /* 0x000fe20000000f00 */
[----:B------:R1:W5:Y:S01]  /*14b0*/  @!P2 LDG.E.64 R54, [R6.64] ;  /* 0x000000120636a981 */ /* 0x000362000c1e1b00 */
[----:B------:R-:W-:-:S02]  /*14c0*/  @!P0 MOV R9, R73 ;  /* 0x0000004900098202 */ /* 0x000fc40000000f00 */
[----:B------:R-:W-:Y:S01]  /*14d0*/  ISETP.GT.U32.OR P4, PT, R0, 0x1df, P4 ;  /* 0x000001df0000780c */ /* 0x000fe20002784470 */
[----:B------:R-:W-:Y:S01]  /*14e0*/  @!P6 IMAD.WIDE.U32 R12, R23, c[0x0][0x1d8], R12 ;  /* 0x00007600170cea25 */ /* 0x000fe200078e000c */
[----:B------:R-:W-:-:S03]  /*14f0*/  @!P5 IADD3 R15, R11, R15, RZ ;  /* 0x0000000f0b0fd210 */ /* 0x000fc60007ffe0ff */
[C---:B------:R-:W-:Y:S02]  /*1500*/  @!P0 IMAD R19, R22.reuse, c[0x0][0x1dc], R14 ;  /* 0x0000770016138a24 */ /* 0x040fe400078e020e */
[----:B------:R-:W-:Y:S01]  /*1510*/  @!P0 IMAD.WIDE.U32 R8, R22, c[0x0][0x1d8], R8 ;  /* 0x0000760016088a25 */ /* 0x000fe200078e0008 */
[----:B------:R-:W-:Y:S02]  /*1520*/  @!P6 IADD3 R11, R13, R17, RZ ;  /* 0x000000110d0be210 */ /* 0x000fe40007ffe0ff */
[----:B------:R-:W-:Y:S02]  /*1530*/  @!P6 SHF.L.U32 R14, R12, 0x2, RZ ;  /* 0x000000020c0ee819 */ /* 0x000fe400000006ff */
[----:B------:R-:W-:Y:S02]  /*1540*/  @!P0 IADD3 R9, R9, R19, RZ ;  /* 0x0000001309098210 */ /* 0x000fe40007ffe0ff */
[C---:B------:R-:W-:Y:S02]  /*1550*/  @!P5 SHF.L.U32 R17, R10.reuse, 0x2, RZ ;  /* 0x000000020a11d819 */ /* 0x040fe400000006ff */
[----:B------:R-:W-:-:S02]  /*1560*/  @!P5 SHF.L.U64.HI R15, R10, 0x2, R15 ;  /* 0x000000020a0fd819 */ /* 0x000fc4000001020f */
[----:B------:R-:W-:Y:S02]  /*1570*/  @!P6 SHF.L.U64.HI R12, R12, 0x2, R11 ;  /* 0x000000020c0ce819 */ /* 0x000fe4000001020b */
[C---:B------:R-:W-:Y:S02]  /*1580*/  @!P0 SHF.L.U32 R11, R8.reuse, 0x2, RZ ;  /* 0x00000002080b8819 */ /* 0x040fe400000006ff */
[----:B------:R-:W-:Y:S01]  /*1590*/  @!P0 SHF.L.U64.HI R10, R8, 0x2, R9 ;  /* 0x00000002080a8819 */ /* 0x000fe20000010209 */
[----:B------:R-:W-:Y:S01]  /*15a0*/  @!P4 IMAD R8, R18, c[0x0][0x1d8], RZ ;  /* 0x000076001208ca24 */ /* 0x000fe200078e02ff */
[----:B0-----:R-:W-:Y:S02]  /*15b0*/  @!P3 IADD3 R4, P2, R16, c[0x0][0x180], RZ ;  /* 0x000060001004ba10 */ /* 0x001fe40007f5e0ff */
[----:B------:R-:W-:Y:S01]  /*15c0*/  @!P4 MOV R9, R73 ;  /* 0x000000490009c202 */ /* 0x000fe20000000f00 */
[----:B------:R-:W-:Y:S01]  /*15d0*/  @!P4 IMAD R13, R21, c[0x0][0x1dc], R8 ;  /* 0x00007700150dca24 */ /* 0x000fe200078e0208 */
[----:B------:R-:W-:-:S02]  /*15e0*/  @!P3 IADD3.X R5, R3, c[0x0][0x184], RZ, P2, !PT ;  /* 0x000061000305ba10 */ /* 0x000fc400017fe4ff */
[----:B------:R-:W-:Y:S02]  /*15f0*/  @!P4 MOV R8, R74 ;  /* 0x0000004a0008c202 */ /* 0x000fe40000000f00 */
[----:B-1----:R-:W-:Y:S01]  /*1600*/  @!P3 IADD3 R6, P2, R16, c[0x0][0x178], RZ ;  /* 0x00005e001006ba10 */ /* 0x002fe20007f5e0ff */
[----:B------:R0:W5:Y:S02]  /*1610*/  @!P3 LDG.E.64 R58, [R4.64] ;  /* 0x00000012043ab981 */ /* 0x000164000c1e1b00 */
[----:B------:R-:W-:Y:S01]  /*1620*/  @!P4 IMAD.WIDE.U32 R8, R21, c[0x0][0x1d8], R8 ;  /* 0x000076001508ca25 */ /* 0x000fe200078e0008 */
[----:B------:R-:W-:-:S04]  /*1630*/  @!P3 IADD3.X R7, R3, c[0x0][0x17c], RZ, P2, !PT ;  /* 0x00005f000307ba10 */ /* 0x000fc800017fe4ff */
[----:B------:R-:W-:Y:S01]  /*1640*/  @!P4 IADD3 R13, R9, R13, RZ ;  /* 0x0000000d090dc210 */ /* 0x000fe20007ffe0ff */
[----:B------:R1:W5:Y:S01]  /*1650*/  @!P3 LDG.E.64 R52, [R6.64] ;  /* 0x000000120634b981 */ /* 0x000362000c1e1b00 */
[----:B0-----:R-:W-:Y:S02]  /*1660*/  @!P5 IADD3 R4, P3, R17, c[0x0][0x180], RZ ;  /* 0x000060001104da10 */ /* 0x001fe40007f7e0ff */
[C---:B------:R-:W-:Y:S02]  /*1670*/  @!P4 SHF.L.U32 R3, R8.reuse, 0x2, RZ ;  /* 0x000000020803c819 */ /* 0x040fe400000006ff */
[----:B------:R-:W-:Y:S02]  /*1680*/  @!P4 SHF.L.U64.HI R13, R8, 0x2, R13 ;  /* 0x00000002080dc819 */ /* 0x000fe4000001020d */
[----:B------:R-:W-:Y:S02]  /*1690*/  @!P5 IADD3.X R5, R15, c[0x0][0x184], RZ, P3, !PT ;  /* 0x000061000f05da10 */ /* 0x000fe40001ffe4ff */
[----:B-1----:R-:W-:-:S02]  /*16a0*/  @!P5 IADD3 R6, P2, R17, c[0x0][0x178], RZ ;  /* 0x00005e001106da10 */ /* 0x002fc40007f5e0ff */
[----:B------:R-:W-:Y:S01]  /*16b0*/  @!P6 IADD3 R8, P3, R14, c[0x0][0x180], RZ ;  /* 0x000060000e08ea10 */ /* 0x000fe20007f7e0ff */
[----:B------:R0:W5:Y:S01]  /*16c0*/  @!P5 LDG.E.64 R76, [R4.64] ;  /* 0x00000012044cd981 */ /* 0x000162000c1e1b00 */
[C---:B------:R-:W-:Y:S02]  /*16d0*/  IADD3 R23, R2.reuse, 0xd0, RZ ;  /* 0x000000d002177810 */ /* 0x040fe40007ffe0ff */
[----:B------:R-:W-:Y:S02]  /*16e0*/  IADD3 R22, R2, 0xe0, RZ ;  /* 0x000000e002167810 */ /* 0x000fe40007ffe0ff */
[----:B------:R-:W-:Y:S02]  /*16f0*/  @!P5 IADD3.X R7, R15, c[0x0][0x17c], RZ, P2, !PT ;  /* 0x00005f000f07da10 */ /* 0x000fe400017fe4ff */
[----:B------:R-:W-:Y:S02]  /*1700*/  @!P6 IADD3.X R9, R12, c[0x0][0x184], RZ, P3, !PT ;  /* 0x000061000c09ea10 */ /* 0x000fe40001ffe4ff */
[----:B------:R-:W-:Y:S01]  /*1710*/  ISETP.GE.U32.AND P3, PT, R23, c[0x0][0x1e0], PT ;  /* 0x0000780017007a0c */ /* 0x000fe20003f66070 */
[----:B------:R1:W5:Y:S01]  /*1720*/  @!P5 LDG.E.64 R50, [R6.64] ;  /* 0x000000120632d981 */ /* 0x000362000c1e1b00 */
[----:B------:R-:W-:-:S02]  /*1730*/  ISETP.GE.U32.AND P2, PT, R22, c[0x0][0x1e0], PT ;  /* 0x0000780016007a0c */ /* 0x000fc40003f46070 */
[----:B------:R-:W-:Y:S01]  /*1740*/  SHF.R.S32.HI R25, RZ, 0x1f, R23 ;  /* 0x0000001fff197819 */ /* 0x000fe20000011417 */
[----:B------:R2:W5:Y:S01]  /*1750*/  @!P6 LDG.E.64 R82, [R8.64] ;  /* 0x000000120852e981 */ /* 0x000562000c1e1b00 */
[----:B------:R-:W-:Y:S02]  /*1760*/  SHF.R.S32.HI R24, RZ, 0x1f, R22 ;  /* 0x0000001fff187819 */ /* 0x000fe40000011416 */
[----:B------:R-:W-:Y:S02]  /*1770*/  ISETP.GE.AND.EX P3, PT, R25, c[0x0][0x1e4], PT, P3 ;  /* 0x0000790019007a0c */ /* 0x000fe40003f66330 */
[----:B------:R-:W-:Y:S02]  /*1780*/  ISETP.GE.AND.EX P2, PT, R24, c[0x0][0x1e4], PT, P2 ;  /* 0x0000790018007a0c */ /* 0x000fe40003f46320 */
[----:B-1----:R-:W-:Y:S02]  /*1790*/  @!P6 IADD3 R6, P5, R14, c[0x0][0x178], RZ ;  /* 0x00005e000e06ea10 */ /* 0x002fe40007fbe0ff */
[----:B------:R-:W-:-:S02]  /*17a0*/  ISETP.GT.U32.OR P3, PT, R0, 0x1df, P3 ;  /* 0x000001df0000780c */ /* 0x000fc40001f64470 */
[----:B------:R-:W-:Y:S02]  /*17b0*/  ISETP.GT.U32.OR P2, PT, R0, 0x1df, P2 ;  /* 0x000001df0000780c */ /* 0x000fe40001744470 */
[----:B------:R-:W-:Y:S02]  /*17c0*/  @!P6 IADD3.X R7, R12, c[0x0][0x17c], RZ, P5, !PT ;  /* 0x00005f000c07ea10 */ /* 0x000fe40002ffe4ff */
[----:B0-----:R-:W-:Y:S02]  /*17d0*/  @!P0 IADD3 R4, P5, R11, c[0x0][0x180], RZ ;  /* 0x000060000b048a10 */ /* 0x001fe40007fbe0ff */
[----:B------:R-:W-:Y:S01]  /*17e0*/  IADD3 R19, R2, 0xf0, RZ ;  /* 0x000000f002137810 */ /* 0x000fe20007ffe0ff */
[----:B------:R0:W5:Y:S01]  /*17f0*/  @!P6 LDG.E.64 R48, [R6.64] ;  /* 0x000000120630e981 */ /* 0x000162000c1e1b00 */
[----:B------:R-:W-:Y:S02]  /*1800*/  @!P0 IADD3.X R5, R10, c[0x0][0x184], RZ, P5, !PT ;  /* 0x000061000a058a10 */ /* 0x000fe40002ffe4ff */
[----:B------:R-:W-:-:S02]  /*1810*/  IADD3 R18, R2, 0x100, RZ ;  /* 0x0000010002127810 */ /* 0x000fc40007ffe0ff */
[----:B------:R-:W-:Y:S01]  /*1820*/  ISETP.GE.U32.AND P5, PT, R19, c[0x0][0x1e0], PT ;  /* 0x0000780013007a0c */ /* 0x000fe20003fa6070 */
[----:B--2---:R-:W-:Y:S01]  /*1830*/  @!P3 IMAD R8, R25, c[0x0][0x1d8], RZ ;  /* 0x000076001908ba24 */ /* 0x004fe200078e02ff */
[----:B------:R-:W-:Y:S01]  /*1840*/  SHF.R.S32.HI R21, RZ, 0x1f, R19 ;  /* 0x0000001fff157819 */ /* 0x000fe20000011413 */
[----:B------:R-:W-:Y:S01]  /*1850*/  @!P2 IMAD R9, R24, c[0x0][0x1d8], RZ ;  /* 0x000076001809aa24 */ /* 0x000fe200078e02ff */
[----:B0-----:R-:W-:Y:S01]  /*1860*/  @!P0 IADD3 R6, P6, R11, c[0x0][0x178], RZ ;  /* 0x00005e000b068a10 */ /* 0x001fe20007fde0ff */
[----:B------:R0:W5:Y:S01]  /*1870*/  @!P0 LDG.E.64 R84, [R4.64] ;  /* 0x0000001204548981 */ /* 0x000162000c1e1b00 */
[----:B------:R-:W-:Y:S02]  /*1880*/  SHF.R.S32.HI R20, RZ, 0x1f, R18 ;  /* 0x0000001fff147819 */ /* 0x000fe40000011412 */
[----:B------:R-:W-:Y:S02]  /*1890*/  @!P0 IADD3.X R7, R10, c[0x0][0x17c], RZ, P6, !PT ;  /* 0x00005f000a078a10 */ /* 0x000fe400037fe4ff */
[----:B------:R-:W-:-:S02]  /*18a0*/  ISETP.GE.U32.AND P6, PT, R18, c[0x0][0x1e0], PT ;  /* 0x0000780012007a0c */ /* 0x000fc40003fc6070 */
[----:B------:R-:W-:Y:S01]  /*18b0*/  ISETP.GE.AND.EX P5, PT, R21, c[0x0][0x1e4], PT, P5 ;  /* 0x0000790015007a0c */ /* 0x000fe20003fa6350 */
[----:B------:R-:W-:Y:S01]  /*18c0*/  @!P3 IMAD R15, R23, c[0x0][0x1dc], R8 ;  /* 0x00007700170fba24 */ /* 0x000fe200078e0208 */
[----:B------:R-:W-:Y:S01]  /*18d0*/  ISETP.GE.AND.EX P6, PT, R20, c[0x0][0x1e4], PT, P6 ;  /* 0x0000790014007a0c */ /* 0x000fe20003fc6360 */
[----:B------:R-:W-:Y:S01]  /*18e0*/  @!P2 IMAD R17, R22, c[0x0][0x1dc], R9 ;  /* 0x000077001611aa24 */ /* 0x000fe200078e0209 */
[-C--:B------:R-:W-:Y:S01]  /*18f0*/  @!P3 MOV R8, R74.reuse ;  /* 0x0000004a0008b202 */ /* 0x080fe20000000f00 */
[----:B------:R1:W5:Y:S01]  /*1900*/  @!P0 LDG.E.64 R46, [R6.64] ;  /* 0x00000012062e8981 */ /* 0x000362000c1e1b00 */
[----:B------:R-:W-:Y:S02]  /*1910*/  @!P3 MOV R9, R73 ;  /* 0x000000490009b202 */ /* 0x000fe40000000f00 */
[----:B------:R-:W-:Y:S02]  /*1920*/  ISETP.GT.U32.OR P5, PT, R0, 0x1df, P5 ;  /* 0x000001df0000780c */ /* 0x000fe40002fa4470 */
[----:B------:R-:W-:-:S02]  /*1930*/  @!P2 MOV R10, R74 ;  /* 0x0000004a000aa202 */ /* 0x000fc40000000f00 */
[----:B------:R-:W-:Y:S01]  /*1940*/  @!P2 MOV R11, R73 ;  /* 0x00000049000ba202 */ /* 0x000fe20000000f00 */
[----:B------:R-:W-:Y:S01]  /*1950*/  @!P3 IMAD.WIDE.U32 R8, R23, c[0x0][0x1d8], R8 ;  /* 0x000076001708ba25 */ /* 0x000fe200078e0008 */
[----:B------:R-:W-:-:S03]  /*1960*/  ISETP.GT.U32.OR P6, PT, R0, 0x1df, P6 ;  /* 0x000001df0000780c */ /* 0x000fc600037c4470 */
[----:B------:R-:W-:Y:S01]  /*1970*/  @!P2 IMAD.WIDE.U32 R10, R22, c[0x0][0x1d8], R10 ;  /* 0x00007600160aaa25 */ /* 0x000fe200078e000a */
[----:B------:R-:W-:-:S03]  /*1980*/  @!P3 IADD3 R15, R9, R15, RZ ;  /* 0x0000000f090fb210 */ /* 0x000fc60007ffe0ff */
[----:B0-----:R-:W-:Y:S02]  /*1990*/  @!P5 MOV R4, R74 ;  /* 0x0000004a0004d202 */ /* 0x001fe40000000f00 */
[----:B------:R-:W-:Y:S02]  /*19a0*/  @!P2 IADD3 R9, R11, R17, RZ ;  /* 0x000000110b09a210 */ /* 0x000fe40007ffe0ff */
[C---:B------:R-:W-:Y:S02]  /*19b0*/  @!P3 SHF.L.U32 R17, R8.reuse, 0x2, RZ ;  /* 0x000000020811b819 */ /* 0x040fe400000006ff */
[----:B------:R-:W-:Y:S01]  /*19c0*/  @!P3 SHF.L.U64.HI R16, R8, 0x2, R15 ;  /* 0x000000020810b819 */ /* 0x000fe2000001020f */
[----:B------:R-:W-:Y:S01]  /*19d0*/  @!P5 IMAD R8, R21, c[0x0][0x1d8], RZ ;  /* 0x000076001508da24 */ /* 0x000fe200078e02ff */
[----:B------:R-:W-:Y:S02]  /*19e0*/  @!P5 MOV R5, R73 ;  /* 0x000000490005d202 */ /* 0x000fe40000000f00 */
[----:B------:R-:W-:-:S02]  /*19f0*/  @!P2 SHF.L.U32 R11, R10, 0x2, RZ ;  /* 0x000000020a0ba819 */ /* 0x000fc400000006ff */
[----:B------:R-:W-:Y:S01]  /*1a00*/  @!P2 SHF.L.U64.HI R10, R10, 0x2, R9 ;  /* 0x000000020a0aa819 */ /* 0x000fe20000010209 */
[----:B------:R-:W-:Y:S01]  /*1a10*/  @!P6 IMAD R9, R20, c[0x0][0x1d8], RZ ;  /* 0x000076001409ea24 */ /* 0x000fe200078e02ff */
[----:B-1----:R-:W-:Y:S02]  /*1a20*/  @!P6 MOV R6, R74 ;  /* 0x0000004a0006e202 */ /* 0x002fe40000000f00 */
        /* <DEDUP_REMOVED lines=11> */
[----:B------:R-:W-:Y:S02]  /*1ae0*/  @!P4 IADD3 R4, P0, R3, c[0x0][0x178], RZ ;  /* 0x00005e000304ca10 */ /* 0x000fe40007f1e0ff */
[C---:B------:R-:W-:Y:S01]  /*1af0*/  @!P6 SHF.L.U64.HI R3, R6.reuse, 0x2, R5 ;  /* 0x000000020603e819 */ /* 0x040fe20000010205 */
[----:B------:R0:W5:Y:S01]  /*1b00*/  @!P4 LDG.E.64 R86, [R8.64] ;  /* 0x000000120856c981 */ /* 0x000162000c1e1b00 */
[----:B------:R-:W-:Y:S02]  /*1b10*/  @!P6 SHF.L.U32 R12, R6, 0x2, RZ ;  /* 0x00000002060ce819 */ /* 0x000fe400000006ff */
[----:B------:R-:W-:Y:S02]  /*1b20*/  @!P4 IADD3.X R5, R13, c[0x0][0x17c], RZ, P0, !PT ;  /* 0x00005f000d05ca10 */ /* 0x000fe400007fe4ff */
[----:B------:R-:W-:-:S03]  /*1b30*/  @!P3 IADD3 R6, P0, R17, c[0x0][0x180], RZ ;  /* 0x000060001106ba10 */ /* 0x000fc60007f1e0ff */
[----:B------:R1:W5:Y:S01]  /*1b40*/  @!P4 LDG.E.64 R44, [R4.64] ;  /* 0x00000012042cc981 */ /* 0x000362000c1e1b00 */
[----:B------:R-:W-:Y:S02]  /*1b50*/  @!P3 IADD3.X R7, R16, c[0x0][0x184], RZ, P0, !PT ;  /* 0x000061001007ba10 */ /* 0x000fe400007fe4ff */
[----:B0-----:R-:W-:-:S03]  /*1b60*/  @!P3 IADD3 R8, P0, R17, c[0x0][0x178], RZ ;  /* 0x00005e001108ba10 */ /* 0x001fc60007f1e0ff */
[----:B------:R0:W5:Y:S01]  /*1b70*/  @!P3 LDG.E.64 R88, [R6.64] ;  /* 0x000000120658b981 */ /* 0x000162000c1e1b00 */
[----:B------:R-:W-:Y:S02]  /*1b80*/  @!P3 IADD3.X R9, R16, c[0x0][0x17c], RZ, P0, !PT ;  /* 0x00005f001009ba10 */ /* 0x000fe400007fe4ff */
[----:B-1----:R-:W-:-:S03]  /*1b90*/  @!P2 IADD3 R4, P0, R11, c[0x0][0x180], RZ ;  /* 0x000060000b04aa10 */ /* 0x002fc60007f1e0ff */
[----:B------:R1:W5:Y:S01]  /*1ba0*/  @!P3 LDG.E.64 R42, [R8.64] ;  /* 0x00000012082ab981 */ /* 0x000362000c1e1b00 */
[----:B------:R-:W-:Y:S01]  /*1bb0*/  CS2R R90, SRZ ;  /* 0x00000000005a7805 */ /* 0x000fe2000001ff00 */
[----:B0-----:R-:W-:Y:S01]  /*1bc0*/  @!P2 IADD3 R6, P3, R11, c[0x0][0x178], RZ ;  /* 0x00005e000b06aa10 */ /* 0x001fe20007f7e0ff */
[----:B------:R-:W-:Y:S01]  /*1bd0*/  CS2R R40, SRZ ;  /* 0x0000000000287805 */ /* 0x000fe2000001ff00 */
[C---:B------:R-:W-:Y:S02]  /*1be0*/  @!P2 IADD3.X R5, R10.reuse, c[0x0][0x184], RZ, P0, !PT ;  /* 0x000061000a05aa10 */ /* 0x040fe400007fe4ff */
[----:B------:R-:W-:Y:S02]  /*1bf0*/  @!P2 IADD3.X R7, R10, c[0x0][0x17c], RZ, P3, !PT ;  /* 0x00005f000a07aa10 */ /* 0x000fe40001ffe4ff */
[----:B------:R-:W-:Y:S01]  /*1c00*/  IADD3 R19, R2, 0x110, RZ ;  /* 0x0000011002137810 */ /* 0x000fe20007ffe0ff */
[----:B------:R0:W5:Y:S03]  /*1c10*/  @!P2 LDG.E.64 R90, [R4.64] ;  /* 0x00000012045aa981 */ /* 0x000166000c1e1b00 */
[----:B------:R-:W-:Y:S01]  /*1c20*/  SHF.R.S32.HI R18, RZ, 0x1f, R19 ;  /* 0x0000001fff127819 */ /* 0x000fe20000011413 */
[----:B------:R2:W5:Y:S01]  /*1c30*/  @!P2 LDG.E.64 R40, [R6.64] ;  /* 0x000000120628a981 */ /* 0x000562000c1e1b00 */
[----:B------:R-:W-:-:S02]  /*1c40*/  ISETP.GE.U32.AND P2, PT, R19, c[0x0][0x1e0], PT ;  /* 0x0000780013007a0c */ /* 0x000fc40003f46070 */
[----:B-1----:R-:W-:Y:S02]  /*1c50*/  @!P5 IADD3 R8, P4, R14, c[0x0][0x180], RZ ;  /* 0x000060000e08da10 */ /* 0x002fe40007f9e0ff */
[----:B------:R-:W-:Y:S02]  /*1c60*/  ISETP.GE.AND.EX P2, PT, R18, c[0x0][0x1e4], PT, P2 ;  /* 0x0000790012007a0c */ /* 0x000fe40003f46320 */
[C---:B------:R-:W-:Y:S02]  /*1c70*/  IADD3 R22, R2.reuse, 0x120, RZ ;  /* 0x0000012002167810 */ /* 0x040fe40007ffe0ff */
[----:B------:R-:W-:Y:S02]  /*1c80*/  IADD3 R21, R2, 0x130, RZ ;  /* 0x0000013002157810 */ /* 0x000fe40007ffe0ff */
[----:B0-----:R-:W-:Y:S02]  /*1c90*/  @!P5 IADD3 R4, P0, R14, c[0x0][0x178], RZ ;  /* 0x00005e000e04da10 */ /* 0x001fe40007f1e0ff */
[----:B------:R-:W-:Y:S01]  /*1ca0*/  ISETP.GT.U32.OR P2, PT, R0, 0x1df, P2 ;  /* 0x000001df0000780c */ /* 0x000fe20001744470 */
[----:B------:R-:W-:Y:S01]  /*1cb0*/  CS2R R92, SRZ ;  /* 0x00000000005c7805 */ /* 0x000fe2000001ff00 */
[----:B------:R-:W-:Y:S01]  /*1cc0*/  IADD3 R20, R2, 0x140, RZ ;  /* 0x0000014002147810 */ /* 0x000fe20007ffe0ff */
[----:B------:R-:W-:Y:S01]  /*1cd0*/  CS2R R38, SRZ ;  /* 0x0000000000267805 */ /* 0x000fe2000001ff00 */
[----:B------:R-:W-:-:S02]  /*1ce0*/  @!P5 IADD3.X R9, R15, c[0x0][0x184], RZ, P4, !PT ;  /* 0x000061000f09da10 */ /* 0x000fc400027fe4ff */
[----:B------:R-:W-:Y:S02]  /*1cf0*/  ISETP.GE.U32.AND P3, PT, R22, c[0x0][0x1e0], PT ;  /* 0x0000780016007a0c */ /* 0x000fe40003f66070 */
[----:B------:R-:W-:Y:S01]  /*1d00*/  SHF.R.S32.HI R25, RZ, 0x1f, R22 ;  /* 0x0000001fff197819 */ /* 0x000fe20000011416 */
[----:B------:R0:W5:Y:S01]  /*1d10*/  @!P5 LDG.E.64 R92, [R8.64] ;  /* 0x00000012085cd981 */ /* 0x000162000c1e1b00 */
[----:B------:R-:W-:Y:S02]  /*1d20*/  ISETP.GE.U32.AND P4, PT, R21, c[0x0][0x1e0], PT ;  /* 0x0000780015007a0c */ /* 0x000fe40003f86070 */
[----:B------:R-:W-:Y:S02]  /*1d30*/  @!P5 IADD3.X R5, R15, c[0x0][0x17c], RZ, P0, !PT ;  /* 0x00005f000f05da10 */ /* 0x000fe400007fe4ff */
[----:B------:R-:W-:Y:S02]  /*1d40*/  SHF.R.S32.HI R24, RZ, 0x1f, R21 ;  /* 0x0000001fff187819 */ /* 0x000fe40000011415 */
[----:B------:R-:W-:Y:S01]  /*1d50*/  ISETP.GE.U32.AND P0, PT, R20, c[0x0][0x1e0], PT ;  /* 0x0000780014007a0c */ /* 0x000fe20003f06070 */
[----:B------:R1:W5:Y:S01]  /*1d60*/  @!P5 LDG.E.64 R38, [R4.64] ;  /* 0x000000120426d981 */ /* 0x000362000c1e1b00 */
[----:B------:R-:W-:-:S02]  /*1d70*/  SHF.R.S32.HI R23, RZ, 0x1f, R20 ;  /* 0x0000001fff177819 */ /* 0x000fc40000011414 */
[----:B------:R-:W-:Y:S02]  /*1d80*/  ISETP.GE.AND.EX P3, PT, R25, c[0x0][0x1e4], PT, P3 ;  /* 0x0000790019007a0c */ /* 0x000fe40003f66330 */
[----:B------:R-:W-:Y:S02]  /*1d90*/  ISETP.GE.AND.EX P4, PT, R24, c[0x0][0x1e4], PT, P4 ;  /* 0x0000790018007a0c */ /* 0x000fe40003f86340 */
[----:B------:R-:W-:Y:S02]  /*1da0*/  ISETP.GE.AND.EX P5, PT, R23, c[0x0][0x1e4], PT, P0 ;  /* 0x0000790017007a0c */ /* 0x000fe40003fa6300 */
[----:B------:R-:W-:Y:S02]  /*1db0*/  ISETP.GT.U32.OR P3, PT, R0, 0x1df, P3 ;  /* 0x000001df0000780c */ /* 0x000fe40001f64470 */
[----:B-1----:R-:W-:Y:S02]  /*1dc0*/  @!P6 IADD3 R4, P0, R12, c[0x0][0x180], RZ ;  /* 0x000060000c04ea10 */ /* 0x002fe40007f1e0ff */
[----:B------:R-:W-:Y:S01]  /*1dd0*/  ISETP.GT.U32.OR P4, PT, R0, 0x1df, P4 ;  /* 0x000001df0000780c */ /* 0x000fe20002784470 */
[----:B------:R-:W-:Y:S01]  /*1de0*/  @!P2 IMAD R10, R18, c[0x0][0x1d8], RZ ;  /* 0x00007600120aaa24 */ /* 0x000fe200078e02ff */
[----:B0-----:R-:W-:-:S02]  /*1df0*/  @!P2 MOV R8, R74 ;  /* 0x0000004a0008a202 */ /* 0x001fc40000000f00 */
[----:B------:R-:W-:Y:S02]  /*1e00*/  @!P2 MOV R9, R73 ;  /* 0x000000490009a202 */ /* 0x000fe40000000f00 */
[----:B------:R-:W-:Y:S02]  /*1e10*/  @!P6 IADD3.X R5, R3, c[0x0][0x184], RZ, P0, !PT ;  /* 0x000061000305ea10 */ /* 0x000fe400007fe4ff */
[----:B--2---:R-:W-:Y:S02]  /*1e20*/  @!P6 IADD3 R6, P0, R12, c[0x0][0x178], RZ ;  /* 0x00005e000c06ea10 */ /* 0x004fe40007f1e0ff */
[----:B------:R-:W-:Y:S02]  /*1e30*/  ISETP.GT.U32.OR P5, PT, R0, 0x1df, P5 ;  /* 0x000001df0000780c */ /* 0x000fe40002fa4470 */
[----:B------:R-:W-:Y:S01]  /*1e40*/  IADD3 R18, R2, 0x150, RZ ;  /* 0x0000015002127810 */ /* 0x000fe20007ffe0ff */
[----:B------:R-:W-:Y:S01]  /*1e50*/  @!P2 IMAD R10, R19, c[0x0][0x1dc], R10 ;  /* 0x00007700130aaa24 */ /* 0x000fe200078e020a */
[----:B------:R-:W-:Y:S01]  /*1e60*/  @!P6 IADD3.X R7, R3, c[0x0][0x17c], RZ, P0, !PT ;  /* 0x00005f000307ea10 */ /* 0x000fe200007fe4ff */
[----:B------:R-:W-:Y:S01]  /*1e70*/  @!P2 IMAD.WIDE.U32 R8, R19, c[0x0][0x1d8], R8 ;  /* 0x000076001308aa25 */ /* 0x000fe200078e0008 */
[----:B------:R-:W-:-:S02]  /*1e80*/  ISETP.GE.U32.AND P0, PT, R18, c[0x0][0x1e0], PT ;  /* 0x0000780012007a0c */ /* 0x000fc40003f06070 */
[----:B------:R-:W-:Y:S01]  /*1e90*/  SHF.R.S32.HI R19, RZ, 0x1f, R18 ;  /* 0x0000001fff137819 */ /* 0x000fe20000011412 */
[----:B------:R-:W-:Y:S01]  /*1ea0*/  @!P3 IMAD R13, R25, c[0x0][0x1d8], RZ ;  /* 0x00007600190dba24 */ /* 0x000fe200078e02ff */
[----:B------:R-:W-:Y:S02]  /*1eb0*/  @!P2 IADD3 R3, R9, R10, RZ ;  /* 0x0000000a0903a210 */ /* 0x000fe40007ffe0ff */
[-C--:B------:R-:W-:Y:S02]  /*1ec0*/  @!P3 MOV R14, R74.reuse ;  /* 0x0000004a000eb202 */ /* 0x080fe40000000f00 */
[----:B------:R-:W-:Y:S01]  /*1ed0*/  @!P3 MOV R15, R73 ;  /* 0x00000049000fb202 */ /* 0x000fe20000000f00 */
[----:B------:R-:W-:Y:S01]  /*1ee0*/  @!P4 IMAD R12, R24, c[0x0][0x1d8], RZ ;  /* 0x00007600180cca24 */ /* 0x000fe200078e02ff */
[----:B------:R-:W-:Y:S02]  /*1ef0*/  ISETP.GE.AND.EX P0, PT, R19, c[0x0][0x1e4], PT, P0 ;  /* 0x0000790013007a0c */ /* 0x000fe40003f06300 */
[----:B------:R-:W-:-:S02]  /*1f00*/  @!P4 MOV R10, R74 ;  /* 0x0000004a000ac202 */ /* 0x000fc40000000f00 */
[-C--:B------:R-:W-:Y:S01]  /*1f10*/  @!P4 MOV R11, R73.reuse ;  /* 0x00000049000bc202 */ /* 0x080fe20000000f00 */
[----:B------:R-:W-:Y:S01]  /*1f20*/  @!P3 IMAD R13, R22, c[0x0][0x1dc], R13 ;  /* 0x00007700160dba24 */ /* 0x000fe200078e020d */
[----:B------:R-:W-:Y:S01]  /*1f30*/  @!P2 SHF.L.U32 R16, R8, 0x2, RZ ;  /* 0x000000020810a819 */ /* 0x000fe200000006ff */
[----:B------:R-:W-:Y:S01]  /*1f40*/  @!P3 IMAD.WIDE.U32 R14, R22, c[0x0][0x1d8], R14 ;  /* 0x00007600160eba25 */ /* 0x000fe200078e000e */
[----:B------:R-:W-:Y:S02]  /*1f50*/  @!P2 SHF.L.U64.HI R3, R8, 0x2, R3 ;  /* 0x000000020803a819 */ /* 0x000fe40000010203 */
[----:B------:R-:W-:Y:S01]  /*1f60*/  ISETP.GT.U32.OR P0, PT, R0, 0x1df, P0 ;  /* 0x000001df0000780c */ /* 0x000fe20000704470 */
[C---:B------:R-:W-:Y:S01]  /*1f70*/  @!P4 IMAD R12, R21.reuse, c[0x0][0x1dc], R12 ;  /* 0x00007700150cca24 */ /* 0x040fe200078e020c */
[----:B------:R-:W-:Y:S01]  /*1f80*/  @!P5 MOV R8, R74 ;  /* 0x0000004a0008d202 */ /* 0x000fe20000000f00 */
[----:B------:R-:W-:Y:S01]  /*1f90*/  @!P4 IMAD.WIDE.U32 R10, R21, c[0x0][0x1d8], R10 ;  /* 0x00007600150aca25 */ /* 0x000fe200078e000a */
[----:B------:R-:W-:-:S03]  /*1fa0*/  @!P5 MOV R9, R73 ;  /* 0x000000490009d202 */ /* 0x000fc60000000f00 */
[----:B------:R-:W-:Y:S01]  /*1fb0*/  @!P5 IMAD R17, R23, c[0x0][0x1d8], RZ ;  /* 0x000076001711da24 */ /* 0x000fe200078e02ff */
[----:B------:R-:W-:Y:S01]  /*1fc0*/  @!P3 IADD3 R13, R15, R13, RZ ;  /* 0x0000000d0f0db210 */ /* 0x000fe20007ffe0ff */
[C---:B------:R-:W-:Y:S01]  /*1fd0*/  @!P5 IMAD.WIDE.U32 R8, R20.reuse, c[0x0][0x1d8], R8 ;  /* 0x000076001408da25 */ /* 0x040fe200078e0008 */
[----:B------:R-:W-:Y:S01]  /*1fe0*/  @!P4 IADD3 R11, R11, R12, RZ ;  /* 0x0000000c0b0bc210 */ /* 0x000fe20007ffe0ff */
[----:B------:R-:W-:Y:S02]  /*1ff0*/  CS2R R94, SRZ ;  /* 0x00000000005e7805 */ /* 0x000fe4000001ff00 */
[----:B------:R-:W-:Y:S01]  /*2000*/  @!P5 IMAD R17, R20, c[0x0][0x1dc], R17 ;  /* 0x000077001411da24 */ /* 0x000fe200078e0211 */
[C---:B------:R-:W-:Y:S01]  /*2010*/  @!P3 SHF.L.U32 R15, R14.reuse, 0x2, RZ ;  /* 0x000000020e0fb819 */ /* 0x040fe200000006ff */
[----:B------:R-:W-:Y:S01]  /*2020*/  CS2R R36, SRZ ;  /* 0x0000000000247805 */ /* 0x000fe2000001ff00 */
[----:B------:R-:W-:Y:S01]  /*2030*/  @!P3 SHF.L.U64.HI R14, R14, 0x2, R13 ;  /* 0x000000020e0eb819 */ /* 0x000fe2000001020d */
[----:B------:R0:W5:Y:S01]  /*2040*/  @!P6 LDG.E.64 R94, [R4.64] ;  /* 0x00000012045ee981 */ /* 0x000162000c1e1b00 */
[----:B------:R-:W-:-:S02]  /*2050*/  @!P4 SHF.L.U32 R13, R10, 0x2, RZ ;  /* 0x000000020a0dc819 */ /* 0x000fc400000006ff */
[----:B------:R-:W-:Y:S01]  /*2060*/  @!P4 SHF.L.U64.HI R11, R10, 0x2, R11 ;  /* 0x000000020a0bc819 */ /* 0x000fe2000001020b */
[----:B------:R1:W5:Y:S01]  /*2070*/  @!P6 LDG.E.64 R36, [R6.64] ;  /* 0x000000120624e981 */ /* 0x000362000c1e1b00 */
[----:B------:R-:W-:Y:S02]  /*2080*/  @!P5 IADD3 R10, R9, R17, RZ ;  /* 0x00000011090ad210 */ /* 0x000fe40007ffe0ff */
[C---:B------:R-:W-:Y:S01]  /*2090*/  @!P5 SHF.L.U32 R12, R8.reuse, 0x2, RZ ;  /* 0x00000002080cd819 */ /* 0x040fe200000006ff */
[----:B0-----:R-:W-:Y:S01]  /*20a0*/  @!P0 IMAD R4, R19, c[0x0][0x1d8], RZ ;  /* 0x0000760013048a24 */ /* 0x001fe200078e02ff */
[----:B------:R-:W-:Y:S02]  /*20b0*/  @!P5 SHF.L.U64.HI R10, R8, 0x2, R10 ;  /* 0x00000002080ad819 */ /* 0x000fe4000001020a */
[----:B------:R-:W-:Y:S01]  /*20c0*/  @!P0 MOV R8, R74 ;  /* 0x0000004a00088202 */ /* 0x000fe20000000f00 */
[----:B-1----:R-:W-:Y:S01]  /*20d0*/  @!P0 IMAD R7, R18, c[0x0][0x1dc], R4 ;  /* 0x0000770012078a24 */ /* 0x002fe200078e0204 */
[----:B------:R-:W-:-:S02]  /*20e0*/  @!P0 MOV R9, R73 ;  /* 0x0000004900098202 */ /* 0x000fc40000000f00 */
[----:B------:R-:W-:Y:S01]  /*20f0*/  @!P2 IADD3 R4, P6, R16, c[0x0][0x180], RZ ;  /* 0x000060001004aa10 */ /* 0x000fe20007fde0ff */
[----:B------:R-:W-:Y:S02]  /*2100*/  CS2R R96, SRZ ;  /* 0x0000000000607805 */ /* 0x000fe4000001ff00 */
[----:B------:R-:W-:Y:S01]  /*2110*/  @!P0 IMAD.WIDE.U32 R8, R18, c[0x0][0x1d8], R8 ;  /* 0x0000760012088a25 */ /* 0x000fe200078e0008 */
[----:B------:R-:W-:Y:S02]  /*2120*/  @!P2 IADD3.X R5, R3, c[0x0][0x184], RZ, P6, !PT ;  /* 0x000061000305aa10 */ /* 0x000fe400037fe4ff */
[----:B------:R-:W-:Y:S01]  /*2130*/  @!P2 IADD3 R6, P6, R16, c[0x0][0x178], RZ ;  /* 0x00005e001006aa10 */ /* 0x000fe20007fde0ff */
[----:B------:R-:W-:Y:S01]  /*2140*/  CS2R R34, SRZ ;  /* 0x0000000000227805 */ /* 0x000fe2000001ff00 */
[----:B------:R-:W-:Y:S01]  /*2150*/  @!P0 IADD3 R9, R9, R7, RZ ;  /* 0x0000000709098210 */ /* 0x000fe20007ffe0ff */
[----:B------:R0:W5:Y:S01]  /*2160*/  @!P2 LDG.E.64 R96, [R4.64] ;  /* 0x000000120460a981 */ /* 0x000162000c1e1b00 */
[----:B------:R-:W-:Y:S01]  /*2170*/  @!P2 IADD3.X R7, R3, c[0x0][0x17c], RZ, P6, !PT ;  /* 0x00005f000307aa10 */ /* 0x000fe200037fe4ff */
[----:B------:R-:W-:Y:S01]  /*2180*/  CS2R R98, SRZ ;  /* 0x0000000000627805 */ /* 0x000fe2000001ff00 */
[----:B------:R-:W-:-:S02]  /*2190*/  @!P0 SHF.L.U32 R18, R8, 0x2, RZ ;  /* 0x0000000208128819 */ /* 0x000fc400000006ff */
[----:B------:R-:W-:Y:S01]  /*21a0*/  @!P0 SHF.L.U64.HI R3, R8, 0x2, R9 ;  /* 0x0000000208038819 */ /* 0x000fe20000010209 */
[----:B------:R1:W5:Y:S01]  /*21b0*/  @!P2 LDG.E.64 R34, [R6.64] ;  /* 0x000000120622a981 */ /* 0x000362000c1e1b00 */
[----:B0-----:R-:W-:Y:S01]  /*21c0*/  @!P3 IADD3 R4, P6, R15, c[0x0][0x180], RZ ;  /* 0x000060000f04ba10 */ /* 0x001fe20007fde0ff */
[----:B------:R-:W-:-:S03]  /*21d0*/  CS2R R32, SRZ ;  /* 0x0000000000207805 */ /* 0x000fc6000001ff00 */
[C---:B------:R-:W-:Y:S02]  /*21e0*/  @!P3 IADD3.X R5, R14.reuse, c[0x0][0x184], RZ, P6, !PT ;  /* 0x000061000e05ba10 */ /* 0x040fe400037fe4ff */
[----:B-1----:R-:W-:Y:S02]  /*21f0*/  @!P3 IADD3 R6, P2, R15, c[0x0][0x178], RZ ;  /* 0x00005e000f06ba10 */ /* 0x002fe40007f5e0ff */
[----:B------:R-:W-:Y:S01]  /*2200*/  @!P4 IADD3 R8, P6, R13, c[0x0][0x180], RZ ;  /* 0x000060000d08ca10 */ /* 0x000fe20007fde0ff */
[----:B------:R-:W-:Y:S01]  /*2210*/  CS2R R100, SRZ ;  /* 0x0000000000647805 */ /* 0x000fe2000001ff00 */
[----:B------:R-:W-:Y:S01]  /*2220*/  @!P3 IADD3.X R7, R14, c[0x0][0x17c], RZ, P2, !PT ;  /* 0x00005f000e07ba10 */ /* 0x000fe200017fe4ff */
[----:B------:R0:W5:Y:S01]  /*2230*/  @!P3 LDG.E.64 R98, [R4.64] ;  /* 0x000000120462b981 */ /* 0x000162000c1e1b00 */
[----:B------:R-:W-:Y:S01]  /*2240*/  @!P4 IADD3.X R9, R11, c[0x0][0x184], RZ, P6, !PT ;  /* 0x000061000b09ca10 */ /* 0x000fe200037fe4ff */
[----:B------:R-:W-:Y:S02]  /*2250*/  CS2R R30, SRZ ;  /* 0x00000000001e7805 */ /* 0x000fe4000001ff00 */
[----:B------:R1:W5:Y:S01]  /*2260*/  @!P3 LDG.E.64 R32, [R6.64] ;  /* 0x000000120620b981 */ /* 0x000362000c1e1b00 */
[----:B------:R-:W-:-:S03]  /*2270*/  IADD3 R20, R2, 0x170, RZ ;  /* 0x0000017002147810 */ /* 0x000fc60007ffe0ff */
[----:B------:R2:W5:Y:S01]  /*2280*/  @!P4 LDG.E.64 R100, [R8.64] ;  /* 0x000000120864c981 */ /* 0x000562000c1e1b00 */
[----:B0-----:R-:W-:Y:S02]  /*2290*/  @!P4 IADD3 R4, P2, R13, c[0x0][0x178], RZ ;  /* 0x00005e000d04ca10 */ /* 0x001fe40007f5e0ff */
[----:B------:R-:W-:Y:S02]  /*22a0*/  IADD3 R17, R2, 0x180, RZ ;  /* 0x0000018002117810 */ /* 0x000fe40007ffe0ff */
[C---:B-1----:R-:W-:Y:S02]  /*22b0*/  @!P5 IADD3 R6, P3, R12.reuse, c[0x0][0x180], RZ ;  /* 0x000060000c06da10 */ /* 0x042fe40007f7e0ff */
[----:B------:R-:W-:Y:S02]  /*22c0*/  @!P4 IADD3.X R5, R11, c[0x0][0x17c], RZ, P2, !PT ;  /* 0x00005f000b05ca10 */ /* 0x000fe400017fe4ff */
[----:B--2---:R-:W-:Y:S01]  /*22d0*/  @!P5 IADD3 R8, P6, R12, c[0x0][0x178], RZ ;  /* 0x00005e000c08da10 */ /* 0x004fe20007fde0ff */
[----:B------:R-:W-:Y:S01]  /*22e0*/  CS2R R102, SRZ ;  /* 0x0000000000667805 */ /* 0x000fe2000001ff00 */
[----:B------:R-:W-:Y:S01]  /*22f0*/  IADD3 R25, R2, 0x160, RZ ;  /* 0x0000016002197810 */ /* 0x000fe20007ffe0ff */
[----:B------:R-:W-:Y:S01]  /*2300*/  CS2R R28, SRZ ;  /* 0x00000000001c7805 */ /* 0x000fe2000001ff00 */
[C---:B------:R-:W-:Y:S01]  /*2310*/  @!P5 IADD3.X R7, R10.reuse, c[0x0][0x184], RZ, P3, !PT ;  /* 0x000061000a07da10 */ /* 0x040fe20001ffe4ff */
[----:B------:R0:W5:Y:S01]  /*2320*/  @!P4 LDG.E.64 R30, [R4.64] ;  /* 0x00000012041ec981 */ /* 0x000162000c1e1b00 */
[----:B------:R-:W-:-:S02]  /*2330*/  @!P5 IADD3.X R9, R10, c[0x0][0x17c], RZ, P6, !PT ;  /* 0x00005f000a09da10 */ /* 0x000fc400037fe4ff */
[----:B------:R-:W-:Y:S01]  /*2340*/  ISETP.GE.U32.AND P3, PT, R20, c[0x0][0x1e0], PT ;  /* 0x0000780014007a0c */ /* 0x000fe20003f66070 */
[----:B------:R1:W5:Y:S01]  /*2350*/  @!P5 LDG.E.64 R102, [R6.64] ;  /* 0x000000120666d981 */ /* 0x000362000c1e1b00 */
[----:B------:R-:W-:Y:S02]  /*2360*/  SHF.R.S32.HI R27, RZ, 0x1f, R20 ;  /* 0x0000001fff1b7819 */ /* 0x000fe40000011414 */
[----:B------:R-:W-:Y:S01]  /*2370*/  ISETP.GE.U32.AND P2, PT, R17, c[0x0][0x1e0], PT ;  /* 0x0000780011007a0c */ /* 0x000fe20003f46070 */
[----:B------:R2:W5:Y:S01]  /*2380*/  @!P5 LDG.E.64 R28, [R8.64] ;  /* 0x00000012081cd981 */ /* 0x000562000c1e1b00 */
[----:B------:R-:W-:Y:S02]  /*2390*/  SHF.R.S32.HI R26, RZ, 0x1f, R17 ;  /* 0x0000001fff1a7819 */ /* 0x000fe40000011411 */
[----:B------:R-:W-:Y:S02]  /*23a0*/  ISETP.GE.U32.AND P4, PT, R25, c[0x0][0x1e0], PT ;  /* 0x0000780019007a0c */ /* 0x000fe40003f86070 */
[----:B------:R-:W-:-:S02]  /*23b0*/  SHF.R.S32.HI R64, RZ, 0x1f, R25 ;  /* 0x0000001fff407819 */ /* 0x000fc40000011419 */
[----:B------:R-:W-:Y:S02]  /*23c0*/  ISETP.GE.AND.EX P3, PT, R27, c[0x0][0x1e4], PT, P3 ;  /* 0x000079001b007a0c */ /* 0x000fe40003f66330 */
[----:B------:R-:W-:Y:S02]  /*23d0*/  ISETP.GE.AND.EX P2, PT, R26, c[0x0][0x1e4], PT, P2 ;  /* 0x000079001a007a0c */ /* 0x000fe40003f46320 */
[----:B------:R-:W-:Y:S02]  /*23e0*/  ISETP.GE.AND.EX P4, PT, R64, c[0x0][0x1e4], PT, P4 ;  /* 0x0000790040007a0c */ /* 0x000fe40003f86340 */
[----:B0-----:R-:W-:Y:S02]  /*23f0*/  @!P0 IADD3 R4, P5, R18, c[0x0][0x180], RZ ;  /* 0x0000600012048a10 */ /* 0x001fe40007fbe0ff */
[C---:B------:R-:W-:Y:S02]  /*2400*/  ISETP.GT.U32.OR P3, PT, R0.reuse, 0x1df, P3 ;  /* 0x000001df0000780c */ /* 0x040fe40001f64470 */
[----:B------:R-:W-:-:S02]  /*2410*/  ISETP.GT.U32.OR P2, PT, R0, 0x1df, P2 ;  /* 0x000001df0000780c */ /* 0x000fc40001744470 */
[----:B------:R-:W-:Y:S02]  /*2420*/  ISETP.GT.U32.OR P4, PT, R0, 0x1df, P4 ;  /* 0x000001df0000780c */ /* 0x000fe40002784470 */
[----:B------:R-:W-:Y:S02]  /*2430*/  @!P0 IADD3.X R5, R3, c[0x0][0x184], RZ, P5, !PT ;  /* 0x0000610003058a10 */ /* 0x000fe40002ffe4ff */
[----:B------:R-:W-:Y:S02]  /*2440*/  SHF.R.S32.HI R23, RZ, 0x1f, R2 ;  /* 0x0000001fff177819 */ /* 0x000fe40000011402 */
[----:B------:R-:W-:Y:S02]  /*2450*/  IADD3 R22, R2, 0x190, RZ ;  /* 0x0000019002167810 */ /* 0x000fe40007ffe0ff */
[----:B------:R-:W-:Y:S02]  /*2460*/  @!P0 IADD3 R18, P5, R18, c[0x0][0x178], RZ ;  /* 0x00005e0012128a10 */ /* 0x000fe40007fbe0ff */
[----:B------:R-:W-:Y:S01]  /*2470*/  IADD3 R21, R2, 0x1a0, RZ ;  /* 0x000001a002157810 */ /* 0x000fe20007ffe0ff */
[----:B--2---:R-:W-:Y:S01]  /*2480*/  @P1 IMAD R9, R23, c[0x0][0x1d8], RZ ;  /* 0x0000760017091a24 */ /* 0x004fe200078e02ff */
[----:B------:R-:W-:-:S02]  /*2490*/  ISETP.GE.U32.AND P6, PT, R22, c[0x0][0x1e0], PT ;  /* 0x0000780016007a0c */ /* 0x000fc40003fc6070 */
[----:B------:R-:W-:Y:S02]  /*24a0*/  SHF.R.S32.HI R24, RZ, 0x1f, R22 ;  /* 0x0000001fff187819 */ /* 0x000fe40000011416 */
[----:B------:R-:W-:Y:S02]  /*24b0*/  @!P0 IADD3.X R19, R3, c[0x0][0x17c], RZ, P5, !PT ;  /* 0x00005f0003138a10 */ /* 0x000fe40002ffe4ff */
[----:B------:R-:W-:Y:S02]  /*24c0*/  ISETP.GE.U32.AND P5, PT, R21, c[0x0][0x1e0], PT ;  /* 0x0000780015007a0c */ /* 0x000fe40003fa6070 */
[----:B------:R-:W-:Y:S02]  /*24d0*/  SHF.R.S32.HI R23, RZ, 0x1f, R21 ;  /* 0x0000001fff177819 */ /* 0x000fe40000011415 */
[----:B------:R-:W-:Y:S02]  /*24e0*/  ISETP.GE.AND.EX P6, PT, R24, c[0x0][0x1e4], PT, P6 ;  /* 0x0000790018007a0c */ /* 0x000fe40003fc6360 */
[----:B------:R-:W-:-:S02]  /*24f0*/  ISETP.GE.AND.EX P5, PT, R23, c[0x0][0x1e4], PT, P5 ;  /* 0x0000790017007a0c */ /* 0x000fc40003fa6350 */
[-C--:B------:R-:W-:Y:S02]  /*2500*/  @P1 MOV R14, R74.reuse ;  /* 0x0000004a000e1202 */ /* 0x080fe40000000f00 */
[-C--:B------:R-:W-:Y:S01]  /*2510*/  @P1 MOV R15, R73.reuse ;  /* 0x00000049000f1202 */ /* 0x080fe20000000f00 */
[----:B------:R-:W-:Y:S01]  /*2520*/  @!P3 IMAD R16, R27, c[0x0][0x1d8], RZ ;  /* 0x000076001b10ba24 */ /* 0x000fe200078e02ff */
[-C--:B------:R-:W-:Y:S02]  /*2530*/  @!P3 MOV R10, R74.reuse ;  /* 0x0000004a000ab202 */ /* 0x080fe40000000f00 */
[-C--:B------:R-:W-:Y:S01]  /*2540*/  @!P3 MOV R11, R73.reuse ;  /* 0x00000049000bb202 */ /* 0x080fe20000000f00 */
[----:B------:R-:W-:Y:S01]  /*2550*/  @!P2 IMAD R3, R26, c[0x0][0x1d8], RZ ;  /* 0x000076001a03aa24 */ /* 0x000fe200078e02ff */
[----:B-1----:R-:W-:Y:S02]  /*2560*/  @!P2 MOV R6, R74 ;  /* 0x0000004a0006a202 */ /* 0x002fe40000000f00 */
[----:B------:R-:W-:Y:S01]  /*2570*/  @!P2 MOV R7, R73 ;  /* 0x000000490007a202 */ /* 0x000fe20000000f00 */
[----:B------:R-:W-:Y:S01]  /*2580*/  @!P4 IMAD R8, R64, c[0x0][0x1d8], RZ ;  /* 0x000076004008ca24 */ /* 0x000fe200078e02ff */
[----:B------:R-:W-:-:S02]  /*2590*/  ISETP.GT.U32.OR P6, PT, R0, 0x1df, P6 ;  /* 0x000001df0000780c */ /* 0x000fc400037c4470 */
[----:B------:R-:W-:Y:S02]  /*25a0*/  @!P4 MOV R12, R74 ;  /* 0x0000004a000cc202 */ /* 0x000fe40000000f00 */
[----:B------:R-:W-:Y:S01]  /*25b0*/  @!P4 MOV R13, R73 ;  /* 0x00000049000dc202 */ /* 0x000fe20000000f00 */
[----:B------:R-:W-:Y:S01]  /*25c0*/  @P1 IMAD R9, R2, c[0x0][0x1dc], R9 ;  /* 0x0000770002091a24 */ /* 0x000fe200078e0209 */
[----:B------:R-:W-:Y:S01]  /*25d0*/  ISETP.GT.U32.OR P5, PT, R0, 0x1df, P5 ;  /* 0x000001df0000780c */ /* 0x000fe20002fa4470 */
[----:B------:R-:W-:-:S04]  /*25e0*/  @P1 IMAD.WIDE.U32 R14, R2, c[0x0][0x1d8], R14 ;  /* 0x00007600020e1a25 */ /* 0x000fc800078e000e */
[C---:B------:R-:W-:Y:S02]  /*25f0*/  @!P3 IMAD R16, R20.reuse, c[0x0][0x1dc], R16 ;  /* 0x000077001410ba24 */ /* 0x040fe400078e0210 */
[----:B------:R-:W-:Y:S01]  /*2600*/  @!P3 IMAD.WIDE.U32 R10, R20, c[0x0][0x1d8], R10 ;  /* 0x00007600140aba25 */ /* 0x000fe200078e000a */
[----:B------:R-:W-:-:S03]  /*2610*/  @P1 IADD3 R9, R15, R9, RZ ;  /* 0x000000090f091210 */ /* 0x000fc60007ffe0ff */
[C---:B------:R-:W-:Y:S02]  /*2620*/  @!P2 IMAD R3, R17.reuse, c[0x0][0x1dc], R3 ;  /* 0x000077001103aa24 */ /* 0x040fe400078e0203 */
[----:B------:R-:W-:Y:S01]  /*2630*/  @!P2 IMAD.WIDE.U32 R6, R17, c[0x0][0x1d8], R6 ;  /* 0x000076001106aa25 */ /* 0x000fe200078e0006 */
[----:B------:R-:W-:-:S03]  /*2640*/  @!P3 IADD3 R15, R11, R16, RZ ;  /* 0x000000100b0fb210 */ /* 0x000fc60007ffe0ff */
[C---:B------:R-:W-:Y:S02]  /*2650*/  @!P4 IMAD R8, R25.reuse, c[0x0][0x1dc], R8 ;  /* 0x000077001908ca24 */ /* 0x040fe400078e0208 */
[----:B------:R-:W-:Y:S01]  /*2660*/  @!P4 IMAD.WIDE.U32 R12, R25, c[0x0][0x1d8], R12 ;  /* 0x00007600190cca25 */ /* 0x000fe200078e000c */
[----:B------:R-:W-:Y:S02]  /*2670*/  @!P2 IADD3 R3, R7, R3, RZ ;  /* 0x000000030703a210 */ /* 0x000fe40007ffe0ff */
[C---:B------:R-:W-:Y:S02]  /*2680*/  @P1 SHF.L.U64.HI R9, R14.reuse, 0x2, R9 ;  /* 0x000000020e091819 */ /* 0x040fe40000010209 */
[----:B------:R-:W-:Y:S02]  /*2690*/  @!P4 IADD3 R17, R13, R8, RZ ;  /* 0x000000080d11c210 */ /* 0x000fe40007ffe0ff */
[----:B------:R-:W-:Y:S02]  /*26a0*/  @P1 SHF.L.U32 R8, R14, 0x2, RZ ;  /* 0x000000020e081819 */ /* 0x000fe400000006ff */
[----:B------:R-:W-:-:S02]  /*26b0*/  @!P3 SHF.L.U32 R16, R10, 0x2, RZ ;  /* 0x000000020a10b819 */ /* 0x000fc400000006ff */
[----:B------:R-:W-:Y:S02]  /*26c0*/  @!P3 SHF.L.U64.HI R15, R10, 0x2, R15 ;  /* 0x000000020a0fb819 */ /* 0x000fe4000001020f */
[C---:B------:R-:W-:Y:S02]  /*26d0*/  @!P2 SHF.L.U32 R14, R6.reuse, 0x2, RZ ;  /* 0x00000002060ea819 */ /* 0x040fe400000006ff */
[----:B------:R-:W-:Y:S01]  /*26e0*/  @!P2 SHF.L.U64.HI R13, R6, 0x2, R3 ;  /* 0x00000002060da819 */ /* 0x000fe20000010203 */
[----:B------:R-:W-:Y:S01]  /*26f0*/  @!P6 IMAD R3, R24, c[0x0][0x1d8], RZ ;  /* 0x000076001803ea24 */ /* 0x000fe200078e02ff */
[----:B------:R-:W-:Y:S02]  /*2700*/  @!P6 MOV R10, R74 ;  /* 0x0000004a000ae202 */ /* 0x000fe40000000f00 */
[----:B------:R-:W-:Y:S02]  /*2710*/  @!P6 MOV R11, R73 ;  /* 0x00000049000be202 */ /* 0x000fe40000000f00 */
[----:B------:R-:W-:-:S02]  /*2720*/  @!P4 SHF.L.U32 R20, R12, 0x2, RZ ;  /* 0x000000020c14c819 */ /* 0x000fc400000006ff */
[----:B------:R-:W-:Y:S01]  /*2730*/  @!P4 SHF.L.U64.HI R17, R12, 0x2, R17 ;  /* 0x000000020c11c819 */ /* 0x000fe20000010211 */
[----:B------:R-:W-:Y:S01]  /*2740*/  @!P5 IMAD R12, R23, c[0x0][0x1d8], RZ ;  /* 0x00007600170cda24 */ /* 0x000fe200078e02ff */
[----:B------:R-:W-:Y:S02]  /*2750*/  @!P5 MOV R6, R74 ;  /* 0x0000004a0006d202 */ /* 0x000fe40000000f00 */
[----:B------:R-:W-:Y:S01]  /*2760*/  @!P5 MOV R7, R73 ;  /* 0x000000490007d202 */ /* 0x000fe20000000f00 */
[----:B------:R-:W-:Y:S01]  /*2770*/  CS2R R104, SRZ ;  /* 0x0000000000687805 */ /* 0x000fe2000001ff00 */
[----:B------:R-:W-:Y:S01]  /*2780*/  CS2R R26, SRZ ;  /* 0x00000000001a7805 */ /* 0x000fe2000001ff00 */
[C---:B------:R-:W-:Y:S02]  /*2790*/  @!P6 IMAD R3, R22.reuse, c[0x0][0x1dc], R3 ;  /* 0x000077001603ea24 */ /* 0x040fe400078e0203 */
[----:B------:R-:W-:Y:S02]  /*27a0*/  @!P6 IMAD.WIDE.U32 R10, R22, c[0x0][0x1d8], R10 ;  /* 0x00007600160aea25 */ /* 0x000fe400078e000a */
[----:B------:R0:W5:Y:S02]  /*27b0*/  @!P0 LDG.E.64 R104, [R4.64] ;  /* 0x0000001204688981 */ /* 0x000164000c1e1b00 */
[----:B------:R-:W-:-:S02]  /*27c0*/  @!P5 IMAD R12, R21, c[0x0][0x1dc], R12 ;  /* 0x00007700150cda24 */ /* 0x000fc400078e020c */
[----:B------:R-:W-:Y:S01]  /*27d0*/  @!P5 IMAD.WIDE.U32 R6, R21, c[0x0][0x1d8], R6 ;  /* 0x000076001506da25 */ /* 0x000fe200078e0006 */
[----:B------:R1:W5:Y:S01]  /*27e0*/  @!P0 LDG.E.64 R26, [R18.64] ;  /* 0x00000012121a8981 */ /* 0x000362000c1e1b00 */
[----:B0-----:R-:W-:-:S03]  /*27f0*/  @!P6 IADD3 R5, R11, R3, RZ ;  /* 0x000000030b05e210 */ /* 0x001fc60007ffe0ff */
[----:B------:R-:W-:Y:S02]  /*2800*/  @!P5 IADD3 R3, R7, R12, RZ ;  /* 0x0000000c0703d210 */ /* 0x000fe40007ffe0ff */
[----:B------:R-:W-:Y:S02]  /*2810*/  @!P4 IADD3 R4, P0, R20, c[0x0][0x180], RZ ;  /* 0x000060001404ca10 */ /* 0x000fe40007f1e0ff */
[C---:B------:R-:W-:Y:S02]  /*2820*/  @!P6 SHF.L.U32 R11, R10.reuse, 0x2, RZ ;  /* 0x000000020a0be819 */ /* 0x040fe400000006ff */
[----:B------:R-:W-:Y:S02]  /*2830*/  @!P6 SHF.L.U64.HI R10, R10, 0x2, R5 ;  /* 0x000000020a0ae819 */ /* 0x000fe40000010205 */
[C---:B------:R-:W-:Y:S02]  /*2840*/  @!P5 SHF.L.U32 R12, R6.reuse, 0x2, RZ ;  /* 0x00000002060cd819 */ /* 0x040fe400000006ff */
[----:B------:R-:W-:-:S02]  /*2850*/  @!P5 SHF.L.U64.HI R3, R6, 0x2, R3 ;  /* 0x000000020603d819 */ /* 0x000fc40000010203 */
[C---:B------:R-:W-:Y:S02]  /*2860*/  @!P4 IADD3.X R5, R17.reuse, c[0x0][0x184], RZ, P0, !PT ;  /* 0x000061001105ca10 */ /* 0x040fe400007fe4ff */
[----:B------:R-:W-:Y:S01]  /*2870*/  @!P4 IADD3 R6, P0, R20, c[0x0][0x178], RZ ;  /* 0x00005e001406ca10 */ /* 0x000fe20007f1e0ff */
[----:B------:R-:W-:Y:S01]  /*2880*/  CS2R R106, SRZ ;  /* 0x00000000006a7805 */ /* 0x000fe2000001ff00 */
[----:B------:R-:W-:Y:S02]  /*2890*/  CS2R R24, SRZ ;  /* 0x0000000000187805 */ /* 0x000fe4000001ff00 */
[----:B------:R-:W-:-:S03]  /*28a0*/  @!P4 IADD3.X R7, R17, c[0x0][0x17c], RZ, P0, !PT ;  /* 0x00005f001107ca10 */ /* 0x000fc600007fe4ff */
[----:B------:R0:W5:Y:S04]  /*28b0*/  @!P4 LDG.E.64 R106, [R4.64] ;  /* 0x00000012046ac981 */ /* 0x000168000c1e1b00 */
[----:B------:R2:W5:Y:S01]  /*28c0*/  @!P4 LDG.E.64 R24, [R6.64] ;  /* 0x000000120618c981 */ /* 0x000562000c1e1b00 */
[----:B------:R-:W-:Y:S01]  /*28d0*/  CS2R R108, SRZ ;  /* 0x00000000006c7805 */ /* 0x000fe2000001ff00 */
[----:B------:R-:W-:Y:S01]  /*28e0*/  CS2R R22, SRZ ;  /* 0x0000000000167805 */ /* 0x000fe2000001ff00 */
[----:B------:R-:W-:Y:S01]  /*28f0*/  UMOV UR5, 0x8 ;  /* 0x0000000800057882 */ /* 0x000fe20000000000 */
[C---:B0-----:R-:W-:Y:S01]  /*2900*/  @!P3 IADD3 R4, P0, R16.reuse, c[0x0][0x180], RZ ;  /* 0x000060001004ba10 */ /* 0x041fe20007f1e0ff */
[----:B------:R-:W-:Y:S01]  /*2910*/  ULDC.64 UR6, c[0x0][0x198] ;  /* 0x0000660000067ab9 */ /* 0x000fe20000000a00 */
[----:B--2---:R-:W-:Y:S01]  /*2920*/  @!P3 IADD3 R6, P4, R16, c[0x0][0x178], RZ ;  /* 0x00005e001006ba10 */ /* 0x004fe20007f9e0ff */
[----:B------:R-:W-:Y:S01]  /*2930*/  UIMAD.WIDE UR6, UR9, UR5, UR6 ;  /* 0x00000005090672a5 */ /* 0x000fe2000f8e0206 */
[----:B------:R-:W-:-:S02]  /*2940*/  @!P3 IADD3.X R5, R15, c[0x0][0x184], RZ, P0, !PT ;  /* 0x000061000f05ba10 */ /* 0x000fc400007fe4ff */
[----:B------:R-:W-:-:S03]  /*2950*/  @!P3 IADD3.X R7, R15, c[0x0][0x17c], RZ, P4, !PT ;  /* 0x00005f000f07ba10 */ /* 0x000fc600027fe4ff */
[----:B------:R0:W5:Y:S01]  /*2960*/  @!P3 LDG.E.64 R108, [R4.64] ;  /* 0x00000012046cb981 */ /* 0x000162000c1e1b00 */
[----:B------:R-:W-:-:S03]  /*2970*/  MOV R15, UR7 ;  /* 0x00000007000f7c02 */ /* 0x000fc60008000f00 */
[----:B------:R2:W5:Y:S01]  /*2980*/  @!P3 LDG.E.64 R22, [R6.64] ;  /* 0x000000120616b981 */ /* 0x000562000c1e1b00 */
[C---:B0-----:R-:W-:Y:S02]  /*2990*/  @!P2 IADD3 R4, P0, R14.reuse, c[0x0][0x180], RZ ;  /* 0x000060000e04aa10 */ /* 0x041fe40007f1e0ff */
[----:B--2---:R-:W-:Y:S02]  /*29a0*/  @!P2 IADD3 R6, P3, R14, c[0x0][0x178], RZ ;  /* 0x00005e000e06aa10 */ /* 0x004fe40007f7e0ff */
[----:B------:R-:W-:-:S06]  /*29b0*/  MOV R14, UR6 ;  /* 0x00000006000e7c02 */ /* 0x000fcc0008000f00 */
[----:B------:R-:W2:Y:S01]  /*29c0*/  LDG.E.64 R14, [R14.64] ;  /* 0x000000120e0e7981 */ /* 0x000ea2000c1e1b00 */
[----:B------:R-:W-:Y:S01]  /*29d0*/  IADD3 R70, R2, 0x1b0, RZ ;  /* 0x000001b002467810 */ /* 0x000fe20007ffe0ff */
[----:B------:R-:W-:Y:S01]  /*29e0*/  CS2R R110, SRZ ;  /* 0x00000000006e7805 */ /* 0x000fe2000001ff00 */
[----:B------:R-:W-:Y:S01]  /*29f0*/  CS2R R20, SRZ ;  /* 0x0000000000147805 */ /* 0x000fe2000001ff00 */
[C---:B------:R-:W-:Y:S02]  /*2a00*/  @!P2 IADD3.X R5, R13.reuse, c[0x0][0x184], RZ, P0, !PT ;  /* 0x000061000d05aa10 */ /* 0x040fe400007fe4ff */
[----:B------:R-:W-:Y:S02]  /*2a10*/  @!P2 IADD3.X R7, R13, c[0x0][0x17c], RZ, P3, !PT ;  /* 0x00005f000d07aa10 */ /* 0x000fe40001ffe4ff */
[----:B------:R-:W-:Y:S01]  /*2a20*/  ISETP.GE.U32.AND P3, PT, R70, c[0x0][0x1e0], PT ;  /* 0x0000780046007a0c */ /* 0x000fe20003f66070 */
[----:B------:R0:W5:Y:S01]  /*2a30*/  @!P2 LDG.E.64 R110, [R4.64] ;  /* 0x00000012046ea981 */ /* 0x000162000c1e1b00 */
[----:B------:R-:W-:-:S03]  /*2a40*/  SHF.R.S32.HI R71, RZ, 0x1f, R70 ;  /* 0x0000001fff477819 */ /* 0x000fc60000011446 */
[----:B------:R3:W5:Y:S01]  /*2a50*/  @!P2 LDG.E.64 R20, [R6.64] ;  /* 0x000000120614a981 */ /* 0x000762000c1e1b00 */
[----:B------:R-:W-:Y:S01]  /*2a60*/  ISETP.GE.AND.EX P3, PT, R71, c[0x0][0x1e4], PT, P3 ;  /* 0x0000790047007a0c */ /* 0x000fe20003f66330 */
[----:B-1----:R-:W-:Y:S01]  /*2a70*/  CS2R R18, SRZ ;  /* 0x0000000000127805 */ /* 0x002fe2000001ff00 */
[C---:B0-----:R-:W-:Y:S02]  /*2a80*/  @!P6 IADD3 R4, P0, R11.reuse, c[0x0][0x180], RZ ;  /* 0x000060000b04ea10 */ /* 0x041fe40007f1e0ff */
[----:B---3--:R-:W-:Y:S02]  /*2a90*/  @!P6 IADD3 R6, P2, R11, c[0x0][0x178], RZ ;  /* 0x00005e000b06ea10 */ /* 0x008fe40007f5e0ff */
[----:B------:R-:W-:Y:S01]  /*2aa0*/  ISETP.GT.U32.OR P3, PT, R0, 0x1df, P3 ;  /* 0x000001df0000780c */ /* 0x000fe20001f64470 */
[----:B------:R-:W-:Y:S01]  /*2ab0*/  CS2R R112, SRZ ;  /* 0x0000000000707805 */ /* 0x000fe2000001ff00 */
[C---:B------:R-:W-:Y:S02]  /*2ac0*/  @!P6 IADD3.X R5, R10.reuse, c[0x0][0x184], RZ, P0, !PT ;  /* 0x000061000a05ea10 */ /* 0x040fe400007fe4ff */
[----:B------:R-:W-:-:S02]  /*2ad0*/  @!P6 IADD3.X R7, R10, c[0x0][0x17c], RZ, P2, !PT ;  /* 0x00005f000a07ea10 */ /* 0x000fc400017fe4ff */
[----:B------:R-:W-:Y:S01]  /*2ae0*/  @P1 IADD3 R10, P0, R8, c[0x0][0x180], RZ ;  /* 0x00006000080a1a10 */ /* 0x000fe20007f1e0ff */
[----:B------:R0:W5:Y:S01]  /*2af0*/  @!P6 LDG.E.64 R112, [R4.64] ;  /* 0x000000120470e981 */ /* 0x000162000c1e1b00 */
[C---:B------:R-:W-:Y:S02]  /*2b00*/  IADD3 R67, R2.reuse, 0x1c0, RZ ;  /* 0x000001c002437810 */ /* 0x040fe40007ffe0ff */
[----:B------:R-:W-:Y:S01]  /*2b10*/  @P1 IADD3.X R11, R9, c[0x0][0x184], RZ, P0, !PT ;  /* 0x00006100090b1a10 */ /* 0x000fe200007fe4ff */
[----:B------:R1:W5:Y:S01]  /*2b20*/  @!P6 LDG.E.64 R18, [R6.64] ;  /* 0x000000120612e981 */ /* 0x000362000c1e1b00 */
[----:B------:R-:W-:Y:S02]  /*2b30*/  ISETP.GE.U32.AND P4, PT, R67, c[0x0][0x1e0], PT ;  /* 0x0000780043007a0c */ /* 0x000fe40003f86070 */
[----:B------:R-:W-:Y:S02]  /*2b40*/  SHF.R.S32.HI R79, RZ, 0x1f, R67 ;  /* 0x0000001fff4f7819 */ /* 0x000fe40000011443 */
[----:B------:R-:W-:-:S02]  /*2b50*/  IADD3 R65, R2, 0x1e0, RZ ;  /* 0x000001e002417810 */ /* 0x000fc40007ffe0ff */
[C---:B0-----:R-:W-:Y:S02]  /*2b60*/  @!P5 IADD3 R4, P6, R12.reuse, c[0x0][0x178], RZ ;  /* 0x00005e000c04da10 */ /* 0x041fe40007fde0ff */
[----:B-1----:R-:W-:Y:S02]  /*2b70*/  @!P5 IADD3 R6, P0, R12, c[0x0][0x180], RZ ;  /* 0x000060000c06da10 */ /* 0x002fe40007f1e0ff */
[----:B------:R-:W-:Y:S02]  /*2b80*/  @P1 IADD3 R8, P2, R8, c[0x0][0x178], RZ ;  /* 0x00005e0008081a10 */ /* 0x000fe40007f5e0ff */
[----:B------:R-:W-:Y:S02]  /*2b90*/  IADD3 R66, R2, 0x1d0, RZ ;  /* 0x000001d002427810 */ /* 0x000fe40007ffe0ff */
[----:B------:R-:W-:Y:S02]  /*2ba0*/  @!P5 IADD3.X R7, R3, c[0x0][0x184], RZ, P0, !PT ;  /* 0x000061000307da10 */ /* 0x000fe400007fe4ff */
[----:B------:R-:W-:-:S02]  /*2bb0*/  ISETP.GE.AND.EX P4, PT, R79, c[0x0][0x1e4], PT, P4 ;  /* 0x000079004f007a0c */ /* 0x000fc40003f86340 */
[----:B------:R-:W-:Y:S02]  /*2bc0*/  ISETP.GE.U32.AND P0, PT, R65, c[0x0][0x1e0], PT ;  /* 0x0000780041007a0c */ /* 0x000fe40003f06070 */
[----:B------:R-:W-:Y:S02]  /*2bd0*/  SHF.R.S32.HI R69, RZ, 0x1f, R65 ;  /* 0x0000001fff457819 */ /* 0x000fe40000011441 */
[----:B------:R-:W-:Y:S01]  /*2be0*/  @!P5 IADD3.X R5, R3, c[0x0][0x17c], RZ, P6, !PT ;  /* 0x00005f000305da10 */ /* 0x000fe200037fe4ff */
[----:B------:R-:W-:Y:S01]  /*2bf0*/  @!P3 IMAD R3, R71, c[0x0][0x1d8], RZ ;  /* 0x000076004703ba24 */ /* 0x000fe200078e02ff */
[----:B------:R-:W-:Y:S02]  /*2c00*/  @!P3 MOV R12, R74 ;  /* 0x0000004a000cb202 */ /* 0x000fe40000000f00 */
[----:B------:R-:W-:Y:S02]  /*2c10*/  @!P3 MOV R13, R73 ;  /* 0x00000049000db202 */ /* 0x000fe40000000f00 */
[----:B------:R-:W-:-:S02]  /*2c20*/  @P1 IADD3.X R9, R9, c[0x0][0x17c], RZ, P2, !PT ;  /* 0x00005f0009091a10 */ /* 0x000fc400017fe4ff */
[----:B------:R-:W-:Y:S02]  /*2c30*/  ISETP.GE.U32.AND P2, PT, R66, c[0x0][0x1e0], PT ;  /* 0x0000780042007a0c */ /* 0x000fe40003f46070 */
[----:B------:R-:W-:Y:S02]  /*2c40*/  SHF.R.S32.HI R78, RZ, 0x1f, R66 ;  /* 0x0000001fff4e7819 */ /* 0x000fe40000011442 */
[----:B------:R-:W-:Y:S02]  /*2c50*/  ISETP.GT.U32.OR P4, PT, R0, 0x1df, P4 ;  /* 0x000001df0000780c */ /* 0x000fe40002784470 */
[----:B------:R-:W-:Y:S01]  /*2c60*/  ISETP.GE.AND.EX P0, PT, R69, c[0x0][0x1e4], PT, P0 ;  /* 0x0000790045007a0c */ /* 0x000fe20003f06300 */
[----:B------:R-:W-:Y:S01]  /*2c70*/  @!P3 IMAD R3, R70, c[0x0][0x1dc], R3 ;  /* 0x000077004603ba24 */ /* 0x000fe200078e0203 */
[----:B------:R-:W-:Y:S01]  /*2c80*/  ISETP.GE.AND.EX P2, PT, R78, c[0x0][0x1e4], PT, P2 ;  /* 0x000079004e007a0c */ /* 0x000fe20003f46320 */
[----:B------:R-:W-:Y:S01]  /*2c90*/  @!P3 IMAD.WIDE.U32 R12, R70, c[0x0][0x1d8], R12 ;  /* 0x00007600460cba25 */ /* 0x000fe200078e000c */
[----:B------:R-:W-:-:S02]  /*2ca0*/  ISETP.GT.U32.OR P0, PT, R0, 0x1df, P0 ;  /* 0x000001df0000780c */ /* 0x000fc40000704470 */
[----:B------:R-:W-:Y:S02]  /*2cb0*/  IADD3 R64, R2, 0x1f0, RZ ;  /* 0x000001f002407810 */ /* 0x000fe40007ffe0ff */
[----:B------:R-:W-:Y:S02]  /*2cc0*/  ISETP.GT.U32.OR P2, PT, R0, 0x1df, P2 ;  /* 0x000001df0000780c */ /* 0x000fe40001744470 */
[----:B------:R-:W-:Y:S02]  /*2cd0*/  @!P3 IADD3 R81, R13, R3, RZ ;  /* 0x000000030d51b210 */ /* 0x000fe40007ffe0ff */
[----:B------:R-:W-:Y:S02]  /*2ce0*/  ISETP.GE.U32.AND P6, PT, R64, c[0x0][0x1e0], PT ;  /* 0x0000780040007a0c */ /* 0x000fe40003fc6070 */
[----:B------:R-:W-:Y:S02]  /*2cf0*/  SHF.R.S32.HI R68, RZ, 0x1f, R64 ;  /* 0x0000001fff447819 */ /* 0x000fe40000011440 */
[----:B------:R-:W-:-:S02]  /*2d00*/  @!P3 SHF.L.U32 R3, R12, 0x2, RZ ;  /* 0x000000020c03b819 */ /* 0x000fc400000006ff */
[----:B------:R-:W-:Y:S01]  /*2d10*/  @!P3 SHF.L.U64.HI R81, R12, 0x2, R81 ;  /* 0x000000020c51b819 */ /* 0x000fe20000010251 */
[----:B------:R-:W-:Y:S01]  /*2d20*/  @!P4 IMAD R80, R79, c[0x0][0x1d8], RZ ;  /* 0x000076004f50ca24 */ /* 0x000fe200078e02ff */
[-C--:B------:R-:W-:Y:S02]  /*2d30*/  @!P4 MOV R12, R74.reuse ;  /* 0x0000004a000cc202 */ /* 0x080fe40000000f00 */
[-C--:B------:R-:W-:Y:S02]  /*2d40*/  @!P4 MOV R13, R73.reuse ;  /* 0x00000049000dc202 */ /* 0x080fe40000000f00 */
[----:B------:R-:W-:Y:S01]  /*2d50*/  ISETP.GE.AND.EX P6, PT, R68, c[0x0][0x1e4], PT, P6 ;  /* 0x0000790044007a0c */ /* 0x000fe20003fc6360 */
[C---:B------:R-:W-:Y:S01]  /*2d60*/  @!P4 IMAD R80, R67.reuse, c[0x0][0x1dc], R80 ;  /* 0x000077004350ca24 */ /* 0x040fe200078e0250 */
[----:B------:R-:W-:Y:S01]  /*2d70*/  @!P0 MOV R16, R74 ;  /* 0x0000004a00108202 */ /* 0x000fe20000000f00 */
[----:B------:R-:W-:Y:S01]  /*2d80*/  @!P4 IMAD.WIDE.U32 R12, R67, c[0x0][0x1d8], R12 ;  /* 0x00007600430cca25 */ /* 0x000fe200078e000c */
[----:B------:R-:W-:-:S02]  /*2d90*/  @!P0 MOV R17, R73 ;  /* 0x0000004900118202 */ /* 0x000fc40000000f00 */
[----:B------:R-:W-:Y:S01]  /*2da0*/  ISETP.GT.U32.OR P6, PT, R0, 0x1df, P6 ;  /* 0x000001df0000780c */ /* 0x000fe200037c4470 */
[----:B------:R-:W-:Y:S01]  /*2db0*/  @!P0 IMAD R115, R69, c[0x0][0x1d8], RZ ;  /* 0x0000760045738a24 */ /* 0x000fe200078e02ff */
[----:B------:R-:W-:Y:S01]  /*2dc0*/  @!P4 IADD3 R13, R13, R80, RZ ;  /* 0x000000500d0dc210 */ /* 0x000fe20007ffe0ff */
[----:B------:R-:W-:Y:S02]  /*2dd0*/  @!P2 IMAD R114, R78, c[0x0][0x1d8], RZ ;  /* 0x000076004e72aa24 */ /* 0x000fe400078e02ff */
[C---:B------:R-:W-:Y:S02]  /*2de0*/  @!P0 IMAD R115, R65.reuse, c[0x0][0x1dc], R115 ;  /* 0x0000770041738a24 */ /* 0x040fe400078e0273 */
[----:B------:R-:W-:-:S04]  /*2df0*/  @!P0 IMAD.WIDE.U32 R16, R65, c[0x0][0x1d8], R16 ;  /* 0x0000760041108a25 */ /* 0x000fc800078e0010 */
[----:B------:R-:W-:Y:S01]  /*2e00*/  @!P2 IMAD R114, R66, c[0x0][0x1dc], R114 ;  /* 0x000077004272aa24 */ /* 0x000fe200078e0272 */
[----:B------:R-:W-:Y:S01]  /*2e10*/  @!P0 SHF.L.U32 R65, R16, 0x2, RZ ;  /* 0x0000000210418819 */ /* 0x000fe200000006ff */
[----:B------:R-:W-:Y:S01]  /*2e20*/  @!P6 IMAD R116, R68, c[0x0][0x1d8], RZ ;  /* 0x000076004474ea24 */ /* 0x000fe200078e02ff */
[----:B------:R-:W-:Y:S02]  /*2e30*/  @!P6 MOV R78, R74 ;  /* 0x0000004a004ee202 */ /* 0x000fe40000000f00 */
[----:B------:R-:W-:Y:S01]  /*2e40*/  @!P6 MOV R79, R73 ;  /* 0x00000049004fe202 */ /* 0x000fe20000000f00 */
[----:B------:R-:W-:-:S04]  /*2e50*/  @!P6 IMAD R116, R64, c[0x0][0x1dc], R116 ;  /* 0x000077004074ea24 */ /* 0x000fc800078e0274 */
[----:B------:R-:W-:Y:S01]  /*2e60*/  @!P6 IMAD.WIDE.U32 R78, R64, c[0x0][0x1d8], R78 ;  /* 0x00007600404eea25 */ /* 0x000fe200078e004e */
[----:B------:R-:W-:Y:S02]  /*2e70*/  @!P4 SHF.L.U32 R80, R12, 0x2, RZ ;  /* 0x000000020c50c819 */ /* 0x000fe400000006ff */
[----:B--2---:R-:W-:Y:S02]  /*2e80*/  MOV R70, R14 ;  /* 0x0000000e00467202 */ /* 0x004fe40000000f00 */
[----:B------:R-:W-:Y:S02]  /*2e90*/  MOV R71, R15 ;  /* 0x0000000f00477202 */ /* 0x000fe40000000f00 */
[----:B------:R-:W-:Y:S02]  /*2ea0*/  @!P2 MOV R14, R74 ;  /* 0x0000004a000ea202 */ /* 0x000fe40000000f00 */
[----:B------:R-:W-:-:S05]  /*2eb0*/  @!P2 MOV R15, R73 ;  /* 0x00000049000fa202 */ /* 0x000fca0000000f00 */
[----:B------:R-:W-:Y:S01]  /*2ec0*/  @!P2 IMAD.WIDE.U32 R14, R66, c[0x0][0x1d8], R14 ;  /* 0x00007600420eaa25 */ /* 0x000fe200078e000e */
[----:B------:R-:W-:Y:S02]  /*2ed0*/  @!P4 SHF.L.U64.HI R66, R12, 0x2, R13 ;  /* 0x000000020c42c819 */ /* 0x000fe4000001020d */
[----:B------:R-:W-:Y:S02]  /*2ee0*/  @!P0 IADD3 R13, R17, R115, RZ ;  /* 0x00000073110d8210 */ /* 0x000fe40007ffe0ff */
[----:B------:R-:W-:Y:S02]  /*2ef0*/  @!P2 IADD3 R15, R15, R114, RZ ;  /* 0x000000720f0fa210 */ /* 0x000fe40007ffe0ff */
[----:B------:R-:W-:Y:S01]  /*2f00*/  @!P0 SHF.L.U64.HI R69, R16, 0x2, R13 ;  /* 0x0000000210458819 */ /* 0x000fe2000001020d */
[----:B------:R-:W-:Y:S01]  /*2f10*/  CS2R R114, SRZ ;  /* 0x0000000000727805 */ /* 0x000fe2000001ff00 */
[----:B------:R-:W-:Y:S01]  /*2f20*/  CS2R R16, SRZ ;  /* 0x0000000000107805 */ /* 0x000fe2000001ff00 */
[----:B------:R-:W-:-:S04]  /*2f30*/  @!P6 IADD3 R12, R79, R116, RZ ;  /* 0x000000744f0ce210 */ /* 0x000fc80007ffe0ff */
[----:B------:R0:W5:Y:S04]  /*2f40*/  @!P5 LDG.E.64 R114, [R6.64] ;  /* 0x000000120672d981 */ /* 0x000168000c1e1b00 */
[----:B------:R1:W5:Y:S01]  /*2f50*/  @!P5 LDG.E.64 R16, [R4.64] ;  /* 0x000000120410d981 */ /* 0x000362000c1e1b00 */
[C---:B------:R-:W-:Y:S02]  /*2f60*/  @!P2 SHF.L.U32 R64, R14.reuse, 0x2, RZ ;  /* 0x000000020e40a819 */ /* 0x040fe400000006ff */
[----:B------:R-:W-:Y:S02]  /*2f70*/  @!P2 SHF.L.U64.HI R67, R14, 0x2, R15 ;  /* 0x000000020e43a819 */ /* 0x000fe4000001020f */
[----:B------:R-:W-:Y:S01]  /*2f80*/  CS2R R14, SRZ ;  /* 0x00000000000e7805 */ /* 0x000fe2000001ff00 */
[----:B-1----:R-:W-:Y:S01]  /*2f90*/  @!P3 IADD3 R4, P5, R3, c[0x0][0x180], RZ ;  /* 0x000060000304ba10 */ /* 0x002fe20007fbe0ff */
[----:B------:R-:W-:Y:S01]  /*2fa0*/  CS2R R116, SRZ ;  /* 0x0000000000747805 */ /* 0x000fe2000001ff00 */
[----:B------:R-:W-:-:S03]  /*2fb0*/  @!P6 SHF.L.U64.HI R125, R78, 0x2, R12 ;  /* 0x000000024e7de819 */ /* 0x000fc6000001020c */
[----:B------:R1:W5:Y:S01]  /*2fc0*/  @P1 LDG.E.64 R14, [R8.64] ;  /* 0x00000012080e1981 */ /* 0x000362000c1e1b00 */
[----:B------:R-:W-:Y:S02]  /*2fd0*/  @!P3 IADD3.X R5, R81, c[0x0][0x184], RZ, P5, !PT ;  /* 0x000061005105ba10 */ /* 0x000fe40002ffe4ff */
[----:B0-----:R-:W-:Y:S01]  /*2fe0*/  @!P3 IADD3 R6, P5, R3, c[0x0][0x178], RZ ;  /* 0x00005e000306ba10 */ /* 0x001fe20007fbe0ff */
[----:B------:R-:W-:Y:S02]  /*2ff0*/  CS2R R12, SRZ ;  /* 0x00000000000c7805 */ /* 0x000fe4000001ff00 */
[----:B------:R0:W5:Y:S01]  /*3000*/  @!P3 LDG.E.64 R116, [R4.64] ;  /* 0x000000120474b981 */ /* 0x000162000c1e1b00 */
[----:B------:R-:W-:Y:S02]  /*3010*/  @!P3 IADD3.X R7, R81, c[0x0][0x17c], RZ, P5, !PT ;  /* 0x00005f005107ba10 */ /* 0x000fe40002ffe4ff */
[----:B-1----:R-:W-:-:S03]  /*3020*/  @!P4 IADD3 R8, P5, R80, c[0x0][0x180], RZ ;  /* 0x000060005008ca10 */ /* 0x002fc60007fbe0ff */
[----:B------:R1:W5:Y:S01]  /*3030*/  @!P3 LDG.E.64 R12, [R6.64] ;  /* 0x00000012060cb981 */ /* 0x000362000c1e1b00 */
[----:B------:R-:W-:Y:S02]  /*3040*/  MOV R3, R67 ;  /* 0x0000004300037202 */ /* 0x000fe40000000f00 */
[----:B------:R-:W-:Y:S02]  /*3050*/  @!P4 IADD3.X R9, R66, c[0x0][0x184], RZ, P5, !PT ;  /* 0x000061004209ca10 */ /* 0x000fe40002ffe4ff */
[----:B0-----:R-:W-:Y:S02]  /*3060*/  @!P2 IADD3 R4, P5, R64, c[0x0][0x180], RZ ;  /* 0x000060004004aa10 */ /* 0x001fe40007fbe0ff */
[----:B-1----:R-:W-:Y:S02]  /*3070*/  @!P4 IADD3 R6, P3, R80, c[0x0][0x178], RZ ;  /* 0x00005e005006ca10 */ /* 0x002fe40007f7e0ff */
[----:B------:R-:W-:Y:S02]  /*3080*/  @!P2 IADD3.X R5, R3, c[0x0][0x184], RZ, P5, !PT ;  /* 0x000061000305aa10 */ /* 0x000fe40002ffe4ff */
[----:B------:R-:W-:-:S02]  /*3090*/  @!P4 IADD3.X R7, R66, c[0x0][0x17c], RZ, P3, !PT ;  /* 0x00005f004207ca10 */ /* 0x000fc40001ffe4ff */
[----:B------:R-:W-:-:S06]  /*30a0*/  CS2R R66, SRZ ;  /* 0x0000000000427805 */ /* 0x000fcc000001ff00 */
[----:B------:R-:W2:Y:S01]  /*30b0*/  @!P2 LDG.E.64 R66, [R4.64] ;  /* 0x000000120442a981 */ /* 0x000ea2000c1e1b00 */
[----:B------:R-:W-:Y:S02]  /*30c0*/  @!P6 SHF.L.U32 R68, R78, 0x2, RZ ;  /* 0x000000024e44e819 */ /* 0x000fe400000006ff */
[----:B------:R-:W-:Y:S01]  /*30d0*/  CS2R R78, SRZ ;  /* 0x00000000004e7805 */ /* 0x000fe2000001ff00 */
[----:B------:R-:W-:-:S05]  /*30e0*/  CS2R R118, SRZ ;  /* 0x0000000000767805 */ /* 0x000fca000001ff00 */
[----:B------:R0:W3:Y:S04]  /*30f0*/  @P1 LDG.E.64 R78, [R10.64] ;  /* 0x000000120a4e1981 */ /* 0x0000e8000c1e1b00 */
[----:B------:R1:W5:Y:S01]  /*3100*/  @!P4 LDG.E.64 R118, [R8.64] ;  /* 0x000000120876c981 */ /* 0x000362000c1e1b00 */
[----:B0-----:R-:W-:-:S06]  /*3110*/  CS2R R10, SRZ ;  /* 0x00000000000a7805 */ /* 0x001fcc000001ff00 */
[----:B------:R0:W5:Y:S02]  /*3120*/  @!P4 LDG.E.64 R10, [R6.64] ;  /* 0x00000012060ac981 */ /* 0x000164000c1e1b00 */
[----:B0-----:R-:W-:-:S04]  /*3130*/  MOV R7, R65 ;  /* 0x0000004100077202 */ /* 0x001fc80000000f00 */
[----:B------:R-:W-:-:S04]  /*3140*/  @!P0 IADD3 R80, P4, R7, c[0x0][0x180], RZ ;  /* 0x0000600007508a10 */ /* 0x000fc80007f9e0ff */
[----:B------:R-:W-:Y:S01]  /*3150*/  @!P0 IADD3.X R81, R69, c[0x0][0x184], RZ, P4, !PT ;  /* 0x0000610045518a10 */ /* 0x000fe200027fe4ff */
[----:B--2---:R0:W-:Y:S02]  /*3160*/  STL.64 [R1+0x58], R66 ;  /* 0x0000584201007387 */ /* 0x0041e40000100a00 */
[----:B0-----:R-:W-:-:S06]  /*3170*/  CS2R R66, SRZ ;  /* 0x0000000000427805 */ /* 0x001fcc000001ff00 */
[----:B------:R0:W2:Y:S01]  /*3180*/  @!P0 LDG.E.64 R66, [R80.64] ;  /* 0x0000001250428981 */ /* 0x0000a2000c1e1b00 */
[----:B------:R-:W-:Y:S01]  /*3190*/  @!P2 IADD3 R64, P3, R64, c[0x0][0x178], RZ ;  /* 0x00005e004040aa10 */ /* 0x000fe20007f7e0ff */
[----:B-1----:R-:W-:Y:S01]  /*31a0*/  CS2R R8, SRZ ;  /* 0x0000000000087805 */ /* 0x002fe2000001ff00 */
[----:B------:R-:W-:Y:S02]  /*31b0*/  @!P0 IADD3 R4, P5, R7, c[0x0][0x178], RZ ;  /* 0x00005e0007048a10 */ /* 0x000fe40007fbe0ff */
[----:B------:R-:W-:Y:S01]  /*31c0*/  @!P2 IADD3.X R65, R3, c[0x0][0x17c], RZ, P3, !PT ;  /* 0x00005f000341aa10 */ /* 0x000fe20001ffe4ff */
[----:B------:R-:W-:Y:S01]  /*31d0*/  CS2R R6, SRZ ;  /* 0x0000000000067805 */ /* 0x000fe2000001ff00 */
[----:B------:R-:W-:-:S03]  /*31e0*/  @!P0 IADD3.X R5, R69, c[0x0][0x17c], RZ, P5, !PT ;  /* 0x00005f0045058a10 */ /* 0x000fc60002ffe4ff */
[----:B------:R1:W5:Y:S01]  /*31f0*/  @!P2 LDG.E.64 R8, [R64.64] ;  /* 0x000000124008a981 */ /* 0x000362000c1e1b00 */
[----:B0-----:R-:W-:-:S03]  /*3200*/  @!P6 IADD3 R80, P2, R68, c[0x0][0x178], RZ ;  /* 0x00005e004450ea10 */ /* 0x001fc60007f5e0ff */
[----:B------:R0:W5:Y:S04]  /*3210*/  @!P0 LDG.E.64 R6, [R4.64] ;  /* 0x0000001204068981 */ /* 0x000168000c1e1b00 */
[----:B-1----:R1:W5:Y:S01]  /*3220*/  LDL.LU.64 R64, [R1+0xe0] ;  /* 0x0000e00001407983 */ /* 0x0023620000300a00 */
[----:B------:R-:W4:Y:S02]  /*3230*/  R2UR UR6, R70 ;  /* 0x00000000460673c2 */ /* 0x000f2400000e0000 */
[----:B----4-:R-:W-:-:S05]  /*3240*/  MOV R3, UR6 ;  /* 0x0000000600037c02 */ /* 0x010fca0008000f00 */
[----:B------:R-:W-:Y:S01]  /*3250*/  FFMA.FTZ R3, -R3, UR6, R71 ;  /* 0x0000000603037c23 */ /* 0x000fe20008010147 */
[----:B--2---:R2:W-:Y:S02]  /*3260*/  STL.64 [R1+0x68], R66 ;  /* 0x0000684201007387 */ /* 0x0045e40000100a00 */
[----:B--2---:R-:W-:Y:S02]  /*3270*/  @!P6 IADD3 R66, P0, R68, c[0x0][0x180], RZ ;  /* 0x000060004442ea10 */ /* 0x004fe40007f1e0ff */
[----:B------:R-:W-:Y:S02]  /*3280*/  CS2R R68, SRZ ;  /* 0x0000000000447805 */ /* 0x000fe4000001ff00 */
[----:B------:R-:W-:-:S05]  /*3290*/  @!P6 IADD3.X R67, R125, c[0x0][0x184], RZ, P0, !PT ;  /* 0x000061007d43ea10 */ /* 0x000fca00007fe4ff */
[----:B------:R2:W4:Y:S01]  /*32a0*/  @!P6 LDG.E.64 R68, [R66.64] ;  /* 0x000000124244e981 */ /* 0x000522000c1e1b00 */
[----:B------:R-:W-:-:S13]  /*32b0*/  FSETP.GTU.FTZ.AND P0, PT, R3, RZ, PT ;  /* 0x000000ff0300720b */ /* 0x000fda0003f1c000 */
[----:B------:R-:W-:Y:S01]  /*32c0*/  VOTEU.ANY UP0, P0 ;  /* 0x00000000003f7886 */ /* 0x000fe20000000100 */
[----:B------:R-:W-:-:S13]  /*32d0*/  PLOP3.LUT P0, PT, PT, PT, UP0, 0x80, 0x0 ;  /* 0x000000000000781c */ /* 0x000fda0003f0f008 */
[----:B------:R-:W-:-:S06]  /*32e0*/  @P0 FADD.FTZ R3, R3, c[0x0][0x1a0] ;  /* 0x0000680003030621 */ /* 0x000fcc0000010000 */
[----:B------:R-:W0:Y:S02]  /*32f0*/  @P0 MUFU.RSQ R3, R3 ;  /* 0x0000000300030308 */ /* 0x000e240000001400 */
[----:B0-----:R3:W0:Y:S01]  /*3300*/  @P0 R2UR UR5, R3 ;  /* 0x00000000030503c2 */ /* 0x00162200000e0000 */
[----:B------:R-:W-:Y:S02]  /*3310*/  ISETP.GT.U32.AND P0, PT, R0, 0x1df, PT ;  /* 0x000001df0000780c */ /* 0x000fe40003f04070 */
[----:B------:R-:W-:Y:S02]  /*3320*/  @!P6 IADD3.X R81, R125, c[0x0][0x17c], RZ, P2, !PT ;  /* 0x00005f007d51ea10 */ /* 0x000fe400017fe4ff */
[----:B------:R1:W5:Y:S01]  /*3330*/  LDL.LU R125, [R1+0xd8] ;  /* 0x0000d800017d7983 */ /* 0x0003620000300800 */
[----:B------:R-:W-:Y:S01]  /*3340*/  CS2R R4, SRZ ;  /* 0x0000000000047805 */ /* 0x000fe2000001ff00 */
[----:B---3--:R-:W-:Y:S02]  /*3350*/  FADD.FTZ R3, R78, -UR6 ;  /* 0x800000064e037e21 */ /* 0x008fe40008010000 */
[----:B--2---:R1:W5:Y:S01]  /*3360*/  LDL.LU.64 R66, [R1+0xd0] ;  /* 0x0000d00001427983 */ /* 0x0043620000300a00 */
[----:B------:R-:W-:Y:S01]  /*3370*/  FADD.FTZ R78, R79, -UR6 ;  /* 0x800000064f4e7e21 */ /* 0x000fe20008010000 */
[----:B------:R-:W-:Y:S01]  /*3380*/  UMOV UR23, 0x3f800000 ;  /* 0x3f80000000177882 */ /* 0x000fe20000000000 */
[----:B------:R-:W-:Y:S01]  /*3390*/  BSSY B0, `(.L_x_2600) ;  /* 0x0000022000007945 */ /* 0x000fe20003800000 */
[----:B------:R2:W5:Y:S01]  /*33a0*/  @!P6 LDG.E.64 R4, [R80.64] ;  /* 0x000000125004e981 */ /* 0x000562000c1e1b00 */
[----:B------:R-:W-:Y:S01]  /*33b0*/  ISETP.NE.AND P5, PT, RZ, UR21, PT ;  /* 0x00000015ff007c0c */ /* 0x000fe2000bfa5270 */
[----:B0-----:R-:W-:Y:S01]  /*33c0*/  @UP0 UMOV UR23, UR5 ;  /* 0x0000000500170c82 */ /* 0x001fe20008000000 */
[----:B--2---:R-:W-:Y:S01]  /*33d0*/  MOV R80, RZ ;  /* 0x000000ff00507202 */ /* 0x004fe20000000f00 */
[----:B----4-:R0:W-:Y:S04]  /*33e0*/  STL.64 [R1+0x70], R68 ;  /* 0x0000704401007387 */ /* 0x0101e80000100a00 */
[----:B0-----:R1:W5:Y:S04]  /*33f0*/  LDL.LU.64 R68, [R1+0xc8] ;  /* 0x0000c80001447983 */ /* 0x0013680000300a00 */
[----:B------:R1:W5:Y:S04]  /*3400*/  LDL.LU R70, [R1+0xc0] ;  /* 0x0000c00001467983 */ /* 0x0003680000300800 */
[----:B------:R1:W5:Y:S04]  /*3410*/  LDL.LU R71, [R1+0xb8] ;  /* 0x0000b80001477983 */ /* 0x0003680000300800 */
[----:B------:R0:W-:Y:S04]  /*3420*/  STL [R1+0x28], R3 ;  /* 0x0000280301007387 */ /* 0x0001e80000100800 */
[----:B------:R2:W-:Y:S01]  /*3430*/  STL [R1+0x24], R78 ;  /* 0x0000244e01007387 */ /* 0x0005e20000100800 */
[----:B0-----:R-:W-:Y:S01]  /*3440*/  HFMA2.MMA R3, -RZ, RZ, 0, 0 ;  /* 0x00000000ff037435 */ /* 0x001fe200000001ff */
[----:B--2---:R-:W-:Y:S01]  /*3450*/  CS2R R78, SRZ ;  /* 0x00000000004e7805 */ /* 0x004fe2000001ff00 */
[----:B------:R-:W-:Y:S05]  /*3460*/  @P0 BRA `(.L_x_2601) ;  /* 0x0000014000000947 */ /* 0x000fea0003800000 */
[----:B-1----:R-:W2:Y:S01]  /*3470*/  LDL R81, [R1+0xb0] ;  /* 0x0000b00001517983 */ /* 0x002ea20000100800 */
[----:B------:R-:W-:-:S03]  /*3480*/  ISETP.NE.AND P0, PT, RZ, UR21, PT ;  /* 0x00000015ff007c0c */ /* 0x000fc6000bf05270 */
[----:B-----5:R-:W-:Y:S04]  /*3490*/  STL.64 [R1+0xc0], R4 ;  /* 0x0000c00401007387 */ /* 0x020fe80000100a00 */
[----:B------:R0:W-:Y:S02]  /*34a0*/  STL [R1+0xb8], R0 ;  /* 0x0000b80001007387 */ /* 0x0001e40000100800 */
[----:B0-----:R-:W-:Y:S02]  /*34b0*/  MOV R0, 0x2 ;  /* 0x0000000200007802 */ /* 0x001fe40000000f00 */
[----:B--2---:R-:W-:-:S04]  /*34c0*/  IADD3 R3, R81, UR17, RZ ;  /* 0x0000001151037c10 */ /* 0x004fc8000fffe0ff */
[----:B------:R-:W-:Y:S01]  /*34d0*/  SHF.R.S32.HI R81, RZ, 0x1f, R3 ;  /* 0x0000001fff517819 */ /* 0x000fe20000011403 */
[C---:B------:R-:W-:Y:S01]  /*34e0*/  IMAD.WIDE R4, R3.reuse, R0, c[0x0][0x188] ;  /* 0x0000620003047625 */ /* 0x040fe200078e0200 */
[----:B------:R-:W-:-:S04]  /*34f0*/  @P0 LEA R80, P2, R3, c[0x0][0x190], 0x1 ;  /* 0x0000640003500a11 */ /* 0x000fc800078408ff */
[----:B------:R-:W-:Y:S02]  /*3500*/  @P0 LEA.HI.X R81, R3, c[0x0][0x194], R81, 0x1, P2 ;  /* 0x0000650003510a11 */ /* 0x000fe400010f0c51 */
[----:B------:R0:W2:Y:S04]  /*3510*/  LDG.E.U16 R3, [R4.64] ;  /* 0x0000001204037981 */ /* 0x0000a8000c1e1500 */
[----:B------:R1:W3:Y:S04]  /*3520*/  @P0 LDG.E.U16 R0, [R80.64] ;  /* 0x0000001250000981 */ /* 0x0002e8000c1e1500 */
[----:B-1----:R1:W4:Y:S04]  /*3530*/  @P0 LDG.E.U16 R81, [R80.64+0x2] ;  /* 0x0000021250510981 */ /* 0x002328000c1e1500 */
[----:B-1----:R0:W4:Y:S04]  /*3540*/  LDG.E.U16 R80, [R4.64+0x2] ;  /* 0x0000021204507981 */ /* 0x002128000c1e1500 */
[----:B0-----:R0:W5:Y:S01]  /*3550*/  LDL.LU.64 R4, [R1+0xc0] ;  /* 0x0000c00001047983 */ /* 0x0011620000300a00 */
[----:B---3--:R-:W-:-:S03]  /*3560*/  @P0 PRMT R78, RZ, 0x5410, R0 ;  /* 0x00005410ff4e0816 */ /* 0x008fc60000000000 */
[----:B------:R0:W5:Y:S01]  /*3570*/  LDL.LU R0, [R1+0xb8] ;  /* 0x0000b80001007983 */ /* 0x0001620000300800 */
[----:B--2---:R-:W-:Y:S02]  /*3580*/  PRMT R3, RZ, 0x5410, R3 ;  /* 0x00005410ff037816 */ /* 0x004fe40000000003 */
[----:B----4-:R-:W-:Y:S02]  /*3590*/  @P0 PRMT R79, RZ, 0x5410, R81 ;  /* 0x00005410ff4f0816 */ /* 0x010fe40000000051 */
[----:B------:R-:W-:Y:S02]  /*35a0*/  PRMT R80, RZ, 0x5410, R80 ;  /* 0x00005410ff507816 */ /* 0x000fe40000000050 */
.L_x_2601:
[----:B01----:R-:W-:Y:S05]  /*35b0*/  BSYNC B0 ;  /* 0x0000000000007941 */ /* 0x003fea0003800000 */
.L_x_2600:
[----:B------:R0:W-:Y:S04]  /*35c0*/  STL [R1+0xc0], R2 ;  /* 0x0000c00201007387 */ /* 0x0001e80000100800 */
[----:B0-----:R-:W2:Y:S04]  /*35d0*/  LDL.LU R2, [R1+0x28] ;  /* 0x0000280001027983 */ /* 0x001ea80000300800 */
[----:B-----5:R0:W-:Y:S04]  /*35e0*/  STL [R1+0xb8], R0 ;  /* 0x0000b80001007387 */ /* 0x0201e80000100800 */
[----:B0-----:R-:W3:Y:S01]  /*35f0*/  LDL.LU R0, [R1+0x24] ;  /* 0x0000240001007983 */ /* 0x001ee20000300800 */
[----:B------:R-:W-:-:S03]  /*3600*/  MOV R81, R15 ;  /* 0x0000000f00517202 */ /* 0x000fc60000000f00 */
        /* <DEDUP_REMOVED lines=35> */
.L_x_2602:
        /* <DEDUP_REMOVED lines=64> */
.L_x_2603:
        /* <DEDUP_REMOVED lines=10> */
[----:B-----5:R0:W-:Y:S04]  /*3ce0*/  STL [R1+0xd0], R7 ;  /* 0x0000d00701007387 */ /* 0x0201e80000100800 */
[----:B0-----:R-:W2:Y:S04]  /*3cf0*/  LDL.LU R7, [R1+0x10] ;  /* 0x0000100001077983 */ /* 0x001ea80000300800 */
[----:B------:R0:W-:Y:S04]  /*3d00*/  STL [R1+0xcc], R6 ;  /* 0x0000cc0601007387 */ /* 0x0001e80000100800 */
        /* <DEDUP_REMOVED lines=76> */
.L_x_2604:
        /* <DEDUP_REMOVED lines=85> */
.L_x_2605:
[----:B0----5:R0:W-:Y:S04]  /*4720*/  STL [R1+0xe0], R11 ;  /* 0x0000e00b01007387 */ /* 0x0211e80000100800 */
[----:B0-----:R-:W2:Y:S04]  /*4730*/  LDL.LU R11, [R1+0x28] ;  /* 0x00002800010b7983 */ /* 0x001ea80000300800 */
[----:B------:R0:W-:Y:S04]  /*4740*/  STL [R1+0xdc], R10 ;  /* 0x0000dc0a01007387 */ /* 0x0001e80000100800 */
        /* <DEDUP_REMOVED lines=74> */
.L_x_2606:
        /* <DEDUP_REMOVED lines=29> */
[----:B------:R-:W-:Y:S02]  /*4dc0*/  FMUL.FTZ R122, R122, UR23 ;  /* 0x000000177a7a7c20 */ /* 0x000fe40008410000 */
[----:B--2---:R-:W-:Y:S02]  /*4dd0*/  FADD.FTZ R125, R81, R125 ;  /* 0x0000007d517d7221 */ /* 0x004fe40000010000 */
[----:B------:R-:W-:Y:S02]  /*4de0*/  FMUL.FTZ R81, R124, R80 ;  /* 0x000000507c517220 */ /* 0x000fe40000410000 */
[C---:B------:R-:W-:Y:S02]  /*4df0*/  FFMA.FTZ R124, R0.reuse, R124, R4 ;  /* 0x0000007c007c7223 */ /* 0x040fe40000010004 */
[----:B------:R0:W5:Y:S04]  /*4e00*/  LDL.LU R4, [R1+0xc4] ;  /* 0x0000c40001047983 */ /* 0x0001680000300800 */
[----:B------:R2:W-:Y:S02]  /*4e10*/  STL [R1+0x4], R124 ;  /* 0x0000047c01007387 */ /* 0x0005e40000100800 */
[----:B--2---:R-:W-:-:S02]  /*4e20*/  FFMA.FTZ R124, R0, R81, R2 ;  /* 0x00000051007c7223 */ /* 0x004fc40000010002 */
[----:B------:R0:W5:Y:S04]  /*4e30*/  LDL.LU R2, [R1+0xc0] ;  /* 0x0000c00001027983 */ /* 0x0001680000300800 */
[----:B------:R0:W5:Y:S04]  /*4e40*/  LDL.LU R0, [R1+0xb8] ;  /* 0x0000b80001007983 */ /* 0x0001680000300800 */
[----:B------:R2:W-:Y:S04]  /*4e50*/  STL [R1], R124 ;  /* 0x0000007c01007387 */ /* 0x0005e80000100800 */
[----:B------:R3:W-:Y:S01]  /*4e60*/  STL [R1+0x84], R122 ;  /* 0x0000847a01007387 */ /* 0x0007e20000100800 */
[----:B--2---:R-:W-:-:S05]  /*4e70*/  FMUL.FTZ R124, R123, UR23 ;  /* 0x000000177b7c7c20 */ /* 0x004fca0008410000 */
[----:B------:R0:W-:Y:S01]  /*4e80*/  STL [R1+0x80], R124 ;  /* 0x0000807c01007387 */ /* 0x0001e20000100800 */
[----:B------:R-:W-:Y:S01]  /*4e90*/  FADD.FTZ R125, R81, R125 ;  /* 0x0000007d517d7221 */ /* 0x000fe20000010000 */
[----:B------:R-:W-:Y:S02]  /*4ea0*/  MOV R81, R62 ;  /* 0x0000003e00517202 */ /* 0x000fe40000000f00 */
[----:B---3--:R-:W-:Y:S01]  /*4eb0*/  MOV R122, R63 ;  /* 0x0000003f007a7202 */ /* 0x008fe20000000f00 */
        /* <DEDUP_REMOVED lines=20> */
.L_x_2607:
        /* <DEDUP_REMOVED lines=34> */
[----:B------:R0:W5:Y:S04]  /*5220*/  LDL.LU R0, [R1+0xb8] ;  /* 0x0000b80001007983 */ /* 0x0001680000300800 */
[----:B------:R2:W-:Y:S04]  /*5230*/  STL [R1+0x4], R122 ;  /* 0x0000047a01007387 */ /* 0x0005e80000100800 */
[----:B------:R3:W-:Y:S04]  /*5240*/  STL [R1+0x7c], R120 ;  /* 0x00007c7801007387 */ /* 0x0007e80000100800 */
[----:B------:R0:W-:Y:S01]  /*5250*/  STL [R1+0x78], R123 ;  /* 0x0000787b01007387 */ /* 0x0001e20000100800 */
[----:B--2---:R-:W-:-:S02]  /*5260*/  MOV R122, R60 ;  /* 0x0000003c007a7202 */ /* 0x004fc40000000f00 */
        /* <DEDUP_REMOVED lines=21> */
.L_x_2608:
[----:B-----5:R2:W-:Y:S04]  /*53c0*/  STL [R1+0xc4], R4 ;  /* 0x0000c40401007387 */ /* 0x0205e80000100800 */
[----:B--2---:R-:W2:Y:S04]  /*53d0*/  LDL.LU R4, [R1+0xc] ;  /* 0x00000c0001047983 */ /* 0x004ea80000300800 */
[----:B------:R3:W-:Y:S04]  /*53e0*/  STL [R1+0xc0], R2 ;  /* 0x0000c00201007387 */ /* 0x0007e80000100800 */
[----:B---3--:R-:W3:Y:S01]  /*53f0*/  LDL R2, [R1+0x7c] ;  /* 0x00007c0001027983 */ /* 0x008ee20000100800 */
[----:B------:R-:W-:-:S03]  /*5400*/  FMUL.FTZ R121, R122, R3 ;  /* 0x000000037a797220 */ /* 0x000fc60000410000 */
[----:B------:R4:W-:Y:S01]  /*5410*/  STL [R1+0xb8], R0 ;  /* 0x0000b80001007387 */ /* 0x0009e20000100800 */
[----:B------:R-:W-:-:S03]  /*5420*/  FADD.FTZ R125, R125, R121 ;  /* 0x000000797d7d7221 */ /* 0x000fc60000010000 */
[----:B----4-:R-:W4:Y:S04]  /*5430*/  LDL.LU R0, [R1+0x4] ;  /* 0x0000040001007983 */ /* 0x010f280000300800 */
[----:B0-----:R-:W4:Y:S01]  /*5440*/  LDL R123, [R1+0x78] ;  /* 0x00007800017b7983 */ /* 0x001f220000100800 */
        /* <DEDUP_REMOVED lines=10> */
[----:B------:R-:W-:-:S02]  /*54f0*/  FADD.FTZ R125, R122, R125 ;  /* 0x0000007d7a7d7221 */ /* 0x000fc40000010000 */
[----:B----4-:R-:W-:Y:S02]  /*5500*/  FFMA.FTZ R124, R123, R122, R124 ;  /* 0x0000007a7b7c7223 */ /* 0x010fe4000001007c */
[----:B------:R-:W-:Y:S01]  /*5510*/  FMUL.FTZ R122, R56, UR23 ;  /* 0x00000017387a7c20 */ /* 0x000fe20008410000 */
[----:B------:R-:W-:Y:S01]  /*5520*/  MOV R56, R54 ;  /* 0x0000003600387202 */ /* 0x000fe20000000f00 */
[----:B--2---:R-:W-:Y:S02]  /*5530*/  FADD.FTZ R121, R121, R120 ;  /* 0x0000007879797221 */ /* 0x004fe40000010000 */
[----:B------:R-:W-:Y:S02]  /*5540*/  FFMA.FTZ R120, R123, R120, R0 ;  /* 0x000000787b787223 */ /* 0x000fe40000010000 */
[----:B------:R-:W-:Y:S01]  /*5550*/  FMUL.FTZ R123, R57, UR23 ;  /* 0x00000017397b7c20 */ /* 0x000fe20008410000 */
[----:B------:R0:W5:Y:S01]  /*5560*/  LDL.LU R0, [R1+0xb8] ;  /* 0x0000b80001007983 */ /* 0x0001620000300800 */
[----:B------:R-:W-:-:S03]  /*5570*/  MOV R57, R55 ;  /* 0x0000003700397202 */ /* 0x000fc60000000f00 */
        /* <DEDUP_REMOVED lines=21> */
.L_x_2609:
        /* <DEDUP_REMOVED lines=13> */
[----:B------:R-:W-:-:S04]  /*57a0*/  FMUL.FTZ R56, R57, R80 ;  /* 0x0000005039387220 */ /* 0x000fc80000410000 */
[----:B------:R-:W-:Y:S02]  /*57b0*/  FADD.FTZ R125, R56, R125 ;  /* 0x0000007d387d7221 */ /* 0x000fe40000010000 */
[C---:B--2---:R-:W-:Y:S02]  /*57c0*/  FFMA.FTZ R120, R122.reuse, R57, R120 ;  /* 0x000000397a787223 */ /* 0x044fe40000010078 */
[----:B------:R-:W-:Y:S01]  /*57d0*/  FFMA.FTZ R124, R122, R56, R124 ;  /* 0x000000387a7c7223 */ /* 0x000fe2000001007c */
[----:B------:R-:W-:Y:S01]  /*57e0*/  MOV R56, R53 ;  /* 0x0000003500387202 */ /* 0x000fe20000000f00 */
[----:B------:R-:W-:Y:S01]  /*57f0*/  FMUL.FTZ R57, R58, UR23 ;  /* 0x000000173a397c20 */ /* 0x000fe20008410000 */
[----:B------:R-:W-:Y:S01]  /*5800*/  MOV R58, R52 ;  /* 0x00000034003a7202 */ /* 0x000fe20000000f00 */
[----:B------:R-:W-:-:S03]  /*5810*/  FMUL.FTZ R122, R59, UR23 ;  /* 0x000000173b7a7c20 */ /* 0x000fc60008410000 */
[----:B------:R0:W-:Y:S04]  /*5820*/  STL [R1+0x54], R57 ;  /* 0x0000543901007387 */ /* 0x0001e80000100800 */
[----:B------:R0:W-:Y:S01]  /*5830*/  STL [R1+0x50], R122 ;  /* 0x0000507a01007387 */ /* 0x0001e20000100800 */
[----:B------:R-:W-:Y:S05]  /*5840*/  @!P5 BRA `(.L_x_2610) ;  /* 0x000001200000d947 */ /* 0x000fea0003800000 */
[----:B0-----:R-:W-:-:S04]  /*5850*/  FFMA.FTZ R57, R57, R3, R78 ;  /* 0x0000000339397223 */ /* 0x001fc8000001004e */
        /* <DEDUP_REMOVED lines=17> */
.L_x_2610:
[----:B------:R-:W2:Y:S01]  /*5970*/  LDL R59, [R1+0x54] ;  /* 0x00005400013b7983 */ /* 0x000ea20000100800 */
[----:B0-----:R-:W-:Y:S02]  /*5980*/  FMUL.FTZ R57, R58, R3 ;  /* 0x000000033a397220 */ /* 0x001fe40000410000 */
[----:B------:R-:W-:Y:S02]  /*5990*/  FADD.FTZ R76, R76, -UR6 ;  /* 0x800000064c4c7e21 */ /* 0x000fe40008010000 */
[----:B------:R-:W-:Y:S02]  /*59a0*/  FADD.FTZ R125, R125, R57 ;  /* 0x000000397d7d7221 */ /* 0x000fe40000010000 */
[----:B------:R-:W-:Y:S02]  /*59b0*/  FADD.FTZ R77, R77, -UR6 ;  /* 0x800000064d4d7e21 */ /* 0x000fe40008010000 */
[----:B------:R-:W-:Y:S02]  /*59c0*/  FFMA.FTZ R120, R122, R56, R120 ;  /* 0x000000387a787223 */ /* 0x000fe40000010078 */
[----:B------:R-:W-:-:S02]  /*59d0*/  FMUL.FTZ R76, R76, UR23 ;  /* 0x000000174c4c7c20 */ /* 0x000fc40008410000 */
[----:B------:R-:W-:Y:S02]  /*59e0*/  FADD.FTZ R123, R123, R58 ;  /* 0x0000003a7b7b7221 */ /* 0x000fe40000010000 */
[----:B------:R-:W-:Y:S01]  /*59f0*/  FADD.FTZ R121, R121, R56 ;  /* 0x0000003879797221 */ /* 0x000fe20000010000 */
[----:B------:R0:W-:Y:S01]  /*5a00*/  STL [R1+0x1c], R76 ;  /* 0x00001c4c01007387 */ /* 0x0001e20000100800 */
[C---:B--2---:R-:W-:Y:S02]  /*5a10*/  FFMA.FTZ R124, R59.reuse, R57, R124 ;  /* 0x000000393b7c7223 */ /* 0x044fe4000001007c */
[----:B------:R-:W-:Y:S01]  /*5a20*/  FMUL.FTZ R57, R56, R80 ;  /* 0x0000005038397220 */ /* 0x000fe20000410000 */
[----:B------:R-:W-:Y:S01]  /*5a30*/  MOV R56, R51 ;  /* 0x0000003300387202 */ /* 0x000fe20000000f00 */
[----:B------:R-:W-:Y:S01]  /*5a40*/  FFMA.FTZ R81, R59, R58, R81 ;  /* 0x0000003a3b517223 */ /* 0x000fe20000010051 */
[----:B------:R-:W-:Y:S01]  /*5a50*/  MOV R58, R50 ;  /* 0x00000032003a7202 */ /* 0x000fe20000000f00 */
[----:B------:R-:W-:-:S02]  /*5a60*/  FFMA.FTZ R124, R122, R57, R124 ;  /* 0x000000397a7c7223 */ /* 0x000fc4000001007c */
[----:B------:R-:W-:Y:S02]  /*5a70*/  FMUL.FTZ R122, R77, UR23 ;  /* 0x000000174d7a7c20 */ /* 0x000fe40008410000 */
[----:B------:R-:W-:-:S03]  /*5a80*/  FADD.FTZ R125, R57, R125 ;  /* 0x0000007d397d7221 */ /* 0x000fc60000010000 */
        /* <DEDUP_REMOVED lines=20> */
.L_x_2611:
[----:B------:R-:W-:Y:S02]  /*5bd0*/  FMUL.FTZ R57, R58, R3 ;  /* 0x000000033a397220 */ /* 0x000fe40000410000 */
[----:B------:R-:W-:Y:S02]  /*5be0*/  FADD.FTZ R82, R82, -UR6 ;  /* 0x8000000652527e21 */ /* 0x000fe40008010000 */
[----:B------:R-:W-:Y:S02]  /*5bf0*/  FADD.FTZ R83, R83, -UR6 ;  /* 0x8000000653537e21 */ /* 0x000fe40008010000 */
[C---:B------:R-:W-:Y:S02]  /*5c00*/  FFMA.FTZ R81, R76.reuse, R58, R81 ;  /* 0x0000003a4c517223 */ /* 0x040fe40000010051 */
[----:B------:R-:W-:Y:S02]  /*5c10*/  FFMA.FTZ R124, R76, R57, R124 ;  /* 0x000000394c7c7223 */ /* 0x000fe4000001007c */
[----:B------:R-:W-:-:S02]  /*5c20*/  FMUL.FTZ R77, R82, UR23 ;  /* 0x00000017524d7c20 */ /* 0x000fc40008410000 */
[----:B0-----:R-:W-:Y:S02]  /*5c30*/  FMUL.FTZ R76, R83, UR23 ;  /* 0x00000017534c7c20 */ /* 0x001fe40008410000 */
[----:B------:R-:W-:Y:S01]  /*5c40*/  FADD.FTZ R125, R125, R57 ;  /* 0x000000397d7d7221 */ /* 0x000fe20000010000 */
[----:B------:R0:W-:Y:S01]  /*5c50*/  STL [R1+0x24], R77 ;  /* 0x0000244d01007387 */ /* 0x0001e20000100800 */
[----:B------:R-:W-:Y:S02]  /*5c60*/  FMUL.FTZ R57, R56, R80 ;  /* 0x0000005038397220 */ /* 0x000fe40000410000 */
[----:B------:R-:W-:Y:S01]  /*5c70*/  FADD.FTZ R123, R123, R58 ;  /* 0x0000003a7b7b7221 */ /* 0x000fe20000010000 */
[----:B------:R0:W-:Y:S01]  /*5c80*/  STL [R1+0x20], R76 ;  /* 0x0000204c01007387 */ /* 0x0001e20000100800 */
[----:B------:R-:W-:Y:S01]  /*5c90*/  FADD.FTZ R121, R121, R56 ;  /* 0x0000003879797221 */ /* 0x000fe20000010000 */
[----:B------:R-:W-:Y:S01]  /*5ca0*/  MOV R58, R48 ;  /* 0x00000030003a7202 */ /* 0x000fe20000000f00 */
[C---:B------:R-:W-:Y:S01]  /*5cb0*/  FFMA.FTZ R120, R122.reuse, R56, R120 ;  /* 0x000000387a787223 */ /* 0x040fe20000010078 */
[----:B------:R-:W-:Y:S01]  /*5cc0*/  MOV R56, R49 ;  /* 0x0000003100387202 */ /* 0x000fe20000000f00 */
[----:B------:R-:W-:-:S02]  /*5cd0*/  FFMA.FTZ R124, R122, R57, R124 ;  /* 0x000000397a7c7223 */ /* 0x000fc4000001007c */
[----:B------:R-:W-:Y:S01]  /*5ce0*/  FADD.FTZ R125, R57, R125 ;  /* 0x0000007d397d7221 */ /* 0x000fe20000010000 */
        /* <DEDUP_REMOVED lines=19> */
.L_x_2612:
        /* <DEDUP_REMOVED lines=37> */
.L_x_2613:
        /* <DEDUP_REMOVED lines=37> */
.L_x_2614:
        /* <DEDUP_REMOVED lines=37> */
.L_x_2615:
        /* <DEDUP_REMOVED lines=37> */
.L_x_2616:
        /* <DEDUP_REMOVED lines=37> */
.L_x_2617:
        /* <DEDUP_REMOVED lines=37> */
.L_x_2618:
        /* <DEDUP_REMOVED lines=37> */
.L_x_2619:
        /* <DEDUP_REMOVED lines=37> */
.L_x_2620:
[----:B------:R-:W-:Y:S01]  /*70a0*/  FMUL.FTZ R57, R58, R3 ;  /* 0x000000033a397220 */ /* 0x000fe20000410000 */
[----:B------:R-:W-:Y:S01]  /*70b0*/  MOV R59, R31 ;  /* 0x0000001f003b7202 */ /* 0x000fe20000000f00 */
[----:B------:R-:W-:Y:S02]  /*70c0*/  FADD.FTZ R100, R100, -UR6 ;  /* 0x8000000664647e21 */ /* 0x000fe40008010000 */
[----:B------:R-:W-:Y:S02]  /*70d0*/  FFMA.FTZ R124, R77, R57, R124 ;  /* 0x000000394d7c7223 */ /* 0x000fe4000001007c */
[----:B------:R-:W-:Y:S02]  /*70e0*/  FADD.FTZ R125, R125, R57 ;  /* 0x000000397d7d7221 */ /* 0x000fe40000010000 */
[----:B------:R-:W-:Y:S02]  /*70f0*/  FMUL.FTZ R57, R56, R80 ;  /* 0x0000005038397220 */ /* 0x000fe40000410000 */
[----:B------:R-:W-:-:S02]  /*7100*/  FADD.FTZ R101, R101, -UR6 ;  /* 0x8000000665657e21 */ /* 0x000fc40008010000 */
[----:B------:R-:W-:Y:S02]  /*7110*/  FADD.FTZ R121, R121, R56 ;  /* 0x0000003879797221 */ /* 0x000fe40000010000 */
[C---:B------:R-:W-:Y:S02]  /*7120*/  FFMA.FTZ R120, R76.reuse, R56, R120 ;  /* 0x000000384c787223 */ /* 0x040fe40000010078 */
[----:B------:R-:W-:Y:S02]  /*7130*/  FFMA.FTZ R56, R76, R57, R124 ;  /* 0x000000394c387223 */ /* 0x000fe4000001007c */
[----:B------:R-:W-:Y:S01]  /*7140*/  FFMA.FTZ R81, R77, R58, R81 ;  /* 0x0000003a4d517223 */ /* 0x000fe20000010051 */
[----:B0-----:R-:W-:Y:S01]  /*7150*/  MOV R77, R30 ;  /* 0x0000001e004d7202 */ /* 0x001fe20000000f00 */
[----:B------:R-:W-:Y:S02]  /*7160*/  FADD.FTZ R57, R57, R125 ;  /* 0x0000007d39397221 */ /* 0x000fe40000010000 */
        /* <DEDUP_REMOVED lines=22> */
.L_x_2621:
        /* <DEDUP_REMOVED lines=35> */
.L_x_2622:
[----:B------:R-:W-:Y:S01]  /*7500*/  FMUL.FTZ R76, R77, R3 ;  /* 0x000000034d4c7220 */ /* 0x000fe20000410000 */
[----:B------:R-:W-:Y:S01]  /*7510*/  MOV R83, R26 ;  /* 0x0000001a00537202 */ /* 0x000fe20000000f00 */
        /* <DEDUP_REMOVED lines=33> */
.L_x_2623:
        /* <DEDUP_REMOVED lines=35> */
.L_x_2624:
        /* <DEDUP_REMOVED lines=35> */
.L_x_2625:
        /* <DEDUP_REMOVED lines=35> */
.L_x_2626:
        /* <DEDUP_REMOVED lines=35> */
.L_x_2627:
        /* <DEDUP_REMOVED lines=35> */
.L_x_2628:
        /* <DEDUP_REMOVED lines=8> */
[C---:B------:R-:W-:Y:S01]  /*82a0*/  FFMA.FTZ R56, R95.reuse, R77, R59 ;  /* 0x0000004d5f387223 */ /* 0x040fe2000001003b */
[----:B------:R-:W-:Y:S01]  /*82b0*/  MOV R59, R13 ;  /* 0x0000000d003b7202 */ /* 0x000fe20000000f00 */
[----:B------:R-:W-:Y:S02]  /*82c0*/  FFMA.FTZ R81, R95, R82, R81 ;  /* 0x000000525f517223 */ /* 0x000fe40000010051 */
[----:B------:R-:W-:Y:S01]  /*82d0*/  FADD.FTZ R76, R82, R76 ;  /* 0x0000004c524c7221 */ /* 0x000fe20000010000 */
        /* <DEDUP_REMOVED lines=23> */
.L_x_2629:
[----:B------:R-:W-:Y:S01]  /*8450*/  FMUL.FTZ R77, R82, R3 ;  /* 0x00000003524d7220 */ /* 0x000fe20000410000 */
[----:B------:R-:W-:Y:S01]  /*8460*/  MOV R110, R10 ;  /* 0x0000000a006e7202 */ /* 0x000fe20000000f00 */
[----:B------:R-:W-:Y:S01]  /*8470*/  FADD.FTZ R90, R118, -UR6 ;  /* 0x80000006765a7e21 */ /* 0x000fe20008010000 */
[----:B------:R-:W-:Y:S01]  /*8480*/  MOV R109, R11 ;  /* 0x0000000b006d7202 */ /* 0x000fe20000000f00 */
        /* <DEDUP_REMOVED lines=31> */
.L_x_2630:
[----:B------:R-:W2:Y:S04]  /*8680*/  LDL.LU R83, [R1+0x58] ;  /* 0x0000580001537983 */ /* 0x000ea80000300800 */
[----:B------:R-:W3:Y:S01]  /*8690*/  LDL.LU R82, [R1+0x5c] ;  /* 0x00005c0001527983 */ /* 0x000ee20000300800 */
[----:B------:R-:W-:Y:S01]  /*86a0*/  FMUL.FTZ R59, R110, R3 ;  /* 0x000000036e3b7220 */ /* 0x000fe20000410000 */
[----:B------:R-:W-:Y:S01]  /*86b0*/  MOV R108, R8 ;  /* 0x00000008006c7202 */ /* 0x000fe20000000f00 */
[----:B------:R-:W-:Y:S01]  /*86c0*/  FMUL.FTZ R77, R109, R80 ;  /* 0x000000506d4d7220 */ /* 0x000fe20000410000 */
[----:B------:R-:W-:Y:S01]  /*86d0*/  MOV R107, R9 ;  /* 0x00000009006b7202 */ /* 0x000fe20000000f00 */
[----:B------:R-:W-:Y:S02]  /*86e0*/  FFMA.FTZ R81, R90, R59, R81 ;  /* 0x0000003b5a517223 */ /* 0x000fe40000010051 */
[----:B------:R-:W-:-:S02]  /*86f0*/  FADD.FTZ R76, R76, R59 ;  /* 0x0000003b4c4c7221 */ /* 0x000fc40000010000 */
        /* <DEDUP_REMOVED lines=25> */
.L_x_2631:
        /* <DEDUP_REMOVED lines=33> */
.L_x_2632:
[----:B------:R-:W2:Y:S04]  /*8aa0*/  LDL.LU R87, [R1+0x70] ;  /* 0x0000700001577983 */ /* 0x000ea80000300800 */
[----:B------:R-:W3:Y:S01]  /*8ab0*/  LDL.LU R86, [R1+0x74] ;  /* 0x0000740001567983 */ /* 0x000ee20000300800 */
[----:B------:R-:W-:Y:S02]  /*8ac0*/  FMUL.FTZ R77, R106, R3 ;  /* 0x000000036a4d7220 */ /* 0x000fe40000410000 */
[----:B------:R-:W-:Y:S02]  /*8ad0*/  FMUL.FTZ R85, R105, R80 ;  /* 0x0000005069557220 */ /* 0x000fe40000410000 */
[----:B------:R-:W-:Y:S02]  /*8ae0*/  FFMA.FTZ R59, R82, R77, R59 ;  /* 0x0000004d523b7223 */ /* 0x000fe4000001003b */
[----:B------:R-:W-:-:S02]  /*8af0*/  FADD.FTZ R77, R76, R77 ;  /* 0x0000004d4c4d7221 */ /* 0x000fc40000010000 */
[----:B------:R-:W-:Y:S01]  /*8b00*/  FFMA.FTZ R76, R81, R85, R59 ;  /* 0x00000055514c7223 */ /* 0x000fe2000001003b */
[----:B------:R-:W-:Y:S01]  /*8b10*/  MOV R59, R5 ;  /* 0x00000005003b7202 */ /* 0x000fe20000000f00 */
[----:B------:R-:W-:Y:S02]  /*8b20*/  FADD.FTZ R77, R85, R77 ;  /* 0x0000004d554d7221 */ /* 0x000fe40000010000 */
[----:B--2---:R-:W-:Y:S01]  /*8b30*/  FADD.FTZ R94, R87, -UR6 ;  /* 0x80000006575e7e21 */ /* 0x004fe20008010000 */
[----:B------:R-:W-:Y:S01]  /*8b40*/  MOV R87, R4 ;  /* 0x0000000400577202 */ /* 0x000fe20000000f00 */
        /* <DEDUP_REMOVED lines=22> */
.L_x_2633:
[----:B------:R-:W2:Y:S01]  /*8cb0*/  LDL R111, [R1+0xb4] ;  /* 0x0000b400016f7983 */ /* 0x000ea20000100800 */
[----:B------:R-:W-:Y:S01]  /*8cc0*/  FMUL.FTZ R85, R87, R3 ;  /* 0x0000000357557220 */ /* 0x000fe20000410000 */
[----:B-----5:R-:W-:Y:S01]  /*8cd0*/  ISETP.NE.AND P2, PT, R0, RZ, PT ;  /* 0x000000ff0000720c */ /* 0x020fe20003f45270 */
[----:B------:R-:W-:Y:S01]  /*8ce0*/  FFMA.FTZ R58, R90, R110, R58 ;  /* 0x0000006e5a3a7223 */ /* 0x000fe2000001003a */
[----:B------:R-:W0:Y:S01]  /*8cf0*/  S2R R112, SR_LANEID ;  /* 0x0000000000707919 */ /* 0x000e220000000000 */
[----:B------:R-:W-:Y:S01]  /*8d00*/  FFMA.FTZ R76, R94, R85, R76 ;  /* 0x000000555e4c7223 */ /* 0x000fe2000001004c */
[----:B------:R-:W-:Y:S01]  /*8d10*/  BSSY B0, `(.L_x_2634) ;  /* 0x0000057000007945 */ /* 0x000fe20003800000 */
[----:B------:R-:W-:Y:S02]  /*8d20*/  FADD.FTZ R77, R77, R85 ;  /* 0x000000554d4d7221 */ /* 0x000fe40000010000 */
[----:B------:R-:W-:Y:S02]  /*8d30*/  FMUL.FTZ R85, R59, R80 ;  /* 0x000000503b557220 */ /* 0x000fe40000410000 */
[----:B------:R-:W-:-:S02]  /*8d40*/  FADD.FTZ R84, R84, R110 ;  /* 0x0000006e54547221 */ /* 0x000fc40000010000 */
[----:B------:R-:W-:Y:S02]  /*8d50*/  FFMA.FTZ R76, R93, R85, R76 ;  /* 0x000000555d4c7223 */ /* 0x000fe4000001004c */
[----:B------:R-:W-:Y:S02]  /*8d60*/  FADD.FTZ R77, R85, R77 ;  /* 0x0000004d554d7221 */ /* 0x000fe40000010000 */
[----:B------:R-:W-:Y:S01]  /*8d70*/  FADD.FTZ R57, R57, R109 ;  /* 0x0000006d39397221 */ /* 0x000fe20000010000 */
[----:B------:R-:W3:Y:S01]  /*8d80*/  SHFL.DOWN PT, R85, R76, 0x1, 0x1f ;  /* 0x08201f004c557f89 */ /* 0x000ee200000e0000 */
[----:B------:R-:W-:Y:S02]  /*8d90*/  FFMA.FTZ R56, R89, R109, R56 ;  /* 0x0000006d59387223 */ /* 0x000fe40000010038 */
[----:B------:R-:W-:Y:S01]  /*8da0*/  FFMA.FTZ R58, R88, R108, R58 ;  /* 0x0000006c583a7223 */ /* 0x000fe2000001003a */
[----:B------:R-:W4:Y:S01]  /*8db0*/  SHFL.DOWN PT, R86, R77, 0x1, 0x1f ;  /* 0x08201f004d567f89 */ /* 0x000f2200000e0000 */
[----:B------:R-:W-:-:S02]  /*8dc0*/  FADD.FTZ R84, R84, R108 ;  /* 0x0000006c54547221 */ /* 0x000fc40000010000 */
[----:B------:R-:W-:Y:S02]  /*8dd0*/  FADD.FTZ R57, R57, R107 ;  /* 0x0000006b39397221 */ /* 0x000fe40000010000 */
[----:B------:R-:W-:Y:S01]  /*8de0*/  FFMA.FTZ R56, R83, R107, R56 ;  /* 0x0000006b53387223 */ /* 0x000fe20000010038 */
[----:B0-----:R-:W-:Y:S01]  /*8df0*/  ISETP.GT.AND P0, PT, R112, 0x1e, PT ;  /* 0x0000001e7000780c */ /* 0x001fe20003f04270 */
[----:B------:R-:W-:Y:S01]  /*8e00*/  FFMA.FTZ R58, R82, R106, R58 ;  /* 0x0000006a523a7223 */ /* 0x000fe2000001003a */
[----:B------:R-:W-:Y:S01]  /*8e10*/  ISETP.NE.AND P3, PT, R112, RZ, PT ;  /* 0x000000ff7000720c */ /* 0x000fe20003f65270 */
[----:B------:R-:W-:Y:S02]  /*8e20*/  FADD.FTZ R106, R84, R106 ;  /* 0x0000006a546a7221 */ /* 0x000fe40000010000 */
[----:B------:R-:W-:Y:S02]  /*8e30*/  FADD.FTZ R84, R57, R105 ;  /* 0x0000006939547221 */ /* 0x000fe40000010000 */
[----:B------:R-:W-:-:S02]  /*8e40*/  FFMA.FTZ R57, R81, R105, R56 ;  /* 0x0000006951397223 */ /* 0x000fc40000010038 */
[----:B------:R-:W-:Y:S02]  /*8e50*/  FFMA.FTZ R56, R94, R87, R58 ;  /* 0x000000575e387223 */ /* 0x000fe4000001003a */
[----:B------:R-:W-:Y:S02]  /*8e60*/  FFMA.FTZ R57, R93, R59, R57 ;  /* 0x0000003b5d397223 */ /* 0x000fe40000010039 */
[----:B------:R-:W-:Y:S02]  /*8e70*/  FADD.FTZ R58, R106, R87 ;  /* 0x000000576a3a7221 */ /* 0x000fe40000010000 */
        /* <DEDUP_REMOVED lines=64> */
.L_x_2635:
[----:B------:R-:W-:Y:S05]  /*9280*/  BSYNC B0 ;  /* 0x0000000000007941 */ /* 0x000fea0003800000 */
.L_x_2634:
        /* <DEDUP_REMOVED lines=79> */
.L_x_2637:
[----:B------:R-:W-:Y:S05]  /*9780*/  BSYNC B0 ;  /* 0x0000000000007941 */ /* 0x000fea0003800000 */
.L_x_2636:
        /* <DEDUP_REMOVED lines=21> */
.L_x_2639:
[----:B------:R-:W-:Y:S05]  /*98e0*/  BSYNC B0 ;  /* 0x0000000000007941 */ /* 0x000fea0003800000 */
.L_x_2638:
[----:B--2---:R-:W-:-:S10]  /*98f0*/  HFMA2.MMA R56, -RZ, RZ, 0, 1.1920928955078125e-07 ;  /* 0x00000002ff387435 */ /* 0x004fd400000001ff */
[----:B------:R-:W-:-:S13]  /*9900*/  ISETP.LE.U32.AND P0, PT, R56, c[0x0][0xc], PT ;  /* 0x0000030038007a0c */ /* 0x000fda0003f03070 */
[----:B------:R-:W-:Y:S05]  /*9910*/  @!P0 BRA `(.L_x_2640) ;  /* 0x0000185000008947 */ /* 0x000fea0003800000 */
[----:B------:R-:W2:Y:S01]  /*9920*/  S2UR UR22, SR_CTAID.Y ;  /* 0x00000000001679c3 */ /* 0x000ea20000002600 */
        /* <DEDUP_REMOVED lines=9> */
[----:B--2---:R-:W-:-:S04]  /*99c0*/  UIADD3 UR5, UR5, UR22, URZ ;  /* 0x0000001605057290 */ /* 0x004fc8000fffe03f */
[----:B------:R-:W-:Y:S01]  /*99d0*/  UIMAD.WIDE.U32 UR16, UR5, UR15, UR16 ;  /* 0x0000000f051072a5 */ /* 0x000fe2000f8e0010 */
[----:B------:R-:W-:Y:S05]  /*99e0*/  @P2 BRA `(.L_x_2641) ;  /* 0x0000020000002947 */ /* 0x000fea0003800000 */
[----:B------:R-:W-:Y:S01]  /*99f0*/  ULDC UR14, c[0x0][0x10] ;  /* 0x00000400000e7ab9 */ /* 0x000fe20000000800 */
[----:B------:R-:W2:Y:S01]  /*9a00*/  S2R R58, SR_LANEID ;  /* 0x00000000003a7919 */ /* 0x000ea20000000000 */
        /* <DEDUP_REMOVED lines=23> */
.L_x_2642:
[----:B------:R-:W-:Y:S02]  /*9b80*/  MOV R56, UR16 ;  /* 0x0000001000387c02 */ /* 0x000fe40008000f00 */
[----:B------:R-:W-:-:S05]  /*9b90*/  MOV R57, UR17 ;  /* 0x0000001100397c02 */ /* 0x000fca0008000f00 */
[----:B------:R-:W2:Y:S01]  /*9ba0*/  LDG.E.STRONG.GPU R56, [R56.64] ;  /* 0x0000001238387981 */ /* 0x000ea2000c1ef900 */
[----:B------:R-:W-:Y:S01]  /*9bb0*/  YIELD ;  /* 0x0000000000007946 */ /* 0x000fe20003800000 */
[----:B--2---:R-:W-:Y:S01]  /*9bc0*/  ISETP.NE.AND P0, PT, R56, R58, PT ;  /* 0x0000003a3800720c */ /* 0x004fe20003f05270 */
[----:B------:R-:W-:-:S12]  /*9bd0*/  CCTL.IVALL ;  /* 0x00000000ff00798f */ /* 0x000fd80002000000 */
[----:B------:R-:W-:Y:S05]  /*9be0*/  @P0 BRA `(.L_x_2642) ;  /* 0xffffff9000000947 */ /* 0x000fea000383ffff */
.L_x_2641:
[----:B------:R-:W-:Y:S01]  /*9bf0*/  ISETP.NE.AND P0, PT, RZ, c[0x0][0xc], PT ;  /* 0x00000300ff007a0c */ /* 0x000fe20003f05270 */
[----:B------:R-:W-:Y:S01]  /*9c00*/  WARPSYNC 0xffffffff ;  /* 0xffffffff00007948 */ /* 0x000fe20003800000 */
[----:B------:R-:W-:Y:S11]  /*9c10*/  BAR.SYNC.DEFER_BLOCKING 0x0 ;  /* 0x0000000000007b1d */ /* 0x000ff60000010000 */
[----:B------:R-:W-:Y:S05]  /*9c20*/  @!P0 BRA `(.L_x_2640) ;  /* 0x0000154000008947 */ /* 0x000fea0003800000 */
[----:B------:R-:W-:Y:S01]  /*9c30*/  HFMA2.MMA R56, -RZ, RZ, 0, 5.9604644775390625e-08 ;  /* 0x00000001ff387435 */ /* 0x000fe200000001ff */
        /* <DEDUP_REMOVED lines=15> */
.L_x_2646:
[----:B------:R-:W-:Y:S02]  /*9d30*/  MOV R56, UR5 ;  /* 0x0000000500387c02 */ /* 0x000fe40008000f00 */
        /* <DEDUP_REMOVED lines=153> */
.L_x_2645:
[----:B------:R-:W-:-:S06]  /*a6d0*/  UISETP.GT.AND UP0, UPT, UR14, 0x4, UPT ;  /* 0x000000040e00788c */ /* 0x000fcc000bf04270 */
[----:B------:R-:W-:-:S13]  /*a6e0*/  PLOP3.LUT P3, PT, PT, PT, UP0, 0x80, 0x0 ;  /* 0x000000000000781c */ /* 0x000fda0003f6f008 */
[----:B------:R-:W-:Y:S05]  /*a6f0*/  @!P3 BRA `(.L_x_2647) ;  /* 0x000005200000b947 */ /* 0x000fea0003800000 */
[----:B------:R-:W-:Y:S01]  /*a700*/  MOV R56, UR5 ;  /* 0x0000000500387c02 */ /* 0x000fe20008000f00 */
        /* <DEDUP_REMOVED lines=81> */
.L_x_2647:
[----:B01----:R-:W-:-:S13]  /*ac20*/  ISETP.NE.OR P0, PT, RZ, UR14, P0 ;  /* 0x0000000eff007c0c */ /* 0x003fda0008705670 */
[----:B------:R-:W-:Y:S05]  /*ac30*/  @!P0 BRA `(.L_x_2643) ;  /* 0x000002a000008947 */ /* 0x000fea0003800000 */
.L_x_2644:
[----:B------:R-:W-:Y:S01]  /*ac40*/  MOV R56, UR5 ;  /* 0x0000000500387c02 */ /* 0x000fe20008000f00 */
        /* <DEDUP_REMOVED lines=41> */
.L_x_2643:
[----:B------:R-:W-:-:S04]  /*aee0*/  MOV R58, c[0x0][0xc] ;  /* 0x00000300003a7a02 */ /* 0x000fc80000000f00 */
        /* <DEDUP_REMOVED lines=15> */
.L_x_2649:
[----:B------:R-:W-:Y:S05]  /*afe0*/  BSYNC B0 ;  /* 0x0000000000007941 */ /* 0x000fea0003800000 */
.L_x_2648:
        /* <DEDUP_REMOVED lines=24> */
.L_x_2640:
[----:B------:R2:W5:Y:S04]  /*b170*/  LDL R58, [R1+0x90] ;  /* 0x00009000013a7983 */ /* 0x0005680000100800 */
        /* <DEDUP_REMOVED lines=27> */
.L_x_2650:
        /* <DEDUP_REMOVED lines=20> */
.L_x_2652:
[----:B------:R-:W-:Y:S05]  /*b470*/  BSYNC B0 ;  /* 0x0000000000007941 */ /* 0x000fea0003800000 */
.L_x_2651:
[----:B-----5:R0:W5:Y:S04]  /*b480*/  LDL R59, [R1+0xa0] ;  /* 0x0000a000013b7983 */ /* 0x0201680000100800 */
[----:B--2---:R0:W5:Y:S01]  /*b490*/  LDL R57, [R1+0xac] ;  /* 0x0000ac0001397983 */ /* 0x0041620000100800 */
        /* <DEDUP_REMOVED lines=25> */
.L_x_2653:
[----:B0-----:R-:W-:Y:S01]  /*b630*/  BSSY B0, `(.L_x_2654) ;  /* 0x0000013000007945 */ /* 0x001fe20003800000 */
[----:B------:R-:W-:Y:S05]  /*b640*/  @P0 BRA `(.L_x_2655) ;  /* 0x0000011000000947 */ /* 0x000fea0003800000 */
[----:B---3--:R-:W-:Y:S02]  /*b650*/  MOV R14, UR5 ;  /* 0x00000005000e7c02 */ /* 0x008fe40008000f00 */
[----:B------:R-:W-:-:S03]  /*b660*/  MOV R15, UR5 ;  /* 0x00000005000f7c02 */ /* 0x000fc60008000f00 */
[----:B----45:R-:W-:Y:S02]  /*b670*/  FFMA.FTZ R14, R59, R14, UR6 ;  /* 0x000000063b0e7e23 */ /* 0x030fe4000801000e */
        /* <DEDUP_REMOVED lines=14> */
.L_x_2655:
[----:B------:R-:W-:Y:S05]  /*b760*/  BSYNC B0 ;  /* 0x0000000000007941 */ /* 0x000fea0003800000 */
.L_x_2654:
[----:B-----5:R2:W5:Y:S04]  /*b770*/  LDL R59, [R1+0x98] ;  /* 0x00009800013b7983 */ /* 0x0205680000100800 */
[----:B0-----:R2:W5:Y:S01]  /*b780*/  LDL R57, [R1+0xa4] ;  /* 0x0000a40001397983 */ /* 0x0015620000100800 */
[C---:B------:R-:W-:Y:S02]  /*b790*/  IADD3 R56, R2.reuse, 0x20, RZ ;  /* 0x0000002002387810 */ /* 0x040fe40007ffe0ff */
[----:B------:R-:W-:Y:S02]  /*b7a0*/  IADD3 R58, R2, 0x20, RZ ;  /* 0x00000020023a7810 */ /* 0x000fe40007ffe0ff */
[----:B------:R-:W-:Y:S02]  /*b7b0*/  SHF.R.S32.HI R56, RZ, 0x1f, R56 ;  /* 0x0000001fff387819 */ /* 0x000fe40000011438 */
[----:B------:R-:W-:-:S04]  /*b7c0*/  ISETP.GE.U32.AND P0, PT, R58, c[0x0][0x1e0], PT ;  /* 0x000078003a007a0c */ /* 0x000fc80003f06070 */
[----:B------:R-:W-:-:S04]  /*b7d0*/  ISETP.GE.AND.EX P0, PT, R56, c[0x0][0x1e4], PT, P0 ;  /* 0x0000790038007a0c */ /* 0x000fc80003f06300 */
[----:B------:R-:W-:Y:S01]  /*b7e0*/  ISETP.GT.U32.OR P0, PT, R0, 0x1df, P0 ;  /* 0x000001df0000780c */ /* 0x000fe20000704470 */
[----:B------:R-:W-:Y:S11]  /*b7f0*/  @!P5 BRA `(.L_x_2656) ;  /* 0x000001200000d947 */ /* 0x000ff60003800000 */
        /* <DEDUP_REMOVED lines=18> */
.L_x_2656:
[----:B--2---:R-:W-:Y:S01]  /*b920*/  BSSY B0, `(.L_x_2657) ;  /* 0x0000013000007945 */ /* 0x004fe20003800000 */
        /* <DEDUP_REMOVED lines=18> */
.L_x_2658:
[----:B------:R-:W-:Y:S05]  /*ba50*/  BSYNC B0 ;  /* 0x0000000000007941 */ /* 0x000fea0003800000 */
.L_x_2657:
[----:B------:R2:W5:Y:S04]  /*ba60*/  LDL R77, [R1+0x9c] ;  /* 0x00009c00014d7983 */ /* 0x0005680000100800 */
[----:B0----5:R2:W5:Y:S01]  /*ba70*/  LDL R57, [R1+0xa8] ;  /* 0x0000a80001397983 */ /* 0x0215620000100800 */
[C---:B------:R-:W-:Y:S02]  /*ba80*/  IADD3 R76, R2.reuse, 0x30, RZ ;  /* 0x00000030024c7810 */ /* 0x040fe40007ffe0ff */
[C---:B------:R-:W-:Y:S02]  /*ba90*/  IADD3 R70, R2.reuse, 0x40, RZ ;  /* 0x0000004002467810 */ /* 0x040fe40007ffe0ff */
        /* <DEDUP_REMOVED lines=39> */
.L_x_2659:
[----:B--2---:R-:W-:Y:S01]  /*bd10*/  BSSY B0, `(.L_x_2660) ;  /* 0x0000013000007945 */ /* 0x004fe20003800000 */
[----:B------:R-:W-:Y:S05]  /*bd20*/  @P6 BRA `(.L_x_2661) ;  /* 0x0000011000006947 */ /* 0x000fea0003800000 */
[----:B---3--:R-:W-:Y:S02]  /*bd30*/  MOV R14, UR5 ;  /* 0x00000005000e7c02 */ /* 0x008fe40008000f00 */
[----:B------:R-:W-:-:S03]  /*bd40*/  MOV R15, UR5 ;  /* 0x00000005000f7c02 */ /* 0x000fc60008000f00 */
[----:B----4-:R-:W-:Y:S02]  /*bd50*/  FFMA.FTZ R14, R77, R14, UR6 ;  /* 0x000000064d0e7e23 */ /* 0x010fe4000801000e */
[----:B-----5:R-:W-:Y:S01]  /*bd60*/  FFMA.FTZ R15, R57, R15, UR6 ;  /* 0x00000006390f7e23 */ /* 0x020fe2000801000f */
        /* <DEDUP_REMOVED lines=13> */
.L_x_2661:
[----:B------:R-:W-:Y:S05]  /*be40*/  BSYNC B0 ;  /* 0x0000000000007941 */ /* 0x000fea0003800000 */
.L_x_2660:
        /* <DEDUP_REMOVED lines=21> */
.L_x_2662:
        /* <DEDUP_REMOVED lines=21> */
.L_x_2664:
[----:B------:R-:W-:Y:S05]  /*c0f0*/  BSYNC B0 ;  /* 0x0000000000007941 */ /* 0x000fea0003800000 */
.L_x_2663:
        /* <DEDUP_REMOVED lines=21> */
.L_x_2665:
        /* <DEDUP_REMOVED lines=21> */
.L_x_2667:
[----:B------:R-:W-:Y:S05]  /*c3a0*/  BSYNC B0 ;  /* 0x0000000000007941 */ /* 0x000fea0003800000 */
.L_x_2666:
        /* <DEDUP_REMOVED lines=39> */
.L_x_2668:
        /* <DEDUP_REMOVED lines=19> */
.L_x_2670:
[----:B------:R-:W-:Y:S05]  /*c750*/  BSYNC B0 ;  /* 0x0000000000007941 */ /* 0x000fea0003800000 */
.L_x_2669:
        /* <DEDUP_REMOVED lines=21> */
.L_x_2671:
[----:B------:R-:W-:Y:S01]  /*c8b0*/  BSSY B0, `(.L_x_2672) ;  /* 0x0000015000007945 */ /* 0x000fe20003800000 */
[----:B------:R-:W-:Y:S05]  /*c8c0*/  @P4 BRA `(.L_x_2673) ;  /* 0x0000013000004947 */ /* 0x000fea0003800000 */
[----:B0-----:R-:W2:Y:S04]  /*c8d0*/  LDL.LU R56, [R1+0x64] ;  /* 0x0000640001387983 */ /* 0x001ea80000300800 */
[----:B----4-:R-:W4:Y:S01]  /*c8e0*/  LDL.LU R15, [R1+0x60] ;  /* 0x00006000010f7983 */ /* 0x010f220000300800 */
[----:B---3--:R-:W-:-:S05]  /*c8f0*/  MOV R14, UR5 ;  /* 0x00000005000e7c02 */ /* 0x008fca0008000f00 */
[----:B--2---:R-:W-:-:S04]  /*c900*/  FFMA.FTZ R14, R56, R14, UR6 ;  /* 0x00000006380e7e23 */ /* 0x004fc8000801000e */
[----:B------:R-:W-:Y:S01]  /*c910*/  FFMA.FTZ R56, R3, R54, -R14 ;  /* 0x0000003603387223 */ /* 0x000fe2000001080e */
[----:B------:R-:W-:Y:S02]  /*c920*/  MOV R14, UR5 ;  /* 0x00000005000e7c02 */ /* 0x000fe40008000f00 */
[----:B------:R-:W-:-:S03]  /*c930*/  MOV R54, R74 ;  /* 0x0000004a00367202 */ /* 0x000fc60000000f00 */
[----:B----4-:R-:W-:-:S04]  /*c940*/  FFMA.FTZ R14, R15, R14, UR6 ;  /* 0x000000060f0e7e23 */ /* 0x010fc8000801000e */
[----:B-----5:R-:W-:Y:S01]  /*c950*/  FFMA.FTZ R57, R80, R55, -R14 ;  /* 0x0000003750397223 */ /* 0x020fe2000001080e */
        /* <DEDUP_REMOVED lines=10> */
.L_x_2673:
[----:B------:R-:W-:Y:S05]  /*ca00*/  BSYNC B0 ;  /* 0x0000000000007941 */ /* 0x000fea0003800000 */
.L_x_2672:
        /* <DEDUP_REMOVED lines=21> */
.L_x_2674:
        /* <DEDUP_REMOVED lines=21> */
.L_x_2676:
[----:B------:R-:W-:Y:S05]  /*ccb0*/  BSYNC B0 ;  /* 0x0000000000007941 */ /* 0x000fea0003800000 */
.L_x_2675:
[----:B0-----:R0:W5:Y:S04]  /*ccc0*/  LDL R52, [R1+0x1c] ;  /* 0x00001c0001347983 */ /* 0x0011680000100800 */
[----:B------:R0:W5:Y:S01]  /*ccd0*/  LDL R53, [R1+0x18] ;  /* 0x0000180001357983 */ /* 0x0001620000100800 */
[C---:B------:R-:W-:Y:S02]  /*cce0*/  IADD3 R56, R2.reuse, 0xb0, RZ ;  /* 0x000000b002387810 */ /* 0x040fe40007ffe0ff */
[C---:B-----5:R-:W-:Y:S02]  /*ccf0*/  IADD3 R57, R2.reuse, 0xb0, RZ ;  /* 0x000000b002397810 */ /* 0x060fe40007ffe0ff */
        /* <DEDUP_REMOVED lines=35> */
.L_x_2677:
[----:B0-----:R-:W-:Y:S01]  /*cf30*/  BSSY B0, `(.L_x_2678) ;  /* 0x0000013000007945 */ /* 0x001fe20003800000 */
[----:B------:R-:W-:Y:S05]  /*cf40*/  @P4 BRA `(.L_x_2679) ;  /* 0x0000011000004947 */ /* 0x000fea0003800000 */
[----:B---3--:R-:W-:-:S05]  /*cf50*/  MOV R14, UR5 ;  /* 0x00000005000e7c02 */ /* 0x008fca0008000f00 */
[----:B----4-:R-:W-:-:S04]  /*cf60*/  FFMA.FTZ R14, R52, R14, UR6 ;  /* 0x00000006340e7e23 */ /* 0x010fc8000801000e */
[----:B------:R-:W-:Y:S01]  /*cf70*/  FFMA.FTZ R52, R3, R50, -R14 ;  /* 0x0000003203347223 */ /* 0x000fe2000001080e */
[----:B------:R-:W-:Y:S02]  /*cf80*/  MOV R14, UR5 ;  /* 0x00000005000e7c02 */ /* 0x000fe40008000f00 */
[----:B------:R-:W-:-:S03]  /*cf90*/  MOV R50, R74 ;  /* 0x0000004a00327202 */ /* 0x000fc60000000f00 */
[----:B------:R-:W-:-:S04]  /*cfa0*/  FFMA.FTZ R14, R53, R14, UR6 ;  /* 0x00000006350e7e23 */ /* 0x000fc8000801000e */
        /* <DEDUP_REMOVED lines=11> */
.L_x_2679:
[----:B------:R-:W-:Y:S05]  /*d060*/  BSYNC B0 ;  /* 0x0000000000007941 */ /* 0x000fea0003800000 */
.L_x_2678:
        /* <DEDUP_REMOVED lines=21> */
.L_x_2680:
[----:B------:R-:W-:Y:S01]  /*d1c0*/  BSSY B0, `(.L_x_2681) ;  /* 0x0000015000007945 */ /* 0x000fe20003800000 */
[----:B------:R-:W-:Y:S05]  /*d1d0*/  @P2 BRA `(.L_x_2682) ;  /* 0x0000013000002947 */ /* 0x000fea0003800000 */
[----:B0-----:R-:W2:Y:S04]  /*d1e0*/  LDL.LU R50, [R1+0x24] ;  /* 0x0000240001327983 */ /* 0x001ea80000300800 */
[----:B------:R-:W5:Y:S01]  /*d1f0*/  LDL.LU R15, [R1+0x20] ;  /* 0x00002000010f7983 */ /* 0x000f620000300800 */
[----:B---3--:R-:W-:-:S05]  /*d200*/  MOV R14, UR5 ;  /* 0x00000005000e7c02 */ /* 0x008fca0008000f00 */
[----:B--2-4-:R-:W-:-:S04]  /*d210*/  FFMA.FTZ R14, R50, R14, UR6 ;  /* 0x00000006320e7e23 */ /* 0x014fc8000801000e */
[----:B------:R-:W-:Y:S01]  /*d220*/  FFMA.FTZ R50, R3, R48, -R14 ;  /* 0x0000003003327223 */ /* 0x000fe2000001080e */
[----:B------:R-:W-:Y:S02]  /*d230*/  MOV R14, UR5 ;  /* 0x00000005000e7c02 */ /* 0x000fe40008000f00 */
[----:B------:R-:W-:-:S03]  /*d240*/  MOV R48, R74 ;  /* 0x0000004a00307202 */ /* 0x000fc60000000f00 */
[----:B-----5:R-:W-:-:S04]  /*d250*/  FFMA.FTZ R14, R15, R14, UR6 ;  /* 0x000000060f0e7e23 */ /* 0x020fc8000801000e */
        /* <DEDUP_REMOVED lines=11> */
.L_x_2682:
[----:B------:R-:W-:Y:S05]  /*d310*/  BSYNC B0 ;  /* 0x0000000000007941 */ /* 0x000fea0003800000 */
.L_x_2681:
        /* <DEDUP_REMOVED lines=21> */
.L_x_2683:
        /* <DEDUP_REMOVED lines=21> */
.L_x_2685:
[----:B------:R-:W-:Y:S05]  /*d5c0*/  BSYNC B0 ;  /* 0x0000000000007941 */ /* 0x000fea0003800000 */
.L_x_2684:
[----:B0-----:R0:W5:Y:S04]  /*d5d0*/  LDL R46, [R1+0x3c] ;  /* 0x00003c00012e7983 */ /* 0x0011680000100800 */
        /* <DEDUP_REMOVED lines=38> */
.L_x_2686:
[----:B0-----:R-:W-:Y:S01]  /*d840*/  BSSY B0, `(.L_x_2687) ;  /* 0x0000013000007945 */ /* 0x001fe20003800000 */
[----:B------:R-:W-:Y:S05]  /*d850*/  @P0 BRA `(.L_x_2688) ;  /* 0x0000011000000947 */ /* 0x000fea0003800000 */
[----:B---3--:R-:W-:-:S05]  /*d860*/  MOV R14, UR5 ;  /* 0x00000005000e7c02 */ /* 0x008fca0008000f00 */
[----:B----45:R-:W-:-:S04]  /*d870*/  FFMA.FTZ R14, R46, R14, UR6 ;  /* 0x000000062e0e7e23 */ /* 0x030fc8000801000e */
        /* <DEDUP_REMOVED lines=15> */
.L_x_2688:
[----:B------:R-:W-:Y:S05]  /*d970*/  BSYNC B0 ;  /* 0x0000000000007941 */ /* 0x000fea0003800000 */
.L_x_2687:
        /* <DEDUP_REMOVED lines=21> */
.L_x_2689:
        /* <DEDUP_REMOVED lines=21> */
.L_x_2691:
[----:B------:R-:W-:Y:S05]  /*dc20*/  BSYNC B0 ;  /* 0x0000000000007941 */ /* 0x000fea0003800000 */
.L_x_2690:
        /* <DEDUP_REMOVED lines=21> */
.L_x_2692:
        /* <DEDUP_REMOVED lines=21> */
.L_x_2694:
[----:B------:R-:W-:Y:S05]  /*ded0*/  BSYNC B0 ;  /* 0x0000000000007941 */ /* 0x000fea0003800000 */
.L_x_2693:
[----:B0-----:R0:W5:Y:S04]  /*dee0*/  LDL R40, [R1+0x34] ;  /* 0x0000340001287983 */ /* 0x0011680000100800 */
[----:B------:R0:W5:Y:S01]  /*def0*/  LDL R41, [R1+0x28] ;  /* 0x0000280001297983 */ /* 0x0001620000100800 */
[C---:B------:R-:W-:Y:S02]  /*df00*/  IADD3 R42, R2.reuse, 0x110, RZ ;  /* 0x00000110022a7810 */ /* 0x040fe40007ffe0ff */
[C---:B------:R-:W-:Y:S02]  /*df10*/  IADD3 R43, R2.reuse, 0x110, RZ ;  /* 0x00000110022b7810 */ /* 0x040fe40007ffe0ff */
[C---:B------:R-:W-:Y:S02]  /*df20*/  IADD3 R45, R2.reuse, 0x100, RZ ;  /* 0x00000100022d7810 */ /* 0x040fe40007ffe0ff */
[----:B-----5:R-:W-:-:S02]  /*df30*/  IADD3 R47, R2, 0xf0, RZ ;  /* 0x000000f0022f7810 */ /* 0x020fc40007ffe0ff */
        /* <DEDUP_REMOVED lines=33> */
.L_x_2695:
        /* <DEDUP_REMOVED lines=19> */
.L_x_2697:
[----:B------:R-:W-:Y:S05]  /*e280*/  BSYNC B0 ;  /* 0x0000000000007941 */ /* 0x000fea0003800000 */
.L_x_2696:
        /* <DEDUP_REMOVED lines=21> */
.L_x_2698:
[----:B------:R-:W-:Y:S01]  /*e3e0*/  BSSY B0, `(.L_x_2699) ;  /* 0x0000015000007945 */ /* 0x000fe20003800000 */
[----:B------:R-:W-:Y:S05]  /*e3f0*/  @P6 BRA `(.L_x_2700) ;  /* 0x0000013000006947 */ /* 0x000fea0003800000 */
[----:B0-----:R-:W2:Y:S04]  /*e400*/  LDL.LU R38, [R1+0x14] ;  /* 0x0000140001267983 */ /* 0x001ea80000300800 */
[----:B------:R-:W5:Y:S01]  /*e410*/  LDL.LU R15, [R1+0x10] ;  /* 0x00001000010f7983 */ /* 0x000f620000300800 */
[----:B---3--:R-:W-:Y:S02]  /*e420*/  MOV R14, UR5 ;  /* 0x00000005000e7c02 */ /* 0x008fe40008000f00 */
[----:B------:R-:W-:-:S03]  /*e430*/  MOV R39, UR5 ;  /* 0x0000000500277c02 */ /* 0x000fc60008000f00 */
[----:B--2-4-:R-:W-:Y:S02]  /*e440*/  FFMA.FTZ R14, R38, R14, UR6 ;  /* 0x00000006260e7e23 */ /* 0x014fe4000801000e */
[----:B-----5:R-:W-:Y:S02]  /*e450*/  FFMA.FTZ R39, R15, R39, UR6 ;  /* 0x000000060f277e23 */ /* 0x020fe40008010027 */
        /* <DEDUP_REMOVED lines=13> */
.L_x_2700:
[----:B------:R-:W-:Y:S05]  /*e530*/  BSYNC B0 ;  /* 0x0000000000007941 */ /* 0x000fea0003800000 */
.L_x_2699:
        /* <DEDUP_REMOVED lines=11> */
[----:B-----5:R-:W-:Y:S02]  /*e5f0*/  FFMA.FTZ R14, R38, R80, R79 ;  /* 0x00000050260e7223 */ /* 0x020fe4000001004f */
        /* <DEDUP_REMOVED lines=9> */
.L_x_2701:
[----:B------:R-:W-:Y:S01]  /*e690*/  BSSY B0, `(.L_x_2702) ;  /* 0x0000015000007945 */ /* 0x000fe20003800000 */
[----:B------:R-:W-:Y:S05]  /*e6a0*/  @P4 BRA `(.L_x_2703) ;  /* 0x0000013000004947 */ /* 0x000fea0003800000 */
[----:B0-----:R-:W2:Y:S04]  /*e6b0*/  LDL.LU R15, [R1+0xc] ;  /* 0x00000c00010f7983 */ /* 0x001ea80000300800 */
[----:B------:R-:W5:Y:S01]  /*e6c0*/  LDL.LU R14, [R1+0x8] ;  /* 0x00000800010e7983 */ /* 0x000f620000300800 */
[----:B---3--:R-:W-:Y:S01]  /*e6d0*/  MOV R36, UR5 ;  /* 0x0000000500247c02 */ /* 0x008fe20008000f00 */
[----:B------:R-:W-:Y:S01]  /*e6e0*/  IMAD R37, R43, c[0x0][0x1d8], RZ ;  /* 0x000076002b257a24 */ /* 0x000fe200078e02ff */
[----:B------:R-:W-:-:S03]  /*e6f0*/  MOV R38, UR5 ;  /* 0x0000000500267c02 */ /* 0x000fc60008000f00 */
[----:B------:R-:W-:Y:S02]  /*e700*/  IMAD R37, R42, c[0x0][0x1dc], R37 ;  /* 0x000077002a257a24 */ /* 0x000fe400078e0225 */
[----:B--2-4-:R-:W-:Y:S01]  /*e710*/  FFMA.FTZ R36, R15, R36, UR6 ;  /* 0x000000060f247e23 */ /* 0x014fe20008010024 */
[----:B------:R-:W-:Y:S01]  /*e720*/  MOV R15, R73 ;  /* 0x00000049000f7202 */ /* 0x000fe20000000f00 */
[----:B-----5:R-:W-:Y:S01]  /*e730*/  FFMA.FTZ R38, R14, R38, UR6 ;  /* 0x000000060e267e23 */ /* 0x020fe20008010026 */
        /* <DEDUP_REMOVED lines=10> */
.L_x_2703:
[----:B------:R-:W-:Y:S05]  /*e7e0*/  BSYNC B0 ;  /* 0x0000000000007941 */ /* 0x000fea0003800000 */
.L_x_2702:
[----:B------:R2:W5:Y:S04]  /*e7f0*/  LDL R48, [R1+0x4] ;  /* 0x0000040001307983 */ /* 0x0005680000100800 */
[----:B------:R2:W5:Y:S01]  /*e800*/  LDL R47, [R1] ;  /* 0x00000000012f7983 */ /* 0x0005620000100800 */
        /* <DEDUP_REMOVED lines=37> */
.L_x_2704:
        /* <DEDUP_REMOVED lines=14> */
[----:B------:R-:W-:-:S03]  /*eb40*/  FFMA.FTZ R35, R80, R33, -R35 ;  /* 0x0000002150237223 */ /* 0x000fc60000010823 */
[----:B------:R-:W-:Y:S01]  /*eb50*/  LEA.HI.X R33, R14, c[0x0][0x164], R37, 0x2, P0 ;  /* 0x000059000e217a11 */ /* 0x000fe200000f1425 */
[----:B------:R-:W-:Y:S02]  /*eb60*/  FMUL.FTZ R14, R34, UR23 ;  /* 0x00000017220e7c20 */ /* 0x000fe40008410000 */
[----:B------:R-:W-:-:S05]  /*eb70*/  FMUL.FTZ R15, R35, UR23 ;  /* 0x00000017230f7c20 */ /* 0x000fca0008410000 */
[----:B------:R0:W-:Y:S02]  /*eb80*/  STG.E.64 [R32.64], R14 ;  /* 0x0000000e20007986 */ /* 0x0001e4000c101b12 */
.L_x_2706:
[----:B------:R-:W-:Y:S05]  /*eb90*/  BSYNC B0 ;  /* 0x0000000000007941 */ /* 0x000fea0003800000 */
.L_x_2705:
        /* <DEDUP_REMOVED lines=19> */
.L_x_2707:
        /* <DEDUP_REMOVED lines=19> */
.L_x_2709:
[----:B------:R-:W-:Y:S05]  /*ee00*/  BSYNC B0 ;  /* 0x0000000000007941 */ /* 0x000fea0003800000 */
.L_x_2708:
        /* <DEDUP_REMOVED lines=19> */
.L_x_2710:
        /* <DEDUP_REMOVED lines=19> */
.L_x_2712:
[----:B------:R-:W-:Y:S05]  /*f070*/  BSYNC B0 ;  /* 0x0000000000007941 */ /* 0x000fea0003800000 */
.L_x_2711:
[C---:B0-----:R-:W-:Y:S02]  /*f080*/  IADD3 R37, R2.reuse, 0x170, RZ ;  /* 0x0000017002257810 */ /* 0x041fe40007ffe0ff */
        /* <DEDUP_REMOVED lines=18> */
[----:B------:R-:W-:Y:S02]  /*f1b0*/  FFMA.FTZ R14, R121, R3, R78 ;  /* 0x00000003790e7223 */ /* 0x000fe4000001004e */
        /* <DEDUP_REMOVED lines=17> */
.L_x_2713:
[----:B------:R-:W-:Y:S01]  /*f2d0*/  BSSY B0, `(.L_x_2714) ;  /* 0x0000013000007945 */ /* 0x000fe20003800000 */
[----:B------:R-:W-:Y:S05]  /*f2e0*/  @P4 BRA `(.L_x_2715) ;  /* 0x0000011000004947 */ /* 0x000fea0003800000 */
[----:B------:R-:W-:Y:S01]  /*f2f0*/  MOV R14, R74 ;  /* 0x0000004a000e7202 */ /* 0x000fe20000000f00 */
        /* <DEDUP_REMOVED lines=16> */
.L_x_2715:
[----:B------:R-:W-:Y:S05]  /*f400*/  BSYNC B0 ;  /* 0x0000000000007941 */ /* 0x000fea0003800000 */
.L_x_2714:
        /* <DEDUP_REMOVED lines=19> */
.L_x_2716:
        /* <DEDUP_REMOVED lines=19> */
.L_x_2718:
[----:B------:R-:W-:Y:S05]  /*f670*/  BSYNC B0 ;  /* 0x0000000000007941 */ /* 0x000fea0003800000 */
.L_x_2717:
        /* <DEDUP_REMOVED lines=19> */
.L_x_2719:
        /* <DEDUP_REMOVED lines=19> */
.L_x_2721:
[----:B------:R-:W-:Y:S05]  /*f8e0*/  BSYNC B0 ;  /* 0x0000000000007941 */ /* 0x000fea0003800000 */
.L_x_2720:
        /* <DEDUP_REMOVED lines=9> */
[----:B0-----:R-:W-:Y:S02]  /*f980*/  IADD3 R29, R2, 0x1c0, RZ ;  /* 0x000001c0021d7810 */ /* 0x001fe40007ffe0ff */
        /* <DEDUP_REMOVED lines=27> */
.L_x_2722:
        /* <DEDUP_REMOVED lines=19> */
.L_x_2724:
[----:B------:R-:W-:Y:S05]  /*fc70*/  BSYNC B0 ;  /* 0x0000000000007941 */ /* 0x000fea0003800000 */
.L_x_2723:
        /* <DEDUP_REMOVED lines=19> */
.L_x_2725:
        /* <DEDUP_REMOVED lines=19> */
.L_x_2727:
[----:B------:R-:W-:Y:S05]  /*fee0*/  BSYNC B0 ;  /* 0x0000000000007941 */ /* 0x000fea0003800000 */
.L_x_2726:
        /* <DEDUP_REMOVED lines=19> */
.L_x_2728:
        /* <DEDUP_REMOVED lines=19> */
.L_x_2730:
[----:B------:R-:W-:Y:S05]  /*10150*/  BSYNC B0 ;  /* 0x0000000000007941 */ /* 0x000fea0003800000 */
.L_x_2729:
[C---:B------:R-:W-:Y:S02]  /*10160*/  IADD3 R27, R2.reuse, 0x1d0, RZ ;  /* 0x000001d0021b7810 */ /* 0x040fe40007ffe0ff */
[C---:B------:R-:W-:Y:S02]  /*10170*/  IADD3 R25, R2.reuse, 0x1e0, RZ ;  /* 0x000001e002197810 */ /* 0x040fe40007ffe0ff */
[C---:B0-----:R-:W-:Y:S02]  /*10180*/  IADD3 R23, R2.reuse, 0x1f0, RZ ;  /* 0x000001f002177810 */ /* 0x041fe40007ffe0ff */
        /* <DEDUP_REMOVED lines=42> */
.L_x_2731:
        /* <DEDUP_REMOVED lines=19> */
.L_x_2733:
[----:B------:R-:W-:Y:S05]  /*10560*/  BSYNC B0 ;  /* 0x0000000000007941 */ /* 0x000fea0003800000 */
.L_x_2732:
        /* <DEDUP_REMOVED lines=19> */
.L_x_2734:
        /* <DEDUP_REMOVED lines=19> */
.L_x_2736:
[----:B------:R-:W-:Y:S05]  /*107d0*/  BSYNC B0 ;  /* 0x0000000000007941 */ /* 0x000fea0003800000 */
.L_x_2735:
        /* <DEDUP_REMOVED lines=19> */
.L_x_2737:
[----:B------:R-:W-:Y:S01]  /*10910*/  BSSY B0, `(.L_x_2738) ;  /* 0x0000013000007945 */ /* 0x000fe20003800000 */
[----:B------:R-:W-:Y:S05]  /*10920*/  @P4 BRA `(.L_x_2739) ;  /* 0x0000011000004947 */ /* 0x000fea0003800000 */
[----:B------:R-:W-:Y:S01]  /*10930*/  MOV R10, R74 ;  /* 0x0000004a000a7202 */ /* 0x000fe20000000f00 */
[----:B0-----:R-:W-:Y:S01]  /*10940*/  IMAD R12, R28, c[0x0][0x1d8], RZ ;  /* 0x000076001c0c7a24 */ /* 0x001fe200078e02ff */
        /* <DEDUP_REMOVED lines=15> */
.L_x_2739:
[----:B------:R-:W-:Y:S05]  /*10a40*/  BSYNC B0 ;  /* 0x0000000000007941 */ /* 0x000fea0003800000 */
.L_x_2738:
        /* <DEDUP_REMOVED lines=19> */
.L_x_2740:
[----:B------:R-:W-:Y:S01]  /*10b80*/  BSSY B0, `(.L_x_2741) ;  /* 0x0000013000007945 */ /* 0x000fe20003800000 */
[----:B------:R-:W-:Y:S05]  /*10b90*/  @P0 BRA `(.L_x_2742) ;  /* 0x0000011000000947 */ /* 0x000fea0003800000 */
[----:B------:R-:W-:Y:S01]  /*10ba0*/  IMAD R10, R26, c[0x0][0x1d8], RZ ;  /* 0x000076001a0a7a24 */ /* 0x000fe200078e02ff */
[----:B------:R-:W-:Y:S02]  /*10bb0*/  MOV R8, R74 ;  /* 0x0000004a00087202 */ /* 0x000fe40000000f00 */
[----:B------:R-:W-:Y:S01]  /*10bc0*/  MOV R9, R73 ;  /* 0x0000004900097202 */ /* 0x000fe20000000f00 */
[C---:B0-----:R-:W-:Y:S01]  /*10bd0*/  IMAD R13, R25.reuse, c[0x0][0x1dc], R10 ;  /* 0x00007700190d7a24 */ /* 0x041fe200078e020a */
        /* <DEDUP_REMOVED lines=13> */
.L_x_2742:
[----:B------:R-:W-:Y:S05]  /*10cb0*/  BSYNC B0 ;  /* 0x0000000000007941 */ /* 0x000fea0003800000 */
.L_x_2741:
        /* <DEDUP_REMOVED lines=19> */
.L_x_2743:
[----:B------:R-:W-:Y:S01]  /*10df0*/  BSSY B0, `(.L_x_2744) ;  /* 0x0000012000007945 */ /* 0x000fe20003800000 */
[----:B------:R-:W-:Y:S05]  /*10e00*/  @P2 BRA `(.L_x_2745) ;  /* 0x0000010000002947 */ /* 0x000fea0003800000 */
[----:B------:R-:W-:Y:S01]  /*10e10*/  MOV R72, R74 ;  /* 0x0000004a00487202 */ /* 0x000fe20000000f00 */
[----:B------:R-:W-:Y:S01]  /*10e20*/  IMAD R6, R24, c[0x0][0x1d8], RZ ;  /* 0x0000760018067a24 */ /* 0x000fe200078e02ff */
[----:B0--3--:R-:W-:Y:S02]  /*10e30*/  MOV R9, UR5 ;  /* 0x0000000500097c02 */ /* 0x009fe40008000f00 */
        /* <DEDUP_REMOVED lines=13> */
.L_x_2745:
[----:B------:R-:W-:Y:S05]  /*10f10*/  BSYNC B0 ;  /* 0x0000000000007941 */ /* 0x000fea0003800000 */
.L_x_2744:
[----:B---3--:R-:W-:Y:S02]  /*10f20*/  ULDC UR5, c[0x0][0x10] ;  /* 0x0000040000057ab9 */ /* 0x008fe40000000800 */
[----:B------:R-:W-:Y:S02]  /*10f30*/  UIADD3 UR9, UR9, UR5, URZ ;  /* 0x0000000509097290 */ /* 0x000fe4000fffe03f */
[----:B------:R-:W-:Y:S02]  /*10f40*/  UIADD3 UR4, UR4, 0x1, URZ ;  /* 0x0000000104047890 */ /* 0x000fe4000fffe03f */
[----:B------:R-:W-:-:S06]  /*10f50*/  UISETP.GE.AND UP0, UPT, UR9, UR8, UPT ;  /* 0x000000080900728c */ /* 0x000fcc000bf06270 */
[----:B------:R-:W-:-:S13]  /*10f60*/  PLOP3.LUT P0, PT, PT, PT, UP0, 0x80, 0x0 ;  /* 0x000000000000781c */ /* 0x000fda0003f0f008 */
[----:B------:R-:W-:Y:S01]  /*10f70*/  @P0 CALL.REL.NOINC `(.L_x_2599) ;  /* 0x0000001000000944 */ /* 0x000fe20003c00000 */
[----:B------:R-:W-:Y:S05]  /*10f80*/  BRA `(.L_x_2746) ;  /* 0xfffef52000007947 */ /* 0x000fea000383ffff */
.L_x_2599:
        /* <DEDUP_REMOVED lines=18> */
.L_x_2748:
[----:B------:R-:W-:Y:S05]  /*110b0*/  BSYNC B0 ;  /* 0x0000000000007941 */ /* 0x000fea0003800000 */
.L_x_2747:
        /* <DEDUP_REMOVED lines=11> */
.L_x_2750:
[----:B------:R-:W2:Y:S01]  /*11170*/  LDG.E.STRONG.GPU R5, [R2.64] ;  /* 0x0000001202057981 */ /* 0x000ea2000c1ef900 */
[----:B------:R-:W-:Y:S01]  /*11180*/  YIELD ;  /* 0x0000000000007946 */ /* 0x000fe20003800000 */
[----:B--2---:R-:W-:Y:S01]  /*11190*/  ISETP.NE.AND P0, PT, R5, R4, PT ;  /* 0x000000040500720c */ /* 0x004fe20003f05270 */
[----:B------:R-:W-:-:S12]  /*111a0*/  CCTL.IVALL ;  /* 0x00000000ff00798f */ /* 0x000fd80002000000 */
[----:B------:R-:W-:Y:S05]  /*111b0*/  @P0 BRA `(.L_x_2750) ;  /* 0xffffffb000000947 */ /* 0x000fea000383ffff */
.L_x_2749:
        /* <DEDUP_REMOVED lines=25> */
.L_x_2751:
        /* <DEDUP_REMOVED lines=26> */
.L_x_2752:
        /* <DEDUP_REMOVED lines=9> */
.L_x_5208:


//--------------------- .text._Z35group_norm_nhwc_bwd_one_pass_kernelI11Fp32IOFp16WLi64ELi60ELi480EEv26Group_norm_nhwc_bwd_params --------------------------
	.section	.text._Z35group_norm_nhwc_bwd_one_pass_kernelI11Fp32IOFp16WLi64ELi60ELi480EEv26Group_norm_nhwc_bwd_params,"ax",@progbits
	.sectioninfo	@"SHI_REGISTERS=64"
	.align	128
        .global         _Z35group_norm_nhwc_bwd_one_pass_kernelI11Fp32IOFp16WLi64ELi60ELi480EEv26Group_norm_nhwc_bwd_params
        .type           _Z35group_norm_nhwc_bwd_one_pass_kernelI11Fp32IOFp16WLi64ELi60ELi480EEv26Group_norm_nhwc_bwd_params,@function
        .size           _Z35group_norm_nhwc_bwd_one_pass_kernelI11Fp32IOFp16WLi64ELi60ELi480EEv26Group_norm_nhwc_bwd_params,(.L_x_5209 - _Z35group_norm_nhwc_bwd_one_pass_kernelI11Fp32IOFp16WLi64ELi60ELi480EEv26Group_norm_nhwc_bwd_params)
        .other          _Z35group_norm_nhwc_bwd_one_pass_kernelI11Fp32IOFp16WLi64ELi60ELi480EEv26Group_norm_nhwc_bwd_params,@"STO_CUDA_ENTRY STV_DEFAULT"
_Z35group_norm_nhwc_bwd_one_pass_kernelI11Fp32IOFp16WLi64ELi60ELi480EEv26Group_norm_nhwc_bwd_params:
.text._Z35group_norm_nhwc_bwd_one_pass_kernelI11Fp32IOFp16WLi64ELi60ELi480EEv26Group_norm_nhwc_bwd_params:
        /* <DEDUP_REMOVED lines=49> */
.L_x_2788:
        /* <DEDUP_REMOVED lines=151> */
.L_x_2755:
[----:B0-----:R-:W-:Y:S05]  /*0c80*/  BSYNC B0 ;  /* 0x0000000000007941 */ /* 0x001fea0003800000 */
.L_x_2754:
        /* <DEDUP_REMOVED lines=29> */
.L_x_2756:
        /* <DEDUP_REMOVED lines=26> */
.L_x_2757:
        /* <DEDUP_REMOVED lines=31> */
.L_x_2758:
        /* <DEDUP_REMOVED lines=31> */
.L_x_2759:
        /* <DEDUP_REMOVED lines=97> */
.L_x_2761:
[----:B------:R-:W-:Y:S05]  /*19f0*/  BSYNC B0 ;  /* 0x0000000000007941 */ /* 0x000fea0003800000 */
.L_x_2760:
        /* <DEDUP_REMOVED lines=79> */
.L_x_2763:
[----:B------:R-:W-:Y:S05]  /*1ef0*/  BSYNC B0 ;  /* 0x0000000000007941 */ /* 0x000fea0003800000 */
.L_x_2762:
        /* <DEDUP_REMOVED lines=19> */
.L_x_2765:
[----:B------:R-:W-:Y:S05]  /*2030*/  BSYNC B0 ;  /* 0x0000000000007941 */ /* 0x000fea0003800000 */
.L_x_2764:
        /* <DEDUP_REMOVED lines=29> */
.L_x_2768:
[----:B------:R-:W2:Y:S01]  /*2210*/  LDG.E.STRONG.GPU R22, [R20.64] ;  /* 0x0000000c14167981 */ /* 0x000ea2000c1ef900 */
[----:B------:R-:W-:Y:S01]  /*2220*/  YIELD ;  /* 0x0000000000007946 */ /* 0x000fe20003800000 */
[----:B--2---:R-:W-:Y:S01]  /*2230*/  ISETP.NE.AND P0, PT, R22, R25, PT ;  /* 0x000000191600720c */ /* 0x004fe20003f05270 */
[----:B------:R-:W-:-:S12]  /*2240*/  CCTL.IVALL ;  /* 0x00000000ff00798f */ /* 0x000fd80002000000 */
[----:B------:R-:W-:Y:S05]  /*2250*/  @P0 BRA `(.L_x_2768) ;  /* 0xffffffb000000947 */ /* 0x000fea000383ffff */
.L_x_2767:
        /* <DEDUP_REMOVED lines=20> */
.L_x_2772:
        /* <DEDUP_REMOVED lines=116> */
.L_x_2771:
        /* <DEDUP_REMOVED lines=62> */
.L_x_2773:
[----:B------:R-:W-:-:S13]  /*2ec0*/  ISETP.NE.OR P0, PT, RZ, UR4, P0 ;  /* 0x00000004ff007c0c */ /* 0x000fda0008705670 */
[----:B------:R-:W-:Y:S05]  /*2ed0*/  @!P0 BRA `(.L_x_2769) ;  /* 0x000001f000008947 */ /* 0x000fea0003800000 */
.L_x_2770:
        /* <DEDUP_REMOVED lines=31> */
.L_x_2769:
        /* <DEDUP_REMOVED lines=12> */
.L_x_2775:
[----:B------:R-:W-:Y:S05]  /*3190*/  BSYNC B0 ;  /* 0x0000000000007941 */ /* 0x000fea0003800000 */
.L_x_2774:
        /* <DEDUP_REMOVED lines=16> */
.L_x_2766:
        /* <DEDUP_REMOVED lines=35> */
.L_x_2776:
        /* <DEDUP_REMOVED lines=17> */
.L_x_2778:
[----:B------:R-:W-:Y:S05]  /*35e0*/  BSYNC B0 ;  /* 0x0000000000007941 */ /* 0x000fea0003800000 */
.L_x_2777:
        /* <DEDUP_REMOVED lines=19> */
.L_x_2779:
        /* <DEDUP_REMOVED lines=17> */
.L_x_2781:
[----:B------:R-:W-:Y:S05]  /*3830*/  BSYNC B0 ;  /* 0x0000000000007941 */ /* 0x000fea0003800000 */
.L_x_2780:
        /* <DEDUP_REMOVED lines=19> */
.L_x_2782:
        /* <DEDUP_REMOVED lines=17> */
.L_x_2784:
[----:B------:R-:W-:Y:S05]  /*3a80*/  BSYNC B0 ;  /* 0x0000000000007941 */ /* 0x000fea0003800000 */
.L_x_2783:
        /* <DEDUP_REMOVED lines=19> */
.L_x_2785:
        /* <DEDUP_REMOVED lines=16> */
.L_x_2787:
[----:B------:R-:W-:Y:S05]  /*3cc0*/  BSYNC B0 ;  /* 0x0000000000007941 */ /* 0x000fea0003800000 */
.L_x_2786:
[----:B------:R-:W-:Y:S01]  /*3cd0*/  ULDC UR4, c[0x0][0x10] ;  /* 0x0000040000047ab9 */ /* 0x000fe20000000800 */
[----:B------:R-:W-:Y:S01]  /*3ce0*/  IADD3 R48, R48, 0x1, RZ ;  /* 0x0000000130307810 */ /* 0x000fe20007ffe0ff */
[----:B------:R-:W-:-:S04]  /*3cf0*/  UIADD3 UR14, UR14, UR4, URZ ;  /* 0x000000040e0e7290 */ /* 0x000fc8000fffe03f */
[----:B------:R-:W-:-:S06]  /*3d00*/  UISETP.GE.AND UP0, UPT, UR14, UR6, UPT ;  /* 0x000000060e00728c */ /* 0x000fcc000bf06270 */
[----:B------:R-:W-:-:S13]  /*3d10*/  PLOP3.LUT P0, PT, PT, PT, UP0, 0x80, 0x0 ;  /* 0x000000000000781c */ /* 0x000fda0003f0f008 */
[----:B------:R-:W-:Y:S01]  /*3d20*/  @P0 CALL.REL.NOINC `(.L_x_2753) ;  /* 0x0000001000000944 */ /* 0x000fe20003c00000 */
[----:B------:R-:W-:Y:S05]  /*3d30*/  BRA `(.L_x_2788) ;  /* 0xffffc5d000007947 */ /* 0x000fea000383ffff */
.L_x_2753:
        /* <DEDUP_REMOVED lines=22> */
.L_x_2790:
[----:B------:R-:W-:Y:S05]  /*3ea0*/  BSYNC B0 ;  /* 0x0000000000007941 */ /* 0x000fea0003800000 */
.L_x_2789:
[----:B------:R-:W-:Y:S05]  /*3eb0*/  @P0 EXIT ;  /* 0x000000000000094d */ /* 0x000fea0003800000 */
[----:B------:R-:W-:Y:S05]  /*3ec0*/  @P2 BRA `(.L_x_2791) ;  /* 0x0000008000002947 */ /* 0x000fea0003800000 */
[----:B------:R-:W-:-:S05]  /*3ed0*/  IMAD R0, R6, c[0x0][0x10], RZ ;  /* 0x0000040006007a24 */ /* 0x000fca00078e02ff */
[----:B------:R-:W-:-:S13]  /*3ee0*/  ISETP.NE.AND P0, PT, R0, -0x1, PT ;  /* 0xffffffff0000780c */ /* 0x000fda0003f05270 */
[----:B------:R-:W-:Y:S05]  /*3ef0*/  @!P0 BRA `(.L_x_2791) ;  /* 0x0000005000008947 */ /* 0x000fea0003800000 */
.L_x_2792:
[----:B-1----:R-:W2:Y:S01]  /*3f00*/  LDG.E.STRONG.GPU R5, [R2.64] ;  /* 0x0000000c02057981 */ /* 0x002ea2000c1ef900 */
[----:B------:R-:W-:Y:S01]  /*3f10*/  YIELD ;  /* 0x0000000000007946 */ /* 0x000fe20003800000 */
[----:B--2---:R-:W-:Y:S01]  /*3f20*/  ISETP.NE.AND P0, PT, R5, R0, PT ;  /* 0x000000000500720c */ /* 0x004fe20003f05270 */
[----:B------:R-:W-:-:S12]  /*3f30*/  CCTL.IVALL ;  /* 0x00000000ff00798f */ /* 0x000fd80002000000 */
[----:B------:R-:W-:Y:S05]  /*3f40*/  @P0 BRA `(.L_x_2792) ;  /* 0xffffffb000000947 */ /* 0x000fea000383ffff */
.L_x_2791:
        /* <DEDUP_REMOVED lines=25> */
.L_x_2793:
        /* <DEDUP_REMOVED lines=26> */
.L_x_2794:
        /* <DEDUP_REMOVED lines=16> */
.L_x_5209:


//--------------------- .text._Z35group_norm_nhwc_bwd_one_pass_kernelI11Fp32IOFp16WLi128ELi60ELi480EEv26Group_norm_nhwc_bwd_params --------------------------
	.section	.text._Z35group_norm_nhwc_bwd_one_pass_kernelI11Fp32IOFp16WLi128ELi60ELi480EEv26Group_norm_nhwc_bwd_params,"ax",@progbits
	.sectioninfo	@"SHI_REGISTERS=97"
	.align	128
        .global         _Z35group_norm_nhwc_bwd_one_pass_kernelI11Fp32IOFp16WLi128ELi60ELi480EEv26Group_norm_nhwc_bwd_params
        .type           _Z35group_norm_nhwc_bwd_one_pass_kernelI11Fp32IOFp16WLi128ELi60ELi480EEv26Group_norm_nhwc_bwd_params,@function
        .size           _Z35group_norm_nhwc_bwd_one_pass_kernelI11Fp32IOFp16WLi128ELi60ELi480EEv26Group_norm_nhwc_bwd_params,(.L_x_5210 - _Z35group_norm_nhwc_bwd_one_pass_kernelI11Fp32IOFp16WLi128ELi60ELi480EEv26Group_norm_nhwc_bwd_params)
        .other          _Z35group_norm_nhwc_bwd_one_pass_kernelI11Fp32IOFp16WLi128ELi60ELi480EEv26Group_norm_nhwc_bwd_params,@"STO_CUDA_ENTRY STV_DEFAULT"
_Z35group_norm_nhwc_bwd_one_pass_kernelI11Fp32IOFp16WLi128ELi60ELi480EEv26Group_norm_nhwc_bwd_params:
.text._Z35group_norm_nhwc_bwd_one_pass_kernelI11Fp32IOFp16WLi128ELi60ELi480EEv26Group_norm_nhwc_bwd_params:
        /* <DEDUP_REMOVED lines=47> */
.L_x_2846:
        /* <DEDUP_REMOVED lines=225> */
.L_x_2797:
[----:B---3--:R-:W-:Y:S05]  /*1100*/  BSYNC B0 ;  /* 0x0000000000007941 */ /* 0x008fea0003800000 */
.L_x_2796:
        /* <DEDUP_REMOVED lines=29> */
.L_x_2798:
        /* <DEDUP_REMOVED lines=26> */
.L_x_2799:
        /* <DEDUP_REMOVED lines=31> */
.L_x_2800:
        /* <DEDUP_REMOVED lines=31> */
.L_x_2801:
        /* <DEDUP_REMOVED lines=31> */
.L_x_2802:
        /* <DEDUP_REMOVED lines=33> */
.L_x_2803:
        /* <DEDUP_REMOVED lines=33> */
.L_x_2804:
        /* <DEDUP_REMOVED lines=29> */
.L_x_2805:
        /* <DEDUP_REMOVED lines=111> */
.L_x_2807:
[----:B------:R-:W-:Y:S05]  /*2730*/  BSYNC B0 ;  /* 0x0000000000007941 */ /* 0x000fea0003800000 */
.L_x_2806:
        /* <DEDUP_REMOVED lines=79> */
.L_x_2809:
[----:B------:R-:W-:Y:S05]  /*2c30*/  BSYNC B0 ;  /* 0x0000000000007941 */ /* 0x000fea0003800000 */
.L_x_2808:
        /* <DEDUP_REMOVED lines=17> */
.L_x_2811:
[----:B------:R-:W-:Y:S05]  /*2d50*/  BSYNC B0 ;  /* 0x0000000000007941 */ /* 0x000fea0003800000 */
.L_x_2810:
        /* <DEDUP_REMOVED lines=28> */
.L_x_2814:
[----:B------:R-:W2:Y:S01]  /*2f20*/  LDG.E.STRONG.GPU R38, [R36.64] ;  /* 0x0000000824267981 */ /* 0x000ea2000c1ef900 */
[----:B------:R-:W-:Y:S01]  /*2f30*/  YIELD ;  /* 0x0000000000007946 */ /* 0x000fe20003800000 */
[----:B--2---:R-:W-:Y:S01]  /*2f40*/  ISETP.NE.AND P0, PT, R38, R41, PT ;  /* 0x000000292600720c */ /* 0x004fe20003f05270 */
[----:B------:R-:W-:-:S12]  /*2f50*/  CCTL.IVALL ;  /* 0x00000000ff00798f */ /* 0x000fd80002000000 */
[----:B------:R-:W-:Y:S05]  /*2f60*/  @P0 BRA `(.L_x_2814) ;  /* 0xffffffb000000947 */ /* 0x000fea000383ffff */
.L_x_2813:
        /* <DEDUP_REMOVED lines=20> */
.L_x_2818:
        /* <DEDUP_REMOVED lines=115> */
.L_x_2817:
        /* <DEDUP_REMOVED lines=61> */
.L_x_2819:
[----:B------:R-:W-:-:S13]  /*3bb0*/  ISETP.NE.OR P0, PT, R44, RZ, P0 ;  /* 0x000000ff2c00720c */ /* 0x000fda0000705670 */
[----:B------:R-:W-:Y:S05]  /*3bc0*/  @!P0 BRA `(.L_x_2815) ;  /* 0x000001f000008947 */ /* 0x000fea0003800000 */
.L_x_2816:
        /* <DEDUP_REMOVED lines=31> */
.L_x_2815:
        /* <DEDUP_REMOVED lines=12> */
.L_x_2821:
[----:B------:R-:W-:Y:S05]  /*3e80*/  BSYNC B0 ;  /* 0x0000000000007941 */ /* 0x000fea0003800000 */
.L_x_2820:
        /* <DEDUP_REMOVED lines=16> */
.L_x_2812:
        /* <DEDUP_REMOVED lines=32> */
.L_x_2822:
        /* <DEDUP_REMOVED lines=17> */
.L_x_2824:
[----:B------:R-:W-:Y:S05]  /*42a0*/  BSYNC B0 ;  /* 0x0000000000007941 */ /* 0x000fea0003800000 */
.L_x_2823:
        /* <DEDUP_REMOVED lines=19> */
.L_x_2825:
        /* <DEDUP_REMOVED lines=17> */
.L_x_2827:
[----:B------:R-:W-:Y:S05]  /*44f0*/  BSYNC B0 ;  /* 0x0000000000007941 */ /* 0x000fea0003800000 */
.L_x_2826:
        /* <DEDUP_REMOVED lines=19> */
.L_x_2828:
        /* <DEDUP_REMOVED lines=17> */
.L_x_2830:
[----:B------:R-:W-:Y:S05]  /*4740*/  BSYNC B0 ;  /* 0x0000000000007941 */ /* 0x000fea0003800000 */
.L_x_2829:
        /* <DEDUP_REMOVED lines=32> */
.L_x_2831:
        /* <DEDUP_REMOVED lines=17> */
.L_x_2833:
[----:B------:R-:W-:Y:S05]  /*4a60*/  BSYNC B0 ;  /* 0x0000000000007941 */ /* 0x000fea0003800000 */
.L_x_2832:
        /* <DEDUP_REMOVED lines=19> */
.L_x_2834:
        /* <DEDUP_REMOVED lines=17> */
.L_x_2836:
[----:B------:R-:W-:Y:S05]  /*4cb0*/  BSYNC B0 ;  /* 0x0000000000007941 */ /* 0x000fea0003800000 */
.L_x_2835:
        /* <DEDUP_REMOVED lines=19> */
.L_x_2837:
        /* <DEDUP_REMOVED lines=17> */
.L_x_2839:
[----:B------:R-:W-:Y:S05]  /*4f00*/  BSYNC B0 ;  /* 0x0000000000007941 */ /* 0x000fea0003800000 */
.L_x_2838:
        /* <DEDUP_REMOVED lines=19> */
.L_x_2840:
        /* <DEDUP_REMOVED lines=17> */
.L_x_2842:
[----:B------:R-:W-:Y:S05]  /*5150*/  BSYNC B0 ;  /* 0x0000000000007941 */ /* 0x000fea0003800000 */
.L_x_2841:
        /* <DEDUP_REMOVED lines=19> */
.L_x_2843:
        /* <DEDUP_REMOVED lines=16> */
.L_x_2845:
[----:B------:R-:W-:Y:S05]  /*5390*/  BSYNC B0 ;  /* 0x0000000000007941 */ /* 0x000fea0003800000 */
.L_x_2844:
[----:B------:R-:W-:Y:S02]  /*53a0*/  IADD3 R85, R85, c[0x0][0x10], RZ ;  /* 0x0000040055557a10 */ /* 0x000fe40007ffe0ff */
[----:B------:R-:W-:Y:S02]  /*53b0*/  IADD3 R76, R76, 0x1, RZ ;  /* 0x000000014c4c7810 */ /* 0x000fe40007ffe0ff */
[----:B------:R-:W-:-:S13]  /*53c0*/  ISETP.GE.AND P0, PT, R85, UR4, PT ;  /* 0x0000000455007c0c */ /* 0x000fda000bf06270 */
[----:B------:R-:W-:Y:S01]  /*53d0*/  @P0 CALL.REL.NOINC `(.L_x_2795) ;  /* 0x0000001000000944 */ /* 0x000fe20003c00000 */
[----:B------:R-:W-:Y:S05]  /*53e0*/  BRA `(.L_x_2846) ;  /* 0xffffaf0000007947 */ /* 0x000fea000383ffff */
.L_x_2795:
        /* <DEDUP_REMOVED lines=18> */
.L_x_2848:
[----:B------:R-:W-:Y:S05]  /*5510*/  BSYNC B0 ;  /* 0x0000000000007941 */ /* 0x000fea0003800000 */
.L_x_2847:
        /* <DEDUP_REMOVED lines=11> */
.L_x_2850:
[----:B------:R-:W2:Y:S01]  /*55d0*/  LDG.E.STRONG.GPU R5, [R2.64] ;  /* 0x0000000802057981 */ /* 0x000ea2000c1ef900 */
[----:B------:R-:W-:Y:S01]  /*55e0*/  YIELD ;  /* 0x0000000000007946 */ /* 0x000fe20003800000 */
[----:B--2---:R-:W-:Y:S01]  /*55f0*/  ISETP.NE.AND P0, PT, R5, R0, PT ;  /* 0x000000000500720c */ /* 0x004fe20003f05270 */
[----:B------:R-:W-:-:S12]  /*5600*/  CCTL.IVALL ;  /* 0x00000000ff00798f */ /* 0x000fd80002000000 */
[----:B------:R-:W-:Y:S05]  /*5610*/  @P0 BRA `(.L_x_2850) ;  /* 0xffffffb000000947 */ /* 0x000fea000383ffff */
.L_x_2849:
        /* <DEDUP_REMOVED lines=25> */
.L_x_2851:
        /* <DEDUP_REMOVED lines=26> */
.L_x_2852:
        /* <DEDUP_REMOVED lines=11> */
.L_x_5210:


//--------------------- .text._Z35group_norm_nhwc_bwd_one_pass_kernelI11Fp32IOFp16WLi256ELi60ELi480EEv26Group_norm_nhwc_bwd_params --------------------------
	.section	.text._Z35group_norm_nhwc_bwd_one_pass_kernelI11Fp32IOFp16WLi256ELi60ELi480EEv26Group_norm_nhwc_bwd_params,"ax",@progbits
	.sectioninfo	@"SHI_REGISTERS=128"
	.align	128
        .global         _Z35group_norm_nhwc_bwd_one_pass_kernelI11Fp32IOFp16WLi256ELi60ELi480EEv26Group_norm_nhwc_bwd_params
        .type           _Z35group_norm_nhwc_bwd_one_pass_kernelI11Fp32IOFp16WLi256ELi60ELi480EEv26Group_norm_nhwc_bwd_params,@function
        .size           _Z35group_norm_nhwc_bwd_one_pass_kernelI11Fp32IOFp16WLi256ELi60ELi480EEv26Group_norm_nhwc_bwd_params,(.L_x_5211 - _Z35group_norm_nhwc_bwd_one_pass_kernelI11Fp32IOFp16WLi256ELi60ELi480EEv26Group_norm_nhwc_bwd_params)
        .other          _Z35group_norm_nhwc_bwd_one_pass_kernelI11Fp32IOFp16WLi256ELi60ELi480EEv26Group_norm_nhwc_bwd_params,@"STO_CUDA_ENTRY STV_DEFAULT"
_Z35group_norm_nhwc_bwd_one_pass_kernelI11Fp32IOFp16WLi256ELi60ELi480EEv26Group_norm_nhwc_bwd_params:
.text._Z35group_norm_nhwc_bwd_one_pass_kernelI11Fp32IOFp16WLi256ELi60ELi480EEv26Group_norm_nhwc_bwd_params:
        /* <DEDUP_REMOVED lines=111> */
.L_x_2936:
        /* <DEDUP_REMOVED lines=377> */
[----:B--2---:R-:W-:Y:S01]  /*1e80*/  @P0 HADD2.F32 R9, -RZ, R7.H0_H0 ;  /* 0x20000007ff090230 */ /* 0x004fe20000004100 */
[----:B------:R-:W-:-:S10]  /*1e90*/  HFMA2.MMA R7, -RZ, RZ, 0, 1.1920928955078125e-07 ;  /* 0x00000002ff077435 */ /* 0x000fd400000001ff */
[----:B0-----:R-:W-:-:S05]  /*1ea0*/  IMAD.WIDE R10, R78, R7, c[0x0][0x188] ;  /* 0x000062004e0a7625 */ /* 0x001fca00078e0207 */
[----:B------:R-:W2:Y:S04]  /*1eb0*/  LDG.E.U16 R7, [R10.64] ;  /* 0x0000000c0a077981 */ /* 0x000ea8000c1e1500 */
[----:B------:R-:W4:Y:S01]  /*1ec0*/  LDG.E.U16 R78, [R10.64+0x2] ;  /* 0x0000020c0a4e7981 */ /* 0x000f22000c1e1500 */
[----:B---3--:R-:W-:Y:S02]  /*1ed0*/  @P0 HADD2.F32 R8, -RZ, R79.H0_H0 ;  /* 0x2000004fff080230 */ /* 0x008fe40000004100 */
[----:B--2---:R-:W-:Y:S02]  /*1ee0*/  HADD2.F32 R7, -RZ, R7.H0_H0 ;  /* 0x20000007ff077230 */ /* 0x004fe40000004100 */
[----:B----4-:R-:W-:Y:S02]  /*1ef0*/  HADD2.F32 R10, -RZ, R78.H0_H0 ;  /* 0x2000004eff0a7230 */ /* 0x010fe40000004100 */
.L_x_2855:
[----:B01----:R-:W-:Y:S05]  /*1f00*/  BSYNC B0 ;  /* 0x0000000000007941 */ /* 0x003fea0003800000 */
.L_x_2854:
        /* <DEDUP_REMOVED lines=26> */
.L_x_2856:
        /* <DEDUP_REMOVED lines=31> */
.L_x_2857:
        /* <DEDUP_REMOVED lines=39> */
.L_x_2858:
        /* <DEDUP_REMOVED lines=35> */
.L_x_2859:
        /* <DEDUP_REMOVED lines=35> */
.L_x_2860:
        /* <DEDUP_REMOVED lines=35> */
.L_x_2861:
        /* <DEDUP_REMOVED lines=35> */
.L_x_2862:
        /* <DEDUP_REMOVED lines=35> */
.L_x_2863:
        /* <DEDUP_REMOVED lines=35> */
.L_x_2864:
        /* <DEDUP_REMOVED lines=35> */
.L_x_2865:
        /* <DEDUP_REMOVED lines=35> */
.L_x_2866:
        /* <DEDUP_REMOVED lines=35> */
.L_x_2867:
        /* <DEDUP_REMOVED lines=35> */
.L_x_2868:
        /* <DEDUP_REMOVED lines=35> */
.L_x_2869:
        /* <DEDUP_REMOVED lines=35> */
.L_x_2870:
        /* <DEDUP_REMOVED lines=35> */
.L_x_2871:
        /* <DEDUP_REMOVED lines=79> */
.L_x_2873:
[----:B0-----:R-:W-:Y:S05]  /*4670*/  BSYNC B0 ;  /* 0x0000000000007941 */ /* 0x001fea0003800000 */
.L_x_2872:
        /* <DEDUP_REMOVED lines=82> */
.L_x_2875:
[----:B------:R-:W-:Y:S05]  /*4ba0*/  BSYNC B0 ;  /* 0x0000000000007941 */ /* 0x000fea0003800000 */
.L_x_2874:
        /* <DEDUP_REMOVED lines=19> */
.L_x_2877:
[----:B------:R-:W-:Y:S05]  /*4ce0*/  BSYNC B0 ;  /* 0x0000000000007941 */ /* 0x000fea0003800000 */
.L_x_2876:
        /* <DEDUP_REMOVED lines=32> */
.L_x_2880:
[----:B------:R-:W2:Y:S01]  /*4ef0*/  LDG.E.STRONG.GPU R52, [R48.64] ;  /* 0x0000000c30347981 */ /* 0x000ea2000c1ef900 */
[----:B------:R-:W-:Y:S01]  /*4f00*/  YIELD ;  /* 0x0000000000007946 */ /* 0x000fe20003800000 */
[----:B--2---:R-:W-:Y:S01]  /*4f10*/  ISETP.NE.AND P6, PT, R52, R55, PT ;  /* 0x000000373400720c */ /* 0x004fe20003fc5270 */
[----:B------:R-:W-:-:S12]  /*4f20*/  CCTL.IVALL ;  /* 0x00000000ff00798f */ /* 0x000fd80002000000 */
[----:B------:R-:W-:Y:S05]  /*4f30*/  @P6 BRA `(.L_x_2880) ;  /* 0xffffffb000006947 */ /* 0x000fea000383ffff */
.L_x_2879:
        /* <DEDUP_REMOVED lines=18> */
.L_x_2884:
        /* <DEDUP_REMOVED lines=116> */
.L_x_2883:
        /* <DEDUP_REMOVED lines=62> */
.L_x_2885:
[----:B------:R-:W-:-:S06]  /*5b80*/  UISETP.NE.OR UP0, UPT, UR4, URZ, UP0 ;  /* 0x0000003f0400728c */ /* 0x000fcc0008705670 */
[----:B------:R-:W-:-:S13]  /*5b90*/  PLOP3.LUT P6, PT, PT, PT, UP0, 0x80, 0x0 ;  /* 0x000000000000781c */ /* 0x000fda0003fcf008 */
[----:B------:R-:W-:Y:S05]  /*5ba0*/  @!P6 BRA `(.L_x_2881) ;  /* 0x000001f00000e947 */ /* 0x000fea0003800000 */
.L_x_2882:
        /* <DEDUP_REMOVED lines=31> */
.L_x_2881:
        /* <DEDUP_REMOVED lines=10> */
.L_x_2887:
[----:B------:R-:W-:Y:S05]  /*5e40*/  BSYNC B0 ;  /* 0x0000000000007941 */ /* 0x000fea0003800000 */
.L_x_2886:
        /* <DEDUP_REMOVED lines=19> */
.L_x_2878:
        /* <DEDUP_REMOVED lines=30> */
.L_x_2888:
        /* <DEDUP_REMOVED lines=18> */
.L_x_2890:
[----:B------:R-:W-:Y:S05]  /*6280*/  BSYNC B0 ;  /* 0x0000000000007941 */ /* 0x000fea0003800000 */
.L_x_2889:
        /* <DEDUP_REMOVED lines=21> */
.L_x_2891:
        /* <DEDUP_REMOVED lines=18> */
.L_x_2893:
[----:B------:R-:W-:Y:S05]  /*6500*/  BSYNC B0 ;  /* 0x0000000000007941 */ /* 0x000fea0003800000 */
.L_x_2892:
        /* <DEDUP_REMOVED lines=20> */
.L_x_2894:
        /* <DEDUP_REMOVED lines=18> */
.L_x_2896:
[----:B------:R-:W-:Y:S05]  /*6770*/  BSYNC B0 ;  /* 0x0000000000007941 */ /* 0x000fea0003800000 */
.L_x_2895:
        /* <DEDUP_REMOVED lines=20> */
.L_x_2897:
        /* <DEDUP_REMOVED lines=18> */
.L_x_2899:
[----:B------:R-:W-:Y:S05]  /*69e0*/  BSYNC B0 ;  /* 0x0000000000007941 */ /* 0x000fea0003800000 */
.L_x_2898:
        /* <DEDUP_REMOVED lines=20> */
.L_x_2900:
        /* <DEDUP_REMOVED lines=18> */
.L_x_2902:
[----:B------:R-:W-:Y:S05]  /*6c50*/  BSYNC B0 ;  /* 0x0000000000007941 */ /* 0x000fea0003800000 */
.L_x_2901:
        /* <DEDUP_REMOVED lines=20> */
.L_x_2903:
        /* <DEDUP_REMOVED lines=18> */
.L_x_2905:
[----:B------:R-:W-:Y:S05]  /*6ec0*/  BSYNC B0 ;  /* 0x0000000000007941 */ /* 0x000fea0003800000 */
.L_x_2904:
        /* <DEDUP_REMOVED lines=20> */
.L_x_2906:
        /* <DEDUP_REMOVED lines=18> */
.L_x_2908:
[----:B------:R-:W-:Y:S05]  /*7130*/  BSYNC B0 ;  /* 0x0000000000007941 */ /* 0x000fea0003800000 */
.L_x_2907:
        /* <DEDUP_REMOVED lines=20> */
.L_x_2909:
        /* <DEDUP_REMOVED lines=17> */
.L_x_2911:
[----:B------:R-:W-:Y:S05]  /*7390*/  BSYNC B0 ;  /* 0x0000000000007941 */ /* 0x000fea0003800000 */
.L_x_2910:
        /* <DEDUP_REMOVED lines=19> */
.L_x_2912:
        /* <DEDUP_REMOVED lines=17> */
.L_x_2914:
[----:B------:R-:W-:Y:S05]  /*75e0*/  BSYNC B0 ;  /* 0x0000000000007941 */ /* 0x000fea0003800000 */
.L_x_2913:
        /* <DEDUP_REMOVED lines=19> */
.L_x_2915:
        /* <DEDUP_REMOVED lines=17> */
.L_x_2917:
[----:B------:R-:W-:Y:S05]  /*7830*/  BSYNC B0 ;  /* 0x0000000000007941 */ /* 0x000fea0003800000 */
.L_x_2916:
        /* <DEDUP_REMOVED lines=19> */
.L_x_2918:
        /* <DEDUP_REMOVED lines=17> */
.L_x_2920:
[----:B------:R-:W-:Y:S05]  /*7a80*/  BSYNC B0 ;  /* 0x0000000000007941 */ /* 0x000fea0003800000 */
.L_x_2919:
        /* <DEDUP_REMOVED lines=19> */
.L_x_2921:
        /* <DEDUP_REMOVED lines=17> */
.L_x_2923:
[----:B------:R-:W-:Y:S05]  /*7cd0*/  BSYNC B0 ;  /* 0x0000000000007941 */ /* 0x000fea0003800000 */
.L_x_2922:
        /* <DEDUP_REMOVED lines=19> */
.L_x_2924:
        /* <DEDUP_REMOVED lines=22> */
.L_x_2926:
[----:B------:R-:W-:Y:S05]  /*7f70*/  BSYNC B0 ;  /* 0x0000000000007941 */ /* 0x000fea0003800000 */
.L_x_2925:
        /* <DEDUP_REMOVED lines=19> */
.L_x_2927:
        /* <DEDUP_REMOVED lines=22> */
.L_x_2929:
[----:B------:R-:W-:Y:S05]  /*8210*/  BSYNC B0 ;  /* 0x0000000000007941 */ /* 0x000fea0003800000 */
.L_x_2928:
        /* <DEDUP_REMOVED lines=19> */
.L_x_2930:
        /* <DEDUP_REMOVED lines=22> */
.L_x_2932:
[----:B------:R-:W-:Y:S05]  /*84b0*/  BSYNC B0 ;  /* 0x0000000000007941 */ /* 0x000fea0003800000 */
.L_x_2931:
        /* <DEDUP_REMOVED lines=19> */
.L_x_2933:
        /* <DEDUP_REMOVED lines=19> */
.L_x_2935:
[----:B------:R-:W-:Y:S05]  /*8720*/  BSYNC B0 ;  /* 0x0000000000007941 */ /* 0x000fea0003800000 */
.L_x_2934:
[----:B------:R-:W-:Y:S02]  /*8730*/  IADD3 R5, R5, c[0x0][0x10], RZ ;  /* 0x0000040005057a10 */ /* 0x000fe40007ffe0ff */
[----:B------:R-:W-:Y:S02]  /*8740*/  IADD3 R91, R91, 0x1, RZ ;  /* 0x000000015b5b7810 */ /* 0x000fe40007ffe0ff */
[----:B------:R-:W-:-:S13]  /*8750*/  ISETP.GE.AND P0, PT, R5, UR6, PT ;  /* 0x0000000605007c0c */ /* 0x000fda000bf06270 */
[----:B------:R-:W-:Y:S01]  /*8760*/  @P0 CALL.REL.NOINC `(.L_x_2853) ;  /* 0x0000001000000944 */ /* 0x000fe20003c00000 */
[----:B------:R-:W-:Y:S05]  /*8770*/  BRA `(.L_x_2936) ;  /* 0xffff7f7000007947 */ /* 0x000fea000383ffff */
.L_x_2853:
        /* <DEDUP_REMOVED lines=18> */
.L_x_2938:
[----:B------:R-:W-:Y:S05]  /*88a0*/  BSYNC B0 ;  /* 0x0000000000007941 */ /* 0x000fea0003800000 */
.L_x_2937:
        /* <DEDUP_REMOVED lines=11> */
.L_x_2940:
[----:B------:R-:W2:Y:S01]  /*8960*/  LDG.E.STRONG.GPU R7, [R4.64] ;  /* 0x0000000c04077981 */ /* 0x000ea2000c1ef900 */
[----:B------:R-:W-:Y:S01]  /*8970*/  YIELD ;  /* 0x0000000000007946 */ /* 0x000fe20003800000 */
[----:B--2---:R-:W-:Y:S01]  /*8980*/  ISETP.NE.AND P0, PT, R7, R0, PT ;  /* 0x000000000700720c */ /* 0x004fe20003f05270 */
[----:B------:R-:W-:-:S12]  /*8990*/  CCTL.IVALL ;  /* 0x00000000ff00798f */ /* 0x000fd80002000000 */
[----:B------:R-:W-:Y:S05]  /*89a0*/  @P0 BRA `(.L_x_2940) ;  /* 0xffffffb000000947 */ /* 0x000fea000383ffff */
.L_x_2939:
        /* <DEDUP_REMOVED lines=25> */
.L_x_2941:
        /* <DEDUP_REMOVED lines=26> */
.L_x_2942:
        /* <DEDUP_REMOVED lines=10> */
.L_x_5211:


//--------------------- .text._Z35group_norm_nhwc_bwd_one_pass_kernelI11Fp32IOFp16WLi512ELi60ELi480EEv26Group_norm_nhwc_bwd_params --------------------------
	.section	.text._Z35group_norm_nhwc_bwd_one_pass_kernelI11Fp32IOFp16WLi512ELi60ELi480EEv26Group_norm_nhwc_bwd_params,"ax",@progbits
	.sectioninfo	@"SHI_REGISTERS=128"
	.align	128
        .global         _Z35group_norm_nhwc_bwd_one_pass_kernelI11Fp32IOFp16WLi512ELi60ELi480EEv26Group_norm_nhwc_bwd_params
        .type           _Z35group_norm_nhwc_bwd_one_pass_kernelI11Fp32IOFp16WLi512ELi60ELi480EEv26Group_norm_nhwc_bwd_params,@function
        .size           _Z35group_norm_nhwc_bwd_one_pass_kernelI11Fp32IOFp16WLi512ELi60ELi480EEv26Group_norm_nhwc_bwd_params,(.L_x_5212 - _Z35group_norm_nhwc_bwd_one_pass_kernelI11Fp32IOFp16WLi512ELi60ELi480EEv26Group_norm_nhwc_bwd_params)
        .other          _Z35group_norm_nhwc_bwd_one_pass_kernelI11Fp32IOFp16WLi512ELi60ELi480EEv26Group_norm_nhwc_bwd_params,@"STO_CUDA_ENTRY STV_DEFAULT"
_Z35group_norm_nhwc_bwd_one_pass_kernelI11Fp32IOFp16WLi512ELi60ELi480EEv26Group_norm_nhwc_bwd_params:
.text._Z35group_norm_nhwc_bwd_one_pass_kernelI11Fp32IOFp16WLi512ELi60ELi480EEv26Group_norm_nhwc_bwd_params:
        /* <DEDUP_REMOVED lines=75> */
.L_x_3090:
        /* <DEDUP_REMOVED lines=779> */
[----:B---3--:R-:W-:-:S03]  /*3560*/  @P0 HADD2.F32 R78, -RZ, R0.H0_H0 ;  /* 0x20000000ff4e0230 */ /* 0x008fc60000004100 */
[----:B------:R0:W5:Y:S01]  /*3570*/  LDL.LU R0, [R1+0xb8] ;  /* 0x0000b80001007983 */ /* 0x0001620000300800 */
[----:B--2---:R-:W-:Y:S02]  /*3580*/  HADD2.F32 R3, -RZ, R3.H0_H0 ;  /* 0x20000003ff037230 */ /* 0x004fe40000004100 */
[----:B----4-:R-:W-:Y:S02]  /*3590*/  @P0 HADD2.F32 R79, -RZ, R81.H0_H0 ;  /* 0x20000051ff4f0230 */ /* 0x010fe40000004100 */
[----:B------:R-:W-:Y:S02]  /*35a0*/  HADD2.F32 R80, -RZ, R80.H0_H0 ;  /* 0x20000050ff507230 */ /* 0x000fe40000004100 */
.L_x_2945:
[----:B01----:R-:W-:Y:S05]  /*35b0*/  BSYNC B0 ;  /* 0x0000000000007941 */ /* 0x003fea0003800000 */
.L_x_2944:
        /* <DEDUP_REMOVED lines=40> */
.L_x_2946:
        /* <DEDUP_REMOVED lines=64> */
.L_x_2947:
        /* <DEDUP_REMOVED lines=89> */
.L_x_2948:
        /* <DEDUP_REMOVED lines=85> */
.L_x_2949:
        /* <DEDUP_REMOVED lines=77> */
.L_x_2950:
        /* <DEDUP_REMOVED lines=65> */
.L_x_2951:
        /* <DEDUP_REMOVED lines=60> */
.L_x_2952:
        /* <DEDUP_REMOVED lines=49> */
.L_x_2953:
        /* <DEDUP_REMOVED lines=42> */
.L_x_2954:
        /* <DEDUP_REMOVED lines=38> */
.L_x_2955:
        /* <DEDUP_REMOVED lines=37> */
.L_x_2956:
        /* <DEDUP_REMOVED lines=37> */
.L_x_2957:
        /* <DEDUP_REMOVED lines=37> */
.L_x_2958:
        /* <DEDUP_REMOVED lines=37> */
.L_x_2959:
        /* <DEDUP_REMOVED lines=37> */
.L_x_2960:
        /* <DEDUP_REMOVED lines=37> */
.L_x_2961:
        /* <DEDUP_REMOVED lines=37> */
.L_x_2962:
        /* <DEDUP_REMOVED lines=37> */
.L_x_2963:
        /* <DEDUP_REMOVED lines=37> */
.L_x_2964:
        /* <DEDUP_REMOVED lines=35> */
.L_x_2965:
        /* <DEDUP_REMOVED lines=35> */
.L_x_2966:
        /* <DEDUP_REMOVED lines=35> */
.L_x_2967:
        /* <DEDUP_REMOVED lines=35> */
.L_x_2968:
        /* <DEDUP_REMOVED lines=35> */
.L_x_2969:
        /* <DEDUP_REMOVED lines=35> */
.L_x_2970:
        /* <DEDUP_REMOVED lines=35> */
.L_x_2971:
        /* <DEDUP_REMOVED lines=35> */
.L_x_2972:
        /* <DEDUP_REMOVED lines=35> */
.L_x_2973:
        /* <DEDUP_REMOVED lines=35> */
.L_x_2974:
        /* <DEDUP_REMOVED lines=33> */
.L_x_2975:
        /* <DEDUP_REMOVED lines=33> */
.L_x_2976:
        /* <DEDUP_REMOVED lines=33> */
.L_x_2977:
        /* <DEDUP_REMOVED lines=93> */
.L_x_2979:
[----:B------:R-:W-:Y:S05]  /*9280*/  BSYNC B0 ;  /* 0x0000000000007941 */ /* 0x000fea0003800000 */
.L_x_2978:
        /* <DEDUP_REMOVED lines=79> */
.L_x_2981:
[----:B------:R-:W-:Y:S05]  /*9780*/  BSYNC B0 ;  /* 0x0000000000007941 */ /* 0x000fea0003800000 */
.L_x_2980:
        /* <DEDUP_REMOVED lines=21> */
.L_x_2983:
[----:B------:R-:W-:Y:S05]  /*98e0*/  BSYNC B0 ;  /* 0x0000000000007941 */ /* 0x000fea0003800000 */
.L_x_2982:
        /* <DEDUP_REMOVED lines=41> */
.L_x_2986:
[----:B------:R-:W-:Y:S02]  /*9b80*/  MOV R56, UR16 ;  /* 0x0000001000387c02 */ /* 0x000fe40008000f00 */
[----:B------:R-:W-:-:S05]  /*9b90*/  MOV R57, UR17 ;  /* 0x0000001100397c02 */ /* 0x000fca0008000f00 */
[----:B------:R-:W2:Y:S01]  /*9ba0*/  LDG.E.STRONG.GPU R56, [R56.64] ;  /* 0x0000001238387981 */ /* 0x000ea2000c1ef900 */
[----:B------:R-:W-:Y:S01]  /*9bb0*/  YIELD ;  /* 0x0000000000007946 */ /* 0x000fe20003800000 */
[----:B--2---:R-:W-:Y:S01]  /*9bc0*/  ISETP.NE.AND P0, PT, R56, R58, PT ;  /* 0x0000003a3800720c */ /* 0x004fe20003f05270 */
[----:B------:R-:W-:-:S12]  /*9bd0*/  CCTL.IVALL ;  /* 0x00000000ff00798f */ /* 0x000fd80002000000 */
[----:B------:R-:W-:Y:S05]  /*9be0*/  @P0 BRA `(.L_x_2986) ;  /* 0xffffff9000000947 */ /* 0x000fea000383ffff */
.L_x_2985:
        /* <DEDUP_REMOVED lines=20> */
.L_x_2990:
        /* <DEDUP_REMOVED lines=154> */
.L_x_2989:
        /* <DEDUP_REMOVED lines=85> */
.L_x_2991:
[----:B01----:R-:W-:-:S13]  /*ac20*/  ISETP.NE.OR P0, PT, RZ, UR14, P0 ;  /* 0x0000000eff007c0c */ /* 0x003fda0008705670 */
[----:B------:R-:W-:Y:S05]  /*ac30*/  @!P0 BRA `(.L_x_2987) ;  /* 0x000002a000008947 */ /* 0x000fea0003800000 */
.L_x_2988:
        /* <DEDUP_REMOVED lines=42> */
.L_x_2987:
        /* <DEDUP_REMOVED lines=16> */
.L_x_2993:
[----:B------:R-:W-:Y:S05]  /*afe0*/  BSYNC B0 ;  /* 0x0000000000007941 */ /* 0x000fea0003800000 */
.L_x_2992:
        /* <DEDUP_REMOVED lines=24> */
.L_x_2984:
        /* <DEDUP_REMOVED lines=28> */
.L_x_2994:
        /* <DEDUP_REMOVED lines=20> */
.L_x_2996:
[----:B------:R-:W-:Y:S05]  /*b470*/  BSYNC B0 ;  /* 0x0000000000007941 */ /* 0x000fea0003800000 */
.L_x_2995:
        /* <DEDUP_REMOVED lines=27> */
.L_x_2997:
        /* <DEDUP_REMOVED lines=19> */
.L_x_2999:
[----:B------:R-:W-:Y:S05]  /*b760*/  BSYNC B0 ;  /* 0x0000000000007941 */ /* 0x000fea0003800000 */
.L_x_2998:
        /* <DEDUP_REMOVED lines=27> */
.L_x_3000:
        /* <DEDUP_REMOVED lines=19> */
.L_x_3002:
[----:B------:R-:W-:Y:S05]  /*ba50*/  BSYNC B0 ;  /* 0x0000000000007941 */ /* 0x000fea0003800000 */
.L_x_3001:
        /* <DEDUP_REMOVED lines=43> */
.L_x_3003:
        /* <DEDUP_REMOVED lines=19> */
.L_x_3005:
[----:B------:R-:W-:Y:S05]  /*be40*/  BSYNC B0 ;  /* 0x0000000000007941 */ /* 0x000fea0003800000 */
.L_x_3004:
        /* <DEDUP_REMOVED lines=21> */
.L_x_3006:
        /* <DEDUP_REMOVED lines=21> */
.L_x_3008:
[----:B------:R-:W-:Y:S05]  /*c0f0*/  BSYNC B0 ;  /* 0x0000000000007941 */ /* 0x000fea0003800000 */
.L_x_3007:
        /* <DEDUP_REMOVED lines=21> */
.L_x_3009:
        /* <DEDUP_REMOVED lines=21> */
.L_x_3011:
[----:B------:R-:W-:Y:S05]  /*c3a0*/  BSYNC B0 ;  /* 0x0000000000007941 */ /* 0x000fea0003800000 */
.L_x_3010:
        /* <DEDUP_REMOVED lines=39> */
.L_x_3012:
        /* <DEDUP_REMOVED lines=19> */
.L_x_3014:
[----:B------:R-:W-:Y:S05]  /*c750*/  BSYNC B0 ;  /* 0x0000000000007941 */ /* 0x000fea0003800000 */
.L_x_3013:
        /* <DEDUP_REMOVED lines=21> */
.L_x_3015:
        /* <DEDUP_REMOVED lines=21> */
.L_x_3017:
[----:B------:R-:W-:Y:S05]  /*ca00*/  BSYNC B0 ;  /* 0x0000000000007941 */ /* 0x000fea0003800000 */
.L_x_3016:
        /* <DEDUP_REMOVED lines=21> */
.L_x_3018:
        /* <DEDUP_REMOVED lines=21> */
.L_x_3020:
[----:B------:R-:W-:Y:S05]  /*ccb0*/  BSYNC B0 ;  /* 0x0000000000007941 */ /* 0x000fea0003800000 */
.L_x_3019:
        /* <DEDUP_REMOVED lines=39> */
.L_x_3021:
        /* <DEDUP_REMOVED lines=19> */
.L_x_3023:
[----:B------:R-:W-:Y:S05]  /*d060*/  BSYNC B0 ;  /* 0x0000000000007941 */ /* 0x000fea0003800000 */
.L_x_3022:
        /* <DEDUP_REMOVED lines=21> */
.L_x_3024:
        /* <DEDUP_REMOVED lines=21> */
.L_x_3026:
[----:B------:R-:W-:Y:S05]  /*d310*/  BSYNC B0 ;  /* 0x0000000000007941 */ /* 0x000fea0003800000 */
.L_x_3025:
        /* <DEDUP_REMOVED lines=21> */
.L_x_3027:
        /* <DEDUP_REMOVED lines=21> */
.L_x_3029:
[----:B------:R-:W-:Y:S05]  /*d5c0*/  BSYNC B0 ;  /* 0x0000000000007941 */ /* 0x000fea0003800000 */
.L_x_3028:
        /* <DEDUP_REMOVED lines=39> */
.L_x_3030:
        /* <DEDUP_REMOVED lines=19> */
.L_x_3032:
[----:B------:R-:W-:Y:S05]  /*d970*/  BSYNC B0 ;  /* 0x0000000000007941 */ /* 0x000fea0003800000 */
.L_x_3031:
        /* <DEDUP_REMOVED lines=21> */
.L_x_3033:
        /* <DEDUP_REMOVED lines=21> */
.L_x_3035:
[----:B------:R-:W-:Y:S05]  /*dc20*/  BSYNC B0 ;  /* 0x0000000000007941 */ /* 0x000fea0003800000 */
.L_x_3034:
        /* <DEDUP_REMOVED lines=21> */
.L_x_3036:
        /* <DEDUP_REMOVED lines=21> */
.L_x_3038:
[----:B------:R-:W-:Y:S05]  /*ded0*/  BSYNC B0 ;  /* 0x0000000000007941 */ /* 0x000fea0003800000 */
.L_x_3037:
        /* <DEDUP_REMOVED lines=39> */
.L_x_3039:
        /* <DEDUP_REMOVED lines=19> */
.L_x_3041:
[----:B------:R-:W-:Y:S05]  /*e280*/  BSYNC B0 ;  /* 0x0000000000007941 */ /* 0x000fea0003800000 */
.L_x_3040:
        /* <DEDUP_REMOVED lines=21> */
.L_x_3042:
        /* <DEDUP_REMOVED lines=21> */
.L_x_3044:
[----:B------:R-:W-:Y:S05]  /*e530*/  BSYNC B0 ;  /* 0x0000000000007941 */ /* 0x000fea0003800000 */
.L_x_3043:
        /* <DEDUP_REMOVED lines=21> */
.L_x_3045:
        /* <DEDUP_REMOVED lines=21> */
.L_x_3047:
[----:B------:R-:W-:Y:S05]  /*e7e0*/  BSYNC B0 ;  /* 0x0000000000007941 */ /* 0x000fea0003800000 */
.L_x_3046:
        /* <DEDUP_REMOVED lines=39> */
.L_x_3048:
        /* <DEDUP_REMOVED lines=19> */
.L_x_3050:
[----:B------:R-:W-:Y:S05]  /*eb90*/  BSYNC B0 ;  /* 0x0000000000007941 */ /* 0x000fea0003800000 */
.L_x_3049:
        /* <DEDUP_REMOVED lines=19> */
.L_x_3051:
        /* <DEDUP_REMOVED lines=19> */
.L_x_3053:
[----:B------:R-:W-:Y:S05]  /*ee00*/  BSYNC B0 ;  /* 0x0000000000007941 */ /* 0x000fea0003800000 */
.L_x_3052:
        /* <DEDUP_REMOVED lines=19> */
.L_x_3054:
        /* <DEDUP_REMOVED lines=19> */
.L_x_3056:
[----:B------:R-:W-:Y:S05]  /*f070*/  BSYNC B0 ;  /* 0x0000000000007941 */ /* 0x000fea0003800000 */
.L_x_3055:
        /* <DEDUP_REMOVED lines=37> */
.L_x_3057:
        /* <DEDUP_REMOVED lines=19> */
.L_x_3059:
[----:B------:R-:W-:Y:S05]  /*f400*/  BSYNC B0 ;  /* 0x0000000000007941 */ /* 0x000fea0003800000 */
.L_x_3058:
        /* <DEDUP_REMOVED lines=19> */
.L_x_3060:
        /* <DEDUP_REMOVED lines=19> */
.L_x_3062:
[----:B------:R-:W-:Y:S05]  /*f670*/  BSYNC B0 ;  /* 0x0000000000007941 */ /* 0x000fea0003800000 */
.L_x_3061:
        /* <DEDUP_REMOVED lines=19> */
.L_x_3063:
        /* <DEDUP_REMOVED lines=19> */
.L_x_3065:
[----:B------:R-:W-:Y:S05]  /*f8e0*/  BSYNC B0 ;  /* 0x0000000000007941 */ /* 0x000fea0003800000 */
.L_x_3064:
        /* <DEDUP_REMOVED lines=37> */
.L_x_3066:
        /* <DEDUP_REMOVED lines=19> */
.L_x_3068:
[----:B------:R-:W-:Y:S05]  /*fc70*/  BSYNC B0 ;  /* 0x0000000000007941 */ /* 0x000fea0003800000 */
.L_x_3067:
        /* <DEDUP_REMOVED lines=19> */
.L_x_3069:
        /* <DEDUP_REMOVED lines=19> */
.L_x_3071:
[----:B------:R-:W-:Y:S05]  /*fee0*/  BSYNC B0 ;  /* 0x0000000000007941 */ /* 0x000fea0003800000 */
.L_x_3070:
        /* <DEDUP_REMOVED lines=19> */
.L_x_3072:
        /* <DEDUP_REMOVED lines=19> */
.L_x_3074:
[----:B------:R-:W-:Y:S05]  /*10150*/  BSYNC B0 ;  /* 0x0000000000007941 */ /* 0x000fea0003800000 */
.L_x_3073:
        /* <DEDUP_REMOVED lines=45> */
.L_x_3075:
        /* <DEDUP_REMOVED lines=19> */
.L_x_3077:
[----:B------:R-:W-:Y:S05]  /*10560*/  BSYNC B0 ;  /* 0x0000000000007941 */ /* 0x000fea0003800000 */
.L_x_3076:
        /* <DEDUP_REMOVED lines=19> */
.L_x_3078:
        /* <DEDUP_REMOVED lines=19> */
.L_x_3080:
[----:B------:R-:W-:Y:S05]  /*107d0*/  BSYNC B0 ;  /* 0x0000000000007941 */ /* 0x000fea0003800000 */
.L_x_3079:
        /* <DEDUP_REMOVED lines=19> */
.L_x_3081:
        /* <DEDUP_REMOVED lines=19> */
.L_x_3083:
[----:B------:R-:W-:Y:S05]  /*10a40*/  BSYNC B0 ;  /* 0x0000000000007941 */ /* 0x000fea0003800000 */
.L_x_3082:
        /* <DEDUP_REMOVED lines=19> */
.L_x_3084:
        /* <DEDUP_REMOVED lines=19> */
.L_x_3086:
[----:B------:R-:W-:Y:S05]  /*10cb0*/  BSYNC B0 ;  /* 0x0000000000007941 */ /* 0x000fea0003800000 */
.L_x_3085:
        /* <DEDUP_REMOVED lines=19> */
.L_x_3087:
        /* <DEDUP_REMOVED lines=18> */
.L_x_3089:
[----:B------:R-:W-:Y:S05]  /*10f10*/  BSYNC B0 ;  /* 0x0000000000007941 */ /* 0x000fea0003800000 */
.L_x_3088:
[----:B---3--:R-:W-:Y:S02]  /*10f20*/  ULDC UR5, c[0x0][0x10] ;  /* 0x0000040000057ab9 */ /* 0x008fe40000000800 */
[----:B------:R-:W-:Y:S02]  /*10f30*/  UIADD3 UR9, UR9, UR5, URZ ;  /* 0x0000000509097290 */ /* 0x000fe4000fffe03f */
[----:B------:R-:W-:Y:S02]  /*10f40*/  UIADD3 UR4, UR4, 0x1, URZ ;  /* 0x0000000104047890 */ /* 0x000fe4000fffe03f */
[----:B------:R-:W-:-:S06]  /*10f50*/  UISETP.GE.AND UP0, UPT, UR9, UR8, UPT ;  /* 0x000000080900728c */ /* 0x000fcc000bf06270 */
[----:B------:R-:W-:-:S13]  /*10f60*/  PLOP3.LUT P0, PT, PT, PT, UP0, 0x80, 0x0 ;  /* 0x000000000000781c */ /* 0x000fda0003f0f008 */
[----:B------:R-:W-:Y:S01]  /*10f70*/  @P0 CALL.REL.NOINC `(.L_x_2943) ;  /* 0x0000001000000944 */ /* 0x000fe20003c00000 */
[----:B------:R-:W-:Y:S05]  /*10f80*/  BRA `(.L_x_3090) ;  /* 0xfffef52000007947 */ /* 0x000fea000383ffff */
.L_x_2943:
        /* <DEDUP_REMOVED lines=18> */
.L_x_3092:
[----:B------:R-:W-:Y:S05]  /*110b0*/  BSYNC B0 ;  /* 0x0000000000007941 */ /* 0x000fea0003800000 */
.L_x_3091:
        /* <DEDUP_REMOVED lines=11> */
.L_x_3094:
[----:B------:R-:W2:Y:S01]  /*11170*/  LDG.E.STRONG.GPU R5, [R2.64] ;  /* 0x0000001202057981 */ /* 0x000ea2000c1ef900 */
[----:B------:R-:W-:Y:S01]  /*11180*/  YIELD ;  /* 0x0000000000007946 */ /* 0x000fe20003800000 */
[----:B--2---:R-:W-:Y:S01]  /*11190*/  ISETP.NE.AND P0, PT, R5, R4, PT ;  /* 0x000000040500720c */ /* 0x004fe20003f05270 */
[----:B------:R-:W-:-:S12]  /*111a0*/  CCTL.IVALL ;  /* 0x00000000ff00798f */ /* 0x000fd80002000000 */
[----:B------:R-:W-:Y:S05]  /*111b0*/  @P0 BRA `(.L_x_3094) ;  /* 0xffffffb000000947 */ /* 0x000fea000383ffff */
.L_x_3093:
        /* <DEDUP_REMOVED lines=25> */
.L_x_3095:
        /* <DEDUP_REMOVED lines=26> */
.L_x_3096:
        /* <DEDUP_REMOVED lines=9> */
.L_x_5212:


//--------------------- .text._Z35group_norm_nhwc_fwd_one_pass_kernelI11Bf16IOFp32WLi64ELi60ELi480EEv26Group_norm_nhwc_fwd_params --------------------------
	.section	.text._Z35group_norm_nhwc_fwd_one_pass_kernelI11Bf16IOFp32WLi64ELi60ELi480EEv26Group_norm_nhwc_fwd_params,"ax",@progbits
	.sectioninfo	@"SHI_REGISTERS=40"
	.align	128
        .global         _Z35group_norm_nhwc_fwd_one_pass_kernelI11Bf16IOFp32WLi64ELi60ELi480EEv26Group_norm_nhwc_fwd_params
        .type           _Z35group_norm_nhwc_fwd_one_pass_kernelI11Bf16IOFp32WLi64ELi60ELi480EEv26Group_norm_nhwc_fwd_params,@function
        .size           _Z35group_norm_nhwc_fwd_one_pass_kernelI11Bf16IOFp32WLi64ELi60ELi480EEv26Group_norm_nhwc_fwd_params,(.L_x_5213 - _Z35group_norm_nhwc_fwd_one_pass_kernelI11Bf16IOFp32WLi64ELi60ELi480EEv26Group_norm_nhwc_fwd_params)
        .other          _Z35group_norm_nhwc_fwd_one_pass_kernelI11Bf16IOFp32WLi64ELi60ELi480EEv26Group_norm_nhwc_fwd_params,@"STO_CUDA_ENTRY STV_DEFAULT"
_Z35group_norm_nhwc_fwd_one_pass_kernelI11Bf16IOFp32WLi64ELi60ELi480EEv26Group_norm_nhwc_fwd_params:
.text._Z35group_norm_nhwc_fwd_one_pass_kernelI11Bf16IOFp32WLi64ELi60ELi480EEv26Group_norm_nhwc_fwd_params:
[----:B------:R-:W-:Y:S02]  /*0000*/  MOV R1, c[0x0][0x28] ;  /* 0x00000a0000017a02 */ /* 0x000fe40000000f00 */
[----:B------:R-:W0:Y:S01]  /*0010*/  S2R R30, SR_CTAID.Y ;  /* 0x00000000001e7919 */ /* 0x000e220000002600 */
[----:B------:R-:W-:Y:S02]  /*0020*/  ULDC UR4, c[0x0][0x1d8] ;  /* 0x0000760000047ab9 */ /* 0x000fe40000000800 */
[----:B------:R-:W-:Y:S02]  /*0030*/  ULDC UR5, c[0x0][0x1a8] ;  /* 0x00006a0000057ab9 */ /* 0x000fe40000000800 */
[----:B------:R-:W-:-:S06]  /*0040*/  UIMAD UR4, UR4, UR5, URZ ;  /* 0x00000005040472a4 */ /* 0x000fcc000f8e023f */
[----:B0-----:R-:W-:-:S13]  /*0050*/  ISETP.GE.AND P0, PT, R30, UR4, PT ;  /* 0x000000041e007c0c */ /* 0x001fda000bf06270 */
[----:B------:R-:W-:Y:S05]  /*0060*/  @P0 EXIT ;  /* 0x000000000000094d */ /* 0x000fea0003800000 */
[----:B------:R-:W0:Y:S01]  /*0070*/  S2R R24, SR_TID.X ;  /* 0x0000000000187919 */ /* 0x000e220000002100 */
[----:B------:R-:W-:Y:S01]  /*0080*/  HFMA2.MMA R20, -RZ, RZ, 0, 0 ;  /* 0x00000000ff147435 */ /* 0x000fe200000001ff */
[----:B------:R-:W-:Y:S02]  /*0090*/  ULDC.U8 UR5, c[0x0][0x1dc] ;  /* 0x0000770000057ab9 */ /* 0x000fe40000000000 */
[----:B------:R-:W1:Y:S01]  /*00a0*/  S2R R23, SR_CTAID.X ;  /* 0x0000000000177919 */ /* 0x000e620000002500 */
[----:B------:R-:W-:-:S03]  /*00b0*/  ULDC.64 UR6, c[0x0][0x118] ;  /* 0x0000460000067ab9 */ /* 0x000fc60000000a00 */
[----:B------:R-:W2:Y:S01]  /*00c0*/  S2R R22, SR_LANEID ;  /* 0x0000000000167919 */ /* 0x000ea20000000000 */
[----:B0-----:R-:W-:-:S05]  /*00d0*/  IMAD.WIDE.U32 R2, R24, -0x77777777, RZ ;  /* 0x8888888918027825 */ /* 0x001fca00078e00ff */
[----:B------:R-:W-:Y:S02]  /*00e0*/  SHF.R.U32.HI R2, RZ, 0x4, R3 ;  /* 0x00000004ff027819 */ /* 0x000fe40000011603 */
[----:B------:R-:W-:-:S03]  /*00f0*/  SHF.R.S32.HI R3, RZ, 0x1f, R24 ;  /* 0x0000001fff037819 */ /* 0x000fc60000011418 */
[----:B-1----:R-:W-:Y:S01]  /*0100*/  IMAD R29, R23, c[0x0][0x1e4], R2 ;  /* 0x00007900171d7a24 */ /* 0x002fe200078e0202 */
[----:B------:R-:W-:Y:S01]  /*0110*/  LEA.HI R3, R3, R24, RZ, 0x5 ;  /* 0x0000001803037211 */ /* 0x000fe200078f28ff */
[----:B------:R-:W-:-:S03]  /*0120*/  IMAD R31, R2, -0x1e, R24 ;  /* 0xffffffe2021f7824 */ /* 0x000fc600078e0218 */
[----:B------:R-:W-:Y:S02]  /*0130*/  ISETP.GE.U32.AND P0, PT, R29, c[0x0][0x1c8], PT ;  /* 0x000072001d007a0c */ /* 0x000fe40003f06070 */
[----:B------:R-:W-:Y:S02]  /*0140*/  SHF.R.S32.HI R21, RZ, 0x1f, R29 ;  /* 0x0000001fff157819 */ /* 0x000fe4000001141d */
[----:B------:R-:W-:Y:S02]  /*0150*/  SHF.R.S32.HI R25, RZ, 0x5, R3 ;  /* 0x00000005ff197819 */ /* 0x000fe40000011403 */
[----:B------:R-:W-:Y:S02]  /*0160*/  ISETP.GE.AND.EX P0, PT, R21, c[0x0][0x1cc], PT, P0 ;  /* 0x0000730015007a0c */ /* 0x000fe40003f06300 */
[----:B------:R-:W-:Y:S02]  /*0170*/  SHF.L.U32 R31, R31, 0x1, RZ ;  /* 0x000000011f1f7819 */ /* 0x000fe400000006ff */
[----:B------:R-:W-:-:S02]  /*0180*/  ISETP.LT.U32.AND P0, PT, R24, 0x1e0, !P0 ;  /* 0x000001e01800780c */ /* 0x000fc40004701070 */
[C---:B------:R-:W-:Y:S02]  /*0190*/  IADD3 R28, R29.reuse, 0x10, RZ ;  /* 0x000000101d1c7810 */ /* 0x040fe40007ffe0ff */
[C---:B------:R-:W-:Y:S02]  /*01a0*/  IADD3 R27, R29.reuse, 0x20, RZ ;  /* 0x000000201d1b7810 */ /* 0x040fe40007ffe0ff */
[----:B--2---:R-:W-:Y:S02]  /*01b0*/  IADD3 R26, R29, 0x30, RZ ;  /* 0x000000301d1a7810 */ /* 0x004fe40007ffe0ff */
.L_x_3119:
[----:B--2---:R-:W-:Y:S02]  /*01c0*/  IABS R5, c[0x0][0x1d8] ;  /* 0x0000760000057a13 */ /* 0x004fe40000000000 */
[----:B-1----:R-:W-:Y:S02]  /*01d0*/  SHF.R.S32.HI R6, RZ, 0x1f, R27 ;  /* 0x0000001fff067819 */ /* 0x002fe4000001141b */
[----:B0-----:R-:W0:Y:S08]  /*01e0*/  I2F.RP R0, R5 ;  /* 0x0000000500007306 */ /* 0x001e300000209400 */
        /* <DEDUP_REMOVED lines=8> */
[----:B------:R-:W-:-:S05]  /*0270*/  SHF.R.S32.HI R7, RZ, 0x1f, R28 ;  /* 0x0000001fff077819 */ /* 0x000fca000001141c */
[----:B------:R-:W-:-:S05]  /*0280*/  IMAD.HI.U32 R3, R3, R4, RZ ;  /* 0x0000000403037227 */ /* 0x000fca00078e00ff */
[----:B------:R-:W-:-:S05]  /*0290*/  IADD3 R0, -R3, RZ, RZ ;  /* 0x000000ff03007210 */ /* 0x000fca0007ffe1ff */
[----:B------:R-:W-:Y:S01]  /*02a0*/  IMAD R0, R5, R0, R4 ;  /* 0x0000000005007224 */ /* 0x000fe200078e0204 */
[----:B------:R-:W-:-:S04]  /*02b0*/  MOV R4, RZ ;  /* 0x000000ff00047202 */ /* 0x000fc80000000f00 */
[----:B------:R-:W-:-:S13]  /*02c0*/  ISETP.GT.U32.AND P2, PT, R5, R0, PT ;  /* 0x000000000500720c */ /* 0x000fda0003f44070 */
[-C--:B------:R-:W-:Y:S02]  /*02d0*/  @!P2 IADD3 R0, R0, -R5.reuse, RZ ;  /* 0x800000050000a210 */ /* 0x080fe40007ffe0ff */
[----:B------:R-:W-:Y:S02]  /*02e0*/  @!P2 IADD3 R3, R3, 0x1, RZ ;  /* 0x000000010303a810 */ /* 0x000fe40007ffe0ff */
[----:B------:R-:W-:Y:S02]  /*02f0*/  ISETP.GE.U32.AND P1, PT, R0, R5, PT ;  /* 0x000000050000720c */ /* 0x000fe40003f26070 */
[----:B------:R-:W-:Y:S02]  /*0300*/  LOP3.LUT R0, R30, c[0x0][0x1d8], RZ, 0x3c, !PT ;  /* 0x000076001e007a12 */ /* 0x000fe400078e3cff */
[----:B------:R-:W-:Y:S02]  /*0310*/  ISETP.NE.AND P2, PT, RZ, c[0x0][0x1d8], PT ;  /* 0x00007600ff007a0c */ /* 0x000fe40003f45270 */
[----:B------:R-:W-:-:S07]  /*0320*/  ISETP.GE.AND P3, PT, R0, RZ, PT ;  /* 0x000000ff0000720c */ /* 0x000fce0003f66270 */
[----:B------:R-:W-:Y:S02]  /*0330*/  @P1 IADD3 R3, R3, 0x1, RZ ;  /* 0x0000000103031810 */ /* 0x000fe40007ffe0ff */
[----:B------:R-:W-:-:S04]  /*0340*/  ISETP.GE.U32.AND P1, PT, R28, c[0x0][0x1c8], PT ;  /* 0x000072001c007a0c */ /* 0x000fc80003f26070 */
[----:B------:R-:W-:Y:S02]  /*0350*/  @!P3 IADD3 R3, -R3, RZ, RZ ;  /* 0x000000ff0303b210 */ /* 0x000fe40007ffe1ff */
[----:B------:R-:W-:Y:S02]  /*0360*/  @!P2 LOP3.LUT R3, RZ, c[0x0][0x1d8], RZ, 0x33, !PT ;  /* 0x00007600ff03aa12 */ /* 0x000fe400078e33ff */
[----:B------:R-:W-:Y:S02]  /*0370*/  ISETP.GE.AND.EX P1, PT, R7, c[0x0][0x1cc], PT, P1 ;  /* 0x0000730007007a0c */ /* 0x000fe40003f26310 */
[----:B------:R-:W-:Y:S02]  /*0380*/  IADD3 R5, -R3, RZ, RZ ;  /* 0x000000ff03057210 */ /* 0x000fe40007ffe1ff */
[----:B------:R-:W-:Y:S02]  /*0390*/  SHF.R.S32.HI R0, RZ, 0x1f, R3 ;  /* 0x0000001fff007819 */ /* 0x000fe40000011403 */
[----:B------:R-:W-:Y:S01]  /*03a0*/  ISETP.GT.U32.OR P1, PT, R24, 0x1df, P1 ;  /* 0x000001df1800780c */ /* 0x000fe20000f24470 */
[----:B------:R-:W-:Y:S01]  /*03b0*/  IMAD R32, R5, c[0x0][0x1d8], R30 ;  /* 0x0000760005207a24 */ /* 0x000fe200078e021e */
[----:B------:R-:W-:Y:S01]  /*03c0*/  SHF.R.S32.HI R5, RZ, 0x1f, R31 ;  /* 0x0000001fff057819 */ /* 0x000fe2000001141f */
[----:B------:R-:W-:Y:S01]  /*03d0*/  IMAD R0, R0, c[0x0][0x1d0], RZ ;  /* 0x0000740000007a24 */ /* 0x000fe200078e02ff */
[----:B------:R-:W-:Y:S01]  /*03e0*/  ISETP.GE.U32.AND P3, PT, R26, c[0x0][0x1c8], PT ;  /* 0x000072001a007a0c */ /* 0x000fe20003f66070 */
[----:B------:R-:W-:-:S02]  /*03f0*/  IMAD R32, R32, 0x3c, RZ ;  /* 0x0000003c20207824 */ /* 0x000fc400078e02ff */
[----:B------:R-:W-:Y:S02]  /*0400*/  IMAD R35, R3, c[0x0][0x1d4], R0 ;  /* 0x0000750003237a24 */ /* 0x000fe400078e0200 */
[----:B------:R-:W-:Y:S01]  /*0410*/  @P0 IMAD R0, R21, c[0x0][0x1c0], RZ ;  /* 0x0000700015000a24 */ /* 0x000fe200078e02ff */
[----:B------:R-:W-:-:S03]  /*0420*/  IADD3 R36, P2, R31, R32, RZ ;  /* 0x000000201f247210 */ /* 0x000fc60007f5e0ff */
[----:B------:R-:W-:Y:S01]  /*0430*/  @P0 IMAD R11, R29, c[0x0][0x1c4], R0 ;  /* 0x000071001d0b0a24 */ /* 0x000fe200078e0200 */
[----:B------:R-:W-:Y:S02]  /*0440*/  LEA.HI.X.SX32 R37, R32, R5, 0x1, P2 ;  /* 0x0000000520257211 */ /* 0x000fe400010f0eff */
[----:B------:R-:W-:Y:S02]  /*0450*/  ISETP.GE.U32.AND P2, PT, R27, c[0x0][0x1c8], PT ;  /* 0x000072001b007a0c */ /* 0x000fe40003f46070 */
[----:B------:R-:W-:Y:S01]  /*0460*/  SHF.R.S32.HI R5, RZ, 0x1f, R26 ;  /* 0x0000001fff057819 */ /* 0x000fe2000001141a */
[----:B------:R-:W-:Y:S01]  /*0470*/  IMAD.WIDE.U32 R36, R3, c[0x0][0x1d0], R36 ;  /* 0x0000740003247a25 */ /* 0x000fe200078e0024 */
[----:B------:R-:W-:Y:S02]  /*0480*/  ISETP.GE.AND.EX P2, PT, R6, c[0x0][0x1cc], PT, P2 ;  /* 0x0000730006007a0c */ /* 0x000fe40003f46320 */
[----:B------:R-:W-:Y:S01]  /*0490*/  ISETP.GE.AND.EX P3, PT, R5, c[0x0][0x1cc], PT, P3 ;  /* 0x0000730005007a0c */ /* 0x000fe20003f66330 */
[----:B------:R-:W-:Y:S01]  /*04a0*/  @!P1 IMAD R3, R7, c[0x0][0x1c0], RZ ;  /* 0x0000700007039a24 */ /* 0x000fe200078e02ff */
[----:B------:R-:W-:-:S02]  /*04b0*/  IADD3 R35, R37, R35, RZ ;  /* 0x0000002325237210 */ /* 0x000fc40007ffe0ff */
[-C--:B------:R-:W-:Y:S01]  /*04c0*/  @P0 MOV R8, R36.reuse ;  /* 0x0000002400080202 */ /* 0x080fe20000000f00 */
[----:B------:R-:W-:Y:S01]  /*04d0*/  @!P1 IMAD R13, R28, c[0x0][0x1c4], R3 ;  /* 0x000071001c0d9a24 */ /* 0x000fe200078e0203 */
[----:B------:R-:W-:Y:S02]  /*04e0*/  @P0 MOV R9, R35 ;  /* 0x0000002300090202 */ /* 0x000fe40000000f00 */
[C---:B------:R-:W-:Y:S02]  /*04f0*/  ISETP.GT.U32.OR P2, PT, R24.reuse, 0x1df, P2 ;  /* 0x000001df1800780c */ /* 0x040fe40001744470 */
[----:B------:R-:W-:Y:S01]  /*0500*/  @!P1 MOV R34, R36 ;  /* 0x0000002400229202 */ /* 0x000fe20000000f00 */
[----:B------:R-:W-:Y:S01]  /*0510*/  @P0 IMAD.WIDE.U32 R8, R29, c[0x0][0x1c0], R8 ;  /* 0x000070001d080a25 */ /* 0x000fe200078e0008 */
[----:B------:R-:W-:-:S03]  /*0520*/  ISETP.GT.U32.OR P3, PT, R24, 0x1df, P3 ;  /* 0x000001df1800780c */ /* 0x000fc60001f64470 */
[----:B------:R-:W-:Y:S01]  /*0530*/  @!P1 IMAD.WIDE.U32 R2, R28, c[0x0][0x1c0], R34 ;  /* 0x000070001c029a25 */ /* 0x000fe200078e0022 */
[----:B------:R-:W-:Y:S02]  /*0540*/  @P0 IADD3 R9, R9, R11, RZ ;  /* 0x0000000b09090210 */ /* 0x000fe40007ffe0ff */
[----:B------:R-:W-:Y:S02]  /*0550*/  @P0 LEA R16, P4, R8, c[0x0][0x170], 0x1 ;  /* 0x00005c0008100a11 */ /* 0x000fe400078808ff */
[----:B------:R-:W-:Y:S01]  /*0560*/  @!P1 IADD3 R3, R3, R13, RZ ;  /* 0x0000000d03039210 */ /* 0x000fe20007ffe0ff */
[----:B------:R-:W-:Y:S01]  /*0570*/  @!P2 IMAD R0, R6, c[0x0][0x1c0], RZ ;  /* 0x000070000600aa24 */ /* 0x000fe200078e02ff */
[----:B------:R-:W-:Y:S02]  /*0580*/  @P0 LEA.HI.X R17, R8, c[0x0][0x174], R9, 0x1, P4 ;  /* 0x00005d0008110a11 */ /* 0x000fe400020f0c09 */
[----:B------:R-:W-:Y:S01]  /*0590*/  @!P1 LEA R14, P5, R2, c[0x0][0x170], 0x1 ;  /* 0x00005c00020e9a11 */ /* 0x000fe200078a08ff */
[----:B------:R-:W-:Y:S01]  /*05a0*/  @!P2 IMAD R11, R27, c[0x0][0x1c4], R0 ;  /* 0x000071001b0baa24 */ /* 0x000fe200078e0200 */
[----:B------:R-:W-:Y:S01]  /*05b0*/  @!P2 MOV R8, R36 ;  /* 0x000000240008a202 */ /* 0x000fe20000000f00 */
[----:B------:R-:W-:Y:S01]  /*05c0*/  @!P3 IMAD R13, R5, c[0x0][0x1c0], RZ ;  /* 0x00007000050dba24 */ /* 0x000fe200078e02ff */
[----:B------:R-:W-:-:S02]  /*05d0*/  @!P2 MOV R9, R35 ;  /* 0x000000230009a202 */ /* 0x000fc40000000f00 */
[----:B------:R-:W-:Y:S02]  /*05e0*/  @!P1 LEA.HI.X R15, R2, c[0x0][0x174], R3, 0x1, P5 ;  /* 0x00005d00020f9a11 */ /* 0x000fe400028f0c03 */
[----:B------:R-:W-:Y:S01]  /*05f0*/  MOV R3, RZ ;  /* 0x000000ff00037202 */ /* 0x000fe20000000f00 */
[----:B------:R-:W-:Y:S02]  /*0600*/  @!P2 IMAD.WIDE.U32 R8, R27, c[0x0][0x1c0], R8 ;  /* 0x000070001b08aa25 */ /* 0x000fe400078e0008 */
[----:B------:R-:W2:Y:S01]  /*0610*/  @!P1 LDG.E R4, [R14.64] ;  /* 0x000000060e049981 */ /* 0x000ea2000c1e1900 */
[----:B------:R-:W-:Y:S02]  /*0620*/  @!P3 MOV R10, R36 ;  /* 0x00000024000ab202 */ /* 0x000fe40000000f00 */
[----:B------:R-:W-:Y:S01]  /*0630*/  @!P2 IADD3 R9, R9, R11, RZ ;  /* 0x0000000b0909a210 */ /* 0x000fe20007ffe0ff */
[----:B------:R-:W3:Y:S01]  /*0640*/  @P0 LDG.E R3, [R16.64] ;  /* 0x0000000610030981 */ /* 0x000ee2000c1e1900 */
[----:B------:R-:W-:Y:S01]  /*0650*/  @!P2 LEA R12, P1, R8, c[0x0][0x170], 0x1 ;  /* 0x00005c00080caa11 */ /* 0x000fe200078208ff */
[----:B------:R-:W-:Y:S01]  /*0660*/  @!P3 IMAD R19, R26, c[0x0][0x1c4], R13 ;  /* 0x000071001a13ba24 */ /* 0x000fe200078e020d */
[----:B------:R-:W-:-:S02]  /*0670*/  @!P3 MOV R11, R35 ;  /* 0x00000023000bb202 */ /* 0x000fc40000000f00 */
[----:B------:R-:W-:Y:S02]  /*0680*/  MOV R2, RZ ;  /* 0x000000ff00027202 */ /* 0x000fe40000000f00 */
[----:B------:R-:W-:Y:S01]  /*0690*/  @!P2 LEA.HI.X R13, R8, c[0x0][0x174], R9, 0x1, P1 ;  /* 0x00005d00080daa11 */ /* 0x000fe200008f0c09 */
[----:B------:R-:W-:-:S04]  /*06a0*/  @!P3 IMAD.WIDE.U32 R10, R26, c[0x0][0x1c0], R10 ;  /* 0x000070001a0aba25 */ /* 0x000fc800078e000a */
[----:B------:R2:W4:Y:S01]  /*06b0*/  @!P2 LDG.E R2, [R12.64] ;  /* 0x000000060c02a981 */ /* 0x000522000c1e1900 */
[----:B------:R-:W-:Y:S02]  /*06c0*/  @!P3 IADD3 R9, R11, R19, RZ ;  /* 0x000000130b09b210 */ /* 0x000fe40007ffe0ff */
[C---:B------:R-:W-:Y:S02]  /*06d0*/  @!P3 LEA R8, P1, R10.reuse, c[0x0][0x170], 0x1 ;  /* 0x00005c000a08ba11 */ /* 0x040fe400078208ff */
[----:B------:R-:W-:Y:S02]  /*06e0*/  MOV R0, RZ ;  /* 0x000000ff00007202 */ /* 0x000fe40000000f00 */
[----:B------:R-:W-:-:S05]  /*06f0*/  @!P3 LEA.HI.X R9, R10, c[0x0][0x174], R9, 0x1, P1 ;  /* 0x00005d000a09ba11 */ /* 0x000fca00008f0c09 */
[----:B------:R3:W5:Y:S01]  /*0700*/  @!P3 LDG.E R0, [R8.64] ;  /* 0x000000060800b981 */ /* 0x000762000c1e1900 */
[C---:B------:R-:W-:Y:S02]  /*0710*/  ISETP.GT.AND P1, PT, R22.reuse, 0x1e, PT ;  /* 0x0000001e1600780c */ /* 0x040fe40003f24270 */
[----:B------:R-:W-:Y:S02]  /*0720*/  ISETP.NE.AND P3, PT, R22, RZ, PT ;  /* 0x000000ff1600720c */ /* 0x000fe40003f65270 */
[----:B------:R-:W-:Y:S01]  /*0730*/  ISETP.NE.AND P2, PT, R24, RZ, PT ;  /* 0x000000ff1800720c */ /* 0x000fe20003f45270 */
[----:B------:R-:W-:Y:S01]  /*0740*/  BSSY B0, `(.L_x_3097) ;  /* 0x000005c000007945 */ /* 0x000fe20003800000 */
[--C-:B--2---:R-:W-:Y:S02]  /*0750*/  PRMT R12, RZ, 0x5410, R4.reuse ;  /* 0x00005410ff0c7816 */ /* 0x104fe40000000004 */
[----:B------:R-:W-:Y:S02]  /*0760*/  PRMT R11, RZ, 0x7610, R4 ;  /* 0x00007610ff0b7816 */ /* 0x000fe40000000004 */
[----:B---3--:R-:W-:-:S02]  /*0770*/  PRMT R9, RZ, 0x7610, R3 ;  /* 0x00007610ff097816 */ /* 0x008fc40000000003 */
[----:B------:R-:W-:Y:S01]  /*0780*/  PRMT R8, RZ, 0x5410, R3 ;  /* 0x00005410ff087816 */ /* 0x000fe20000000003 */
[----:B------:R-:W-:Y:S02]  /*0790*/  FADD.FTZ R15, R12, R11 ;  /* 0x0000000b0c0f7221 */ /* 0x000fe40000010000 */
[----:B------:R-:W-:Y:S02]  /*07a0*/  FMUL.FTZ R17, R11, R11 ;  /* 0x0000000b0b117220 */ /* 0x000fe40000410000 */
[----:B------:R-:W-:Y:S02]  /*07b0*/  FMUL.FTZ R11, R9, R9 ;  /* 0x00000009090b7220 */ /* 0x000fe40000410000 */
[C---:B------:R-:W-:Y:S02]  /*07c0*/  FADD.FTZ R10, R8.reuse, R9 ;  /* 0x00000009080a7221 */ /* 0x040fe40000010000 */
[----:B------:R-:W-:Y:S01]  /*07d0*/  FFMA.FTZ R11, R8, R8, R11 ;  /* 0x00000008080b7223 */ /* 0x000fe2000001000b */
[----:B----4-:R-:W-:-:S02]  /*07e0*/  PRMT R9, RZ, 0x7610, R2 ;  /* 0x00007610ff097816 */ /* 0x010fc40000000002 */
[----:B------:R-:W-:Y:S01]  /*07f0*/  PRMT R8, RZ, 0x5410, R2 ;  /* 0x00005410ff087816 */ /* 0x000fe20000000002 */
[----:B------:R-:W-:Y:S02]  /*0800*/  FFMA.FTZ R12, R12, R12, R17 ;  /* 0x0000000c0c0c7223 */ /* 0x000fe40000010011 */
[----:B------:R-:W-:Y:S02]  /*0810*/  FADD.FTZ R11, RZ, R11 ;  /* 0x0000000bff0b7221 */ /* 0x000fe40000010000 */
[----:B------:R-:W-:Y:S02]  /*0820*/  FMUL.FTZ R13, R9, R9 ;  /* 0x00000009090d7220 */ /* 0x000fe40000410000 */
[C---:B------:R-:W-:Y:S02]  /*0830*/  FADD.FTZ R9, R8.reuse, R9 ;  /* 0x0000000908097221 */ /* 0x040fe40000010000 */
[----:B------:R-:W-:Y:S02]  /*0840*/  FADD.FTZ R11, R11, R12 ;  /* 0x0000000c0b0b7221 */ /* 0x000fe40000010000 */
[----:B------:R-:W-:Y:S01]  /*0850*/  FFMA.FTZ R8, R8, R8, R13 ;  /* 0x0000000808087223 */ /* 0x000fe2000001000d */
[----:B-----5:R-:W-:Y:S01]  /*0860*/  PRMT R13, RZ, 0x7610, R0 ;  /* 0x00007610ff0d7816 */ /* 0x020fe20000000000 */
[----:B------:R-:W-:-:S02]  /*0870*/  FADD.FTZ R10, RZ, R10 ;  /* 0x0000000aff0a7221 */ /* 0x000fc40000010000 */
[----:B------:R-:W-:Y:S01]  /*0880*/  FADD.FTZ R11, R11, R8 ;  /* 0x000000080b0b7221 */ /* 0x000fe20000010000 */
[----:B------:R-:W-:Y:S01]  /*0890*/  PRMT R8, RZ, 0x5410, R0 ;  /* 0x00005410ff087816 */ /* 0x000fe20000000000 */
[----:B------:R-:W-:Y:S02]  /*08a0*/  FADD.FTZ R10, R10, R15 ;  /* 0x0000000f0a0a7221 */ /* 0x000fe40000010000 */
[----:B------:R-:W-:Y:S02]  /*08b0*/  FMUL.FTZ R15, R13, R13 ;  /* 0x0000000d0d0f7220 */ /* 0x000fe40000410000 */
[----:B------:R-:W-:Y:S02]  /*08c0*/  FADD.FTZ R9, R10, R9 ;  /* 0x000000090a097221 */ /* 0x000fe40000010000 */
[C---:B------:R-:W-:Y:S02]  /*08d0*/  FADD.FTZ R10, R8.reuse, R13 ;  /* 0x0000000d080a7221 */ /* 0x040fe40000010000 */
[----:B------:R-:W-:-:S02]  /*08e0*/  FFMA.FTZ R12, R8, R8, R15 ;  /* 0x00000008080c7223 */ /* 0x000fc4000001000f */
[----:B------:R-:W-:Y:S02]  /*08f0*/  FADD.FTZ R8, R9, R10 ;  /* 0x0000000a09087221 */ /* 0x000fe40000010000 */
[----:B------:R-:W-:-:S03]  /*0900*/  FADD.FTZ R9, R11, R12 ;  /* 0x0000000c0b097221 */ /* 0x000fc60000010000 */
[----:B------:R-:W0:Y:S04]  /*0910*/  SHFL.DOWN PT, R11, R8, 0x1, 0x1f ;  /* 0x08201f00080b7f89 */ /* 0x000e2800000e0000 */
[----:B------:R-:W1:Y:S01]  /*0920*/  SHFL.DOWN PT, R10, R9, 0x1, 0x1f ;  /* 0x08201f00090a7f89 */ /* 0x000e6200000e0000 */
[----:B0-----:R-:W-:Y:S02]  /*0930*/  @!P1 FADD.FTZ R8, R8, R11 ;  /* 0x0000000b08089221 */ /* 0x001fe40000010000 */
[----:B-1----:R-:W-:-:S03]  /*0940*/  @!P1 FADD.FTZ R9, R9, R10 ;  /* 0x0000000a09099221 */ /* 0x002fc60000010000 */
[----:B------:R-:W0:Y:S04]  /*0950*/  SHFL.DOWN PT, R11, R8, 0x2, 0x1f ;  /* 0x08401f00080b7f89 */ /* 0x000e2800000e0000 */
[----:B------:R-:W1:Y:S01]  /*0960*/  SHFL.DOWN PT, R10, R9, 0x2, 0x1f ;  /* 0x08401f00090a7f89 */ /* 0x000e6200000e0000 */
[----:B------:R-:W-:-:S13]  /*0970*/  ISETP.GT.AND P1, PT, R22, 0x1d, PT ;  /* 0x0000001d1600780c */ /* 0x000fda0003f24270 */
        /* <DEDUP_REMOVED lines=16> */
[----:B-1----:R-:W-:-:S05]  /*0a80*/  @!P1 FADD.FTZ R9, R9, R10 ;  /* 0x0000000a09099221 */ /* 0x002fca0000010000 */
        /* <DEDUP_REMOVED lines=9> */
[----:B------:R-:W-:Y:S02]  /*0b20*/  FADD.FTZ R12, R8, R13 ;  /* 0x0000000d080c7221 */ /* 0x000fe40000010000 */
[----:B------:R-:W0:Y:S01]  /*0b30*/  LDS.128 R8, [0x40] ;  /* 0x00004000ff087984 */ /* 0x000e220000000c00 */
[----:B------:R-:W-:Y:S02]  /*0b40*/  FADD.FTZ R33, R33, R14 ;  /* 0x0000000e21217221 */ /* 0x000fe40000010000 */
[----:B------:R-:W-:Y:S02]  /*0b50*/  FADD.FTZ R12, R12, R15 ;  /* 0x0000000f0c0c7221 */ /* 0x000fe40000010000 */
[----:B---3--:R-:W-:-:S02]  /*0b60*/  FADD.FTZ R33, R33, R16 ;  /* 0x0000001021217221 */ /* 0x008fc40000010000 */
[----:B------:R-:W-:Y:S02]  /*0b70*/  FADD.FTZ R16, R12, R17 ;  /* 0x000000110c107221 */ /* 0x000fe40000010000 */
[----:B------:R-:W1:Y:S01]  /*0b80*/  LDS.128 R12, [0x50] ;  /* 0x00005000ff0c7984 */ /* 0x000e620000000c00 */
[----:B------:R-:W-:Y:S02]  /*0b90*/  FADD.FTZ R33, R33, R18 ;  /* 0x0000001221217221 */ /* 0x000fe40000010000 */
[----:B------:R-:W-:Y:S02]  /*0ba0*/  FADD.FTZ R16, R16, R19 ;  /* 0x0000001310107221 */ /* 0x000fe40000010000 */
[----:B0-----:R-:W-:Y:S02]  /*0bb0*/  FADD.FTZ R33, R33, R8 ;  /* 0x0000000821217221 */ /* 0x001fe40000010000 */
[----:B------:R-:W-:Y:S02]  /*0bc0*/  FADD.FTZ R8, R16, R9 ;  /* 0x0000000910087221 */ /* 0x000fe40000010000 */
[----:B------:R-:W0:Y:S01]  /*0bd0*/  LDS.128 R16, [0x60] ;  /* 0x00006000ff107984 */ /* 0x000e220000000c00 */
[----:B------:R-:W-:-:S02]  /*0be0*/  FADD.FTZ R33, R33, R10 ;  /* 0x0000000a21217221 */ /* 0x000fc40000010000 */
[----:B------:R-:W-:Y:S02]  /*0bf0*/  FADD.FTZ R8, R8, R11 ;  /* 0x0000000b08087221 */ /* 0x000fe40000010000 */
[----:B-1----:R-:W-:Y:S02]  /*0c00*/  FADD.FTZ R33, R33, R12 ;  /* 0x0000000c21217221 */ /* 0x002fe40000010000 */
[----:B------:R-:W-:Y:S02]  /*0c10*/  FADD.FTZ R12, R8, R13 ;  /* 0x0000000d080c7221 */ /* 0x000fe40000010000 */
[----:B------:R-:W1:Y:S01]  /*0c20*/  LDS.128 R8, [0x70] ;  /* 0x00007000ff087984 */ /* 0x000e620000000c00 */
[----:B------:R-:W-:Y:S02]  /*0c30*/  FADD.FTZ R33, R33, R14 ;  /* 0x0000000e21217221 */ /* 0x000fe40000010000 */
[----:B------:R-:W-:Y:S02]  /*0c40*/  FADD.FTZ R14, R12, R15 ;  /* 0x0000000f0c0e7221 */ /* 0x000fe40000010000 */
[----:B------:R-:W2:Y:S01]  /*0c50*/  LDS.64 R12, [0x80] ;  /* 0x00008000ff0c7984 */ /* 0x000ea20000000a00 */
        /* <DEDUP_REMOVED lines=8> */
[----:B--2---:R-:W-:Y:S02]  /*0ce0*/  FADD.FTZ R8, R33, R12 ;  /* 0x0000000c21087221 */ /* 0x004fe40000010000 */
[----:B------:R-:W-:Y:S02]  /*0cf0*/  FADD.FTZ R9, R14, R13 ;  /* 0x0000000d0e097221 */ /* 0x000fe40000010000 */
.L_x_3098:
[----:B------:R-:W-:Y:S05]  /*0d00*/  BSYNC B0 ;  /* 0x0000000000007941 */ /* 0x000fea0003800000 */
.L_x_3097:
[----:B------:R-:W-:-:S04]  /*0d10*/  MOV R14, c[0x0][0xc] ;  /* 0x00000300000e7a02 */ /* 0x000fc80000000f00 */
[----:B------:R-:W-:-:S13]  /*0d20*/  ISETP.GE.U32.AND P1, PT, R14, 0x2, PT ;  /* 0x000000020e00780c */ /* 0x000fda0003f26070 */
[----:B------:R-:W-:Y:S05]  /*0d30*/  @!P1 BRA `(.L_x_3099) ;  /* 0x0000093000009947 */ /* 0x000fea0003800000 */
[----:B------:R-:W-:Y:S05]  /*0d40*/  @P2 BRA `(.L_x_3100) ;  /* 0x000001a000002947 */ /* 0x000fea0003800000 */
[----:B------:R-:W1:Y:S01]  /*0d50*/  S2R R16, SR_CTAID.Y ;  /* 0x0000000000107919 */ /* 0x000e620000002600 */
[C---:B------:R-:W-:Y:S02]  /*0d60*/  LOP3.LUT R10, R20.reuse, 0x1, RZ, 0xc0, !PT ;  /* 0x00000001140a7812 */ /* 0x040fe400078ec0ff */
[----:B------:R-:W-:-:S03]  /*0d70*/  LOP3.LUT P1, RZ, R20, 0x2, RZ, 0xc0, !PT ;  /* 0x0000000214ff7812 */ /* 0x000fc6000782c0ff */
[----:B------:R-:W-:Y:S01]  /*0d80*/  IMAD R11, R10, c[0x0][0x10], RZ ;  /* 0x000004000a0b7a24 */ /* 0x000fe200078e02ff */
[----:B------:R-:W-:-:S03]  /*0d90*/  HFMA2.MMA R10, -RZ, RZ, 0, 2.384185791015625e-07 ;  /* 0x00000004ff0a7435 */ /* 0x000fc600000001ff */
[----:B------:R-:W-:-:S05]  /*0da0*/  IMAD R12, R11, c[0x0][0xc], RZ ;  /* 0x000003000b0c7a24 */ /* 0x000fca00078e02ff */
[----:B------:R-:W-:-:S05]  /*0db0*/  SHF.L.U32 R13, R12, 0x1, RZ ;  /* 0x000000010c0d7819 */ /* 0x000fca00000006ff */
[----:B------:R-:W-:-:S04]  /*0dc0*/  IMAD.WIDE R12, R13, R10, c[0x0][0x198] ;  /* 0x000066000d0c7625 */ /* 0x000fc800078e020a */
[----:B-1----:R-:W-:Y:S01]  /*0dd0*/  IMAD R15, R23, c[0x0][0x10], R16 ;  /* 0x00000400170f7a24 */ /* 0x002fe200078e0210 */
[----:B------:R-:W-:Y:S02]  /*0de0*/  IADD3 R11, R11, R16, RZ ;  /* 0x000000100b0b7210 */ /* 0x000fe40007ffe0ff */
[----:B------:R-:W-:Y:S01]  /*0df0*/  MOV R16, 0x1 ;  /* 0x0000000100107802 */ /* 0x000fe20000000f00 */
[----:B------:R-:W-:-:S03]  /*0e00*/  IMAD.WIDE.U32 R12, R15, 0x8, R12 ;  /* 0x000000080f0c7825 */ /* 0x000fc600078e000c */
[----:B------:R-:W-:Y:S01]  /*0e10*/  SEL R15, R16, 0xffffffff, !P1 ;  /* 0xffffffff100f7807 */ /* 0x000fe20004800000 */
[----:B------:R-:W-:Y:S01]  /*0e20*/  IMAD.WIDE.U32 R10, R11, R10, c[0x0][0x190] ;  /* 0x000064000b0a7625 */ /* 0x000fe200078e000a */
[----:B------:R1:W-:Y:S01]  /*0e30*/  STG.E.64 [R12.64], R8 ;  /* 0x000000080c007986 */ /* 0x0003e2000c101b06 */
[----:B------:R-:W-:Y:S06]  /*0e40*/  MEMBAR.ALL.GPU ;  /* 0x0000000000007992 */ /* 0x000fec000000a000 */
[----:B------:R-:W-:-:S00]  /*0e50*/  ERRBAR ;  /* 0x00000000000079ab */ /* 0x000fc00000000000 */
[----:B-1----:R-:W-:Y:S01]  /*0e60*/  SEL R13, RZ, c[0x0][0xc], P1 ;  /* 0x00000300ff0d7a07 */ /* 0x002fe20000800000 */
[----:B------:R1:W-:Y:S03]  /*0e70*/  RED.E.ADD.S32.STRONG.GPU [R10.64], R15 ;  /* 0x0000000f0a00798e */ /* 0x0003e6000c10e386 */
[----:B------:R-:W-:-:S13]  /*0e80*/  ISETP.NE.AND P1, PT, R13, -0x1, PT ;  /* 0xffffffff0d00780c */ /* 0x000fda0003f25270 */
[----:B-1----:R-:W-:Y:S05]  /*0e90*/  @!P1 BRA `(.L_x_3100) ;  /* 0x0000005000009947 */ /* 0x002fea0003800000 */
.L_x_3101:
[----:B------:R-:W2:Y:S01]  /*0ea0*/  LDG.E.STRONG.GPU R12, [R10.64] ;  /* 0x000000060a0c7981 */ /* 0x000ea2000c1ef900 */
[----:B------:R-:W-:Y:S01]  /*0eb0*/  YIELD ;  /* 0x0000000000007946 */ /* 0x000fe20003800000 */
[----:B--2---:R-:W-:Y:S01]  /*0ec0*/  ISETP.NE.AND P1, PT, R12, R13, PT ;  /* 0x0000000d0c00720c */ /* 0x004fe20003f25270 */
[----:B------:R-:W-:-:S12]  /*0ed0*/  CCTL.IVALL ;  /* 0x00000000ff00798f */ /* 0x000fd80002000000 */
[----:B------:R-:W-:Y:S05]  /*0ee0*/  @P1 BRA `(.L_x_3101) ;  /* 0xffffffb000001947 */ /* 0x000fea000383ffff */
.L_x_3100:
        /* <DEDUP_REMOVED lines=8> */
[----:B------:R-:W-:Y:S02]  /*0f70*/  LOP3.LUT R14, R14, 0x3, RZ, 0xc0, !PT ;  /* 0x000000030e0e7812 */ /* 0x000fe400078ec0ff */
[----:B------:R-:W-:Y:S02]  /*0f80*/  MOV R16, RZ ;  /* 0x000000ff00107202 */ /* 0x000fe40000000f00 */
[----:B------:R-:W-:Y:S02]  /*0f90*/  IADD3 R17, -R14, c[0x0][0xc], RZ ;  /* 0x000003000e117a10 */ /* 0x000fe40007ffe1ff */
.L_x_3103:
[----:B------:R-:W-:-:S13]  /*0fa0*/  ISETP.EQ.OR P4, PT, R16, R23, P2 ;  /* 0x000000171000720c */ /* 0x000fda0001782670 */
[----:B------:R-:W1:Y:S01]  /*0fb0*/  @!P4 S2R R13, SR_CTAID.Y ;  /* 0x00000000000dc919 */ /* 0x000e620000002600 */
[----:B------:R-:W-:Y:S02]  /*0fc0*/  @!P4 LOP3.LUT R10, R20, 0x1, RZ, 0xc0, !PT ;  /* 0x00000001140ac812 */ /* 0x000fe400078ec0ff */
[----:B------:R-:W-:-:S03]  /*0fd0*/  @!P4 MOV R11, 0x4 ;  /* 0x00000004000bc802 */ /* 0x000fc60000000f00 */
[----:B------:R-:W-:-:S04]  /*0fe0*/  @!P4 IMAD R10, R10, c[0x0][0x10], RZ ;  /* 0x000004000a0aca24 */ /* 0x000fc800078e02ff */
[----:B------:R-:W-:-:S05]  /*0ff0*/  @!P4 IMAD R10, R10, c[0x0][0xc], RZ ;  /* 0x000003000a0aca24 */ /* 0x000fca00078e02ff */
[----:B------:R-:W-:-:S05]  /*1000*/  @!P4 SHF.L.U32 R10, R10, 0x1, RZ ;  /* 0x000000010a0ac819 */ /* 0x000fca00000006ff */
[----:B------:R-:W-:-:S04]  /*1010*/  @!P4 IMAD.WIDE R10, R10, R11, c[0x0][0x198] ;  /* 0x000066000a0ac625 */ /* 0x000fc800078e020b */
[----:B-1----:R-:W-:-:S04]  /*1020*/  @!P4 IMAD R13, R16, c[0x0][0x10], R13 ;  /* 0x00000400100dca24 */ /* 0x002fc800078e020d */
[----:B------:R-:W-:-:S06]  /*1030*/  @!P4 IMAD.WIDE.U32 R10, R13, 0x8, R10 ;  /* 0x000000080d0ac825 */ /* 0x000fcc00078e000a */
[----:B------:R-:W2:Y:S01]  /*1040*/  @!P4 LDG.E.64 R10, [R10.64] ;  /* 0x000000060a0ac981 */ /* 0x000ea2000c1e1b00 */
[C---:B------:R-:W-:Y:S02]  /*1050*/  IADD3 R14, R16.reuse, 0x1, RZ ;  /* 0x00000001100e7810 */ /* 0x040fe40007ffe0ff */
[----:B------:R-:W-:Y:S02]  /*1060*/  IADD3 R12, R16, 0x2, RZ ;  /* 0x00000002100c7810 */ /* 0x000fe40007ffe0ff */
[-C--:B------:R-:W-:Y:S02]  /*1070*/  ISETP.EQ.OR P5, PT, R14, R23.reuse, P2 ;  /* 0x000000170e00720c */ /* 0x080fe400017a2670 */
[----:B------:R-:W-:-:S11]  /*1080*/  ISETP.EQ.OR P3, PT, R12, R23, P2 ;  /* 0x000000170c00720c */ /* 0x000fd60001762670 */
[----:B------:R-:W-:Y:S01]  /*1090*/  @!P5 LOP3.LUT R13, R20, 0x1, RZ, 0xc0, !PT ;  /* 0x00000001140dd812 */ /* 0x000fe200078ec0ff */
[----:B------:R-:W1:Y:S01]  /*10a0*/  @!P5 S2R R15, SR_CTAID.Y ;  /* 0x00000000000fd919 */ /* 0x000e620000002600 */
[----:B------:R-:W-:-:S03]  /*10b0*/  @!P5 MOV R19, 0x4 ;  /* 0x000000040013d802 */ /* 0x000fc60000000f00 */
[----:B------:R-:W-:-:S04]  /*10c0*/  @!P5 IMAD R13, R13, c[0x0][0x10], RZ ;  /* 0x000004000d0dda24 */ /* 0x000fc800078e02ff */
[----:B------:R-:W-:-:S05]  /*10d0*/  @!P5 IMAD R13, R13, c[0x0][0xc], RZ ;  /* 0x000003000d0dda24 */ /* 0x000fca00078e02ff */
[----:B------:R-:W-:Y:S02]  /*10e0*/  @!P5 SHF.L.U32 R18, R13, 0x1, RZ ;  /* 0x000000010d12d819 */ /* 0x000fe400000006ff */
[----:B------:R-:W3:Y:S03]  /*10f0*/  @!P3 S2R R13, SR_CTAID.Y ;  /* 0x00000000000db919 */ /* 0x000ee60000002600 */
[----:B------:R-:W-:-:S04]  /*1100*/  @!P5 IMAD.WIDE R18, R18, R19, c[0x0][0x198] ;  /* 0x000066001212d625 */ /* 0x000fc800078e0213 */
[----:B-1----:R-:W-:Y:S01]  /*1110*/  @!P5 IMAD R15, R14, c[0x0][0x10], R15 ;  /* 0x000004000e0fda24 */ /* 0x002fe200078e020f */
[----:B------:R-:W-:-:S03]  /*1120*/  @!P3 LOP3.LUT R14, R20, 0x1, RZ, 0xc0, !PT ;  /* 0x00000001140eb812 */ /* 0x000fc600078ec0ff */
[----:B------:R-:W-:-:S04]  /*1130*/  @!P5 IMAD.WIDE.U32 R18, R15, 0x8, R18 ;  /* 0x000000080f12d825 */ /* 0x000fc800078e0012 */
[----:B------:R-:W-:-:S04]  /*1140*/  @!P3 IMAD R14, R14, c[0x0][0x10], RZ ;  /* 0x000004000e0eba24 */ /* 0x000fc800078e02ff */
[----:B------:R-:W-:Y:S02]  /*1150*/  @!P3 IMAD R14, R14, c[0x0][0xc], RZ ;  /* 0x000003000e0eba24 */ /* 0x000fe400078e02ff */
[----:B---3--:R-:W-:Y:S01]  /*1160*/  @!P3 IMAD R15, R12, c[0x0][0x10], R13 ;  /* 0x000004000c0fba24 */ /* 0x008fe200078e020d */
[----:B------:R-:W-:Y:S02]  /*1170*/  @!P3 MOV R13, 0x4 ;  /* 0x00000004000db802 */ /* 0x000fe40000000f00 */
[----:B------:R-:W-:Y:S02]  /*1180*/  @!P3 SHF.L.U32 R12, R14, 0x1, RZ ;  /* 0x000000010e0cb819 */ /* 0x000fe400000006ff */
[----:B------:R-:W-:-:S03]  /*1190*/  IADD3 R14, R16, 0x3, RZ ;  /* 0x00000003100e7810 */ /* 0x000fc60007ffe0ff */
[----:B------:R-:W-:Y:S01]  /*11a0*/  @!P3 IMAD.WIDE R12, R12, R13, c[0x0][0x198] ;  /* 0x000066000c0cb625 */ /* 0x000fe200078e020d */
[----:B------:R-:W-:-:S05]  /*11b0*/  ISETP.EQ.OR P1, PT, R14, R23, P2 ;  /* 0x000000170e00720c */ /* 0x000fca0001722670 */
[----:B------:R-:W-:-:S06]  /*11c0*/  @!P3 IMAD.WIDE.U32 R12, R15, 0x8, R12 ;  /* 0x000000080f0cb825 */ /* 0x000fcc00078e000c */
[----:B------:R-:W3:Y:S04]  /*11d0*/  @!P3 LDG.E.64 R12, [R12.64] ;  /* 0x000000060c0cb981 */ /* 0x000ee8000c1e1b00 */
[----:B------:R-:W1:Y:S02]  /*11e0*/  @!P1 S2R R15, SR_CTAID.Y ;  /* 0x00000000000f9919 */ /* 0x000e640000002600 */
[----:B-1----:R-:W-:Y:S01]  /*11f0*/  @!P1 IMAD R33, R14, c[0x0][0x10], R15 ;  /* 0x000004000e219a24 */ /* 0x002fe200078e020f */
[----:B------:R-:W-:Y:S01]  /*1200*/  @!P1 MOV R15, 0x4 ;  /* 0x00000004000f9802 */ /* 0x000fe20000000f00 */
[----:B0-2---:R-:W-:Y:S01]  /*1210*/  @!P4 FADD.FTZ R8, R8, R10 ;  /* 0x0000000a0808c221 */ /* 0x005fe20000010000 */
[----:B------:R-:W-:Y:S01]  /*1220*/  @!P1 LOP3.LUT R10, R20, 0x1, RZ, 0xc0, !PT ;  /* 0x00000001140a9812 */ /* 0x000fe200078ec0ff */
[----:B------:R-:W-:-:S04]  /*1230*/  @!P4 FADD.FTZ R9, R9, R11 ;  /* 0x0000000b0909c221 */ /* 0x000fc80000010000 */
[----:B------:R-:W-:-:S04]  /*1240*/  @!P1 IMAD R10, R10, c[0x0][0x10], RZ ;  /* 0x000004000a0a9a24 */ /* 0x000fc800078e02ff */
[----:B------:R-:W-:-:S05]  /*1250*/  @!P1 IMAD R10, R10, c[0x0][0xc], RZ ;  /* 0x000003000a0a9a24 */ /* 0x000fca00078e02ff */
[----:B------:R-:W-:-:S05]  /*1260*/  @!P1 SHF.L.U32 R10, R10, 0x1, RZ ;  /* 0x000000010a0a9819 */ /* 0x000fca00000006ff */
[----:B------:R-:W-:Y:S02]  /*1270*/  @!P1 IMAD.WIDE R14, R10, R15, c[0x0][0x198] ;  /* 0x000066000a0e9625 */ /* 0x000fe400078e020f */
[----:B------:R-:W2:Y:S04]  /*1280*/  @!P5 LDG.E.64 R10, [R18.64] ;  /* 0x00000006120ad981 */ /* 0x000ea8000c1e1b00 */
[----:B------:R-:W-:-:S06]  /*1290*/  @!P1 IMAD.WIDE.U32 R14, R33, 0x8, R14 ;  /* 0x00000008210e9825 */ /* 0x000fcc00078e000e */
[----:B------:R-:W4:Y:S01]  /*12a0*/  @!P1 LDG.E.64 R14, [R14.64] ;  /* 0x000000060e0e9981 */ /* 0x000f22000c1e1b00 */
[----:B------:R-:W-:-:S04]  /*12b0*/  IADD3 R17, R17, -0x4, RZ ;  /* 0xfffffffc11117810 */ /* 0x000fc80007ffe0ff */
[----:B------:R-:W-:Y:S02]  /*12c0*/  ISETP.NE.AND P4, PT, R17, RZ, PT ;  /* 0x000000ff1100720c */ /* 0x000fe40003f85270 */
[----:B------:R-:W-:Y:S01]  /*12d0*/  IADD3 R16, R16, 0x4, RZ ;  /* 0x0000000410107810 */ /* 0x000fe20007ffe0ff */
[----:B--2---:R-:W-:Y:S02]  /*12e0*/  @!P5 FADD.FTZ R8, R8, R10 ;  /* 0x0000000a0808d221 */ /* 0x004fe40000010000 */
[----:B------:R-:W-:Y:S02]  /*12f0*/  @!P5 FADD.FTZ R9, R9, R11 ;  /* 0x0000000b0909d221 */ /* 0x000fe40000010000 */
[----:B---3--:R-:W-:Y:S02]  /*1300*/  @!P3 FADD.FTZ R8, R8, R12 ;  /* 0x0000000c0808b221 */ /* 0x008fe40000010000 */
[----:B------:R-:W-:Y:S02]  /*1310*/  @!P3 FADD.FTZ R9, R9, R13 ;  /* 0x0000000d0909b221 */ /* 0x000fe40000010000 */
[----:B----4-:R-:W-:-:S02]  /*1320*/  @!P1 FADD.FTZ R8, R8, R14 ;  /* 0x0000000e08089221 */ /* 0x010fc40000010000 */
[----:B------:R-:W-:Y:S01]  /*1330*/  @!P1 FADD.FTZ R9, R9, R15 ;  /* 0x0000000f09099221 */ /* 0x000fe20000010000 */
[----:B------:R-:W-:Y:S05]  /*1340*/  @P4 BRA `(.L_x_3103) ;  /* 0xfffffc5000004947 */ /* 0x000fea000383ffff */
.L_x_3102:
[----:B------:R-:W-:-:S04]  /*1350*/  MOV R12, c[0x0][0xc] ;  /* 0x00000300000c7a02 */ /* 0x000fc80000000f00 */
[----:B------:R-:W-:-:S13]  /*1360*/  LOP3.LUT P1, R12, R12, 0x3, RZ, 0xc0, !PT ;  /* 0x000000030c0c7812 */ /* 0x000fda000782c0ff */
[----:B------:R-:W-:Y:S05]  /*1370*/  @!P1 BRA `(.L_x_3099) ;  /* 0x000002f000009947 */ /* 0x000fea0003800000 */
[----:B------:R-:W-:Y:S01]  /*1380*/  ISETP.EQ.OR P1, PT, R16, R23, P2 ;  /* 0x000000171000720c */ /* 0x000fe20001722670 */
[----:B------:R-:W-:Y:S01]  /*1390*/  BSSY B0, `(.L_x_3104) ;  /* 0x000000f000007945 */ /* 0x000fe20003800000 */
[----:B------:R-:W-:-:S11]  /*13a0*/  ISETP.NE.AND P3, PT, R12, 0x1, PT ;  /* 0x000000010c00780c */ /* 0x000fd60003f65270 */
[----:B------:R-:W-:Y:S05]  /*13b0*/  @P1 BRA `(.L_x_3105) ;  /* 0x000000c000001947 */ /* 0x000fea0003800000 */
[----:B------:R-:W1:Y:S01]  /*13c0*/  S2R R13, SR_CTAID.Y ;  /* 0x00000000000d7919 */ /* 0x000e620000002600 */
[----:B------:R-:W-:Y:S01]  /*13d0*/  LOP3.LUT R10, R20, 0x1, RZ, 0xc0, !PT ;  /* 0x00000001140a7812 */ /* 0x000fe200078ec0ff */
[----:B------:R-:W-:-:S04]  /*13e0*/  HFMA2.MMA R11, -RZ, RZ, 0, 2.384185791015625e-07 ;  /* 0x00000004ff0b7435 */ /* 0x000fc800000001ff */
[----:B------:R-:W-:-:S04]  /*13f0*/  IMAD R10, R10, c[0x0][0x10], RZ ;  /* 0x000004000a0a7a24 */ /* 0x000fc800078e02ff */
[----:B------:R-:W-:-:S05]  /*1400*/  IMAD R10, R10, c[0x0][0xc], RZ ;  /* 0x000003000a0a7a24 */ /* 0x000fca00078e02ff */
[----:B------:R-:W-:-:S05]  /*1410*/  SHF.L.U32 R10, R10, 0x1, RZ ;  /* 0x000000010a0a7819 */ /* 0x000fca00000006ff */
[----:B------:R-:W-:-:S04]  /*1420*/  IMAD.WIDE R10, R10, R11, c[0x0][0x198] ;  /* 0x000066000a0a7625 */ /* 0x000fc800078e020b */
[----:B-1----:R-:W-:-:S04]  /*1430*/  IMAD R13, R16, c[0x0][0x10], R13 ;  /* 0x00000400100d7a24 */ /* 0x002fc800078e020d */
[----:B------:R-:W-:-:S06]  /*1440*/  IMAD.WIDE.U32 R10, R13, 0x8, R10 ;  /* 0x000000080d0a7825 */ /* 0x000fcc00078e000a */
[----:B------:R-:W2:Y:S02]  /*1450*/  LDG.E.64 R10, [R10.64] ;  /* 0x000000060a0a7981 */ /* 0x000ea4000c1e1b00 */
[----:B0-2---:R-:W-:Y:S02]  /*1460*/  FADD.FTZ R8, R8, R10 ;  /* 0x0000000a08087221 */ /* 0x005fe40000010000 */
[----:B------:R-:W-:Y:S02]  /*1470*/  FADD.FTZ R9, R9, R11 ;  /* 0x0000000b09097221 */ /* 0x000fe40000010000 */
.L_x_3105:
[----:B------:R-:W-:Y:S05]  /*1480*/  BSYNC B0 ;  /* 0x0000000000007941 */ /* 0x000fea0003800000 */
.L_x_3104:
[----:B------:R-:W-:Y:S05]  /*1490*/  @!P3 BRA `(.L_x_3099) ;  /* 0x000001d00000b947 */ /* 0x000fea0003800000 */
[C---:B------:R-:W-:Y:S02]  /*14a0*/  IADD3 R14, R16.reuse, 0x2, RZ ;  /* 0x00000002100e7810 */ /* 0x040fe40007ffe0ff */
[----:B------:R-:W-:Y:S02]  /*14b0*/  IADD3 R16, R16, 0x1, RZ ;  /* 0x0000000110107810 */ /* 0x000fe40007ffe0ff */
[-C--:B------:R-:W-:Y:S02]  /*14c0*/  ISETP.EQ.OR P1, PT, R14, R23.reuse, P2 ;  /* 0x000000170e00720c */ /* 0x080fe40001722670 */
[----:B------:R-:W-:-:S02]  /*14d0*/  ISETP.EQ.OR P3, PT, R16, R23, P2 ;  /* 0x000000171000720c */ /* 0x000fc40001762670 */
[----:B------:R-:W-:-:S11]  /*14e0*/  ISETP.EQ.OR P1, PT, R12, 0x2, P1 ;  /* 0x000000020c00780c */ /* 0x000fd60000f22670 */
[----:B------:R-:W1:Y:S01]  /*14f0*/  @!P3 S2R R13, SR_CTAID.Y ;  /* 0x00000000000db919 */ /* 0x000e620000002600 */
[C---:B------:R-:W-:Y:S02]  /*1500*/  @!P3 LOP3.LUT R10, R20.reuse, 0x1, RZ, 0xc0, !PT ;  /* 0x00000001140ab812 */ /* 0x040fe400078ec0ff */
[----:B------:R-:W-:Y:S01]  /*1510*/  @!P1 LOP3.LUT R11, R20, 0x1, RZ, 0xc0, !PT ;  /* 0x00000001140b9812 */ /* 0x000fe200078ec0ff */
[----:B------:R-:W2:Y:S01]  /*1520*/  @!P1 S2R R15, SR_CTAID.Y ;  /* 0x00000000000f9919 */ /* 0x000ea20000002600 */
[----:B------:R-:W-:Y:S01]  /*1530*/  @!P1 MOV R19, 0x4 ;  /* 0x0000000400139802 */ /* 0x000fe20000000f00 */
[----:B------:R-:W-:Y:S02]  /*1540*/  @!P3 IMAD R10, R10, c[0x0][0x10], RZ ;  /* 0x000004000a0aba24 */ /* 0x000fe400078e02ff */
[----:B------:R-:W-:Y:S01]  /*1550*/  @!P1 IMAD R12, R11, c[0x0][0x10], RZ ;  /* 0x000004000b0c9a24 */ /* 0x000fe200078e02ff */
[----:B------:R-:W-:Y:S01]  /*1560*/  @!P3 MOV R11, 0x4 ;  /* 0x00000004000bb802 */ /* 0x000fe20000000f00 */
[----:B------:R-:W-:-:S02]  /*1570*/  @!P3 IMAD R10, R10, c[0x0][0xc], RZ ;  /* 0x000003000a0aba24 */ /* 0x000fc400078e02ff */
[----:B------:R-:W-:-:S03]  /*1580*/  @!P1 IMAD R12, R12, c[0x0][0xc], RZ ;  /* 0x000003000c0c9a24 */ /* 0x000fc600078e02ff */
[----:B------:R-:W-:Y:S02]  /*1590*/  @!P3 SHF.L.U32 R10, R10, 0x1, RZ ;  /* 0x000000010a0ab819 */ /* 0x000fe400000006ff */
[----:B------:R-:W-:-:S03]  /*15a0*/  @!P1 SHF.L.U32 R12, R12, 0x1, RZ ;  /* 0x000000010c0c9819 */ /* 0x000fc600000006ff */
[----:B------:R-:W-:-:S04]  /*15b0*/  @!P3 IMAD.WIDE R10, R10, R11, c[0x0][0x198] ;  /* 0x000066000a0ab625 */ /* 0x000fc800078e020b */
[----:B-1----:R-:W-:Y:S02]  /*15c0*/  @!P3 IMAD R17, R16, c[0x0][0x10], R13 ;  /* 0x000004001011ba24 */ /* 0x002fe400078e020d */
[----:B------:R-:W-:-:S04]  /*15d0*/  @!P1 IMAD.WIDE R12, R12, R19, c[0x0][0x198] ;  /* 0x000066000c0c9625 */ /* 0x000fc800078e0213 */
[----:B--2---:R-:W-:Y:S02]  /*15e0*/  @!P1 IMAD R15, R14, c[0x0][0x10], R15 ;  /* 0x000004000e0f9a24 */ /* 0x004fe400078e020f */
[----:B------:R-:W-:-:S04]  /*15f0*/  @!P3 IMAD.WIDE.U32 R10, R17, 0x8, R10 ;  /* 0x00000008110ab825 */ /* 0x000fc800078e000a */
[----:B------:R-:W-:Y:S02]  /*1600*/  @!P1 IMAD.WIDE.U32 R12, R15, 0x8, R12 ;  /* 0x000000080f0c9825 */ /* 0x000fe400078e000c */
[----:B------:R-:W2:Y:S04]  /*1610*/  @!P3 LDG.E.64 R10, [R10.64] ;  /* 0x000000060a0ab981 */ /* 0x000ea8000c1e1b00 */
[----:B------:R-:W3:Y:S01]  /*1620*/  @!P1 LDG.E.64 R12, [R12.64] ;  /* 0x000000060c0c9981 */ /* 0x000ee2000c1e1b00 */
[----:B0-2---:R-:W-:Y:S02]  /*1630*/  @!P3 FADD.FTZ R8, R8, R10 ;  /* 0x0000000a0808b221 */ /* 0x005fe40000010000 */
[----:B------:R-:W-:Y:S02]  /*1640*/  @!P3 FADD.FTZ R9, R9, R11 ;  /* 0x0000000b0909b221 */ /* 0x000fe40000010000 */
[----:B---3--:R-:W-:-:S02]  /*1650*/  @!P1 FADD.FTZ R8, R8, R12 ;  /* 0x0000000c08089221 */ /* 0x008fc40000010000 */
[----:B------:R-:W-:-:S04]  /*1660*/  @!P1 FADD.FTZ R9, R9, R13 ;  /* 0x0000000d09099221 */ /* 0x000fc80000010000 */
.L_x_3099:
[----:B------:R-:W-:Y:S01]  /*1670*/  LOP3.LUT P1, RZ, R23, R24, RZ, 0xfc, !PT ;  /* 0x0000001817ff7212 */ /* 0x000fe2000782fcff */
[----:B------:R-:W-:Y:S01]  /*1680*/  @!P2 STS.64 [0x90], R8 ;  /* 0x00009008ff00a388 */ /* 0x000fe20000000a00 */
[----:B------:R-:W-:Y:S01]  /*1690*/  ISETP.EQ.U32.AND P3, PT, RZ, c[0x0][0x168], PT ;  /* 0x00005a00ff007a0c */ /* 0x000fe20003f62070 */
[----:B------:R-:W-:Y:S01]  /*16a0*/  HFMA2.MMA R13, -RZ, RZ, 0, 2.384185791015625e-07 ;  /* 0x00000004ff0d7435 */ /* 0x000fe200000001ff */
[----:B------:R-:W-:Y:S02]  /*16b0*/  IADD3 R12, R31, R32, RZ ;  /* 0x000000201f0c7210 */ /* 0x000fe40007ffe0ff */
[----:B------:R-:W-:-:S07]  /*16c0*/  ISETP.EQ.OR.EX P1, PT, RZ, c[0x0][0x16c], P1, P3 ;  /* 0x00005b00ff007a0c */ /* 0x000fce0000f22730 */
[----:B------:R-:W-:-:S04]  /*16d0*/  IMAD.WIDE R10, R12, R13, c[0x0][0x178] ;  /* 0x00005e000c0a7625 */ /* 0x000fc800078e020d */
[----:B------:R-:W-:Y:S02]  /*16e0*/  IMAD.WIDE R12, R12, R13, c[0x0][0x180] ;  /* 0x000060000c0c7625 */ /* 0x000fe400078e020d */
[----:B------:R-:W-:Y:S02]  /*16f0*/  @!P1 MOV R19, 0x8 ;  /* 0x0000000800139802 */ /* 0x000fe40000000f00 */
[----:B------:R-:W-:Y:S02]  /*1700*/  @!P1 FMUL.FTZ R17, R9, c[0x0][0x1f4] ;  /* 0x00007d0009119a20 */ /* 0x000fe40000410000 */
[----:B------:R-:W-:Y:S02]  /*1710*/  @!P1 FMUL.FTZ R16, R8, c[0x0][0x1f4] ;  /* 0x00007d0008109a20 */ /* 0x000fe40000410000 */
[----:B------:R-:W-:-:S05]  /*1720*/  @!P1 IMAD.WIDE R18, R30, R19, c[0x0][0x168] ;  /* 0x00005a001e129625 */ /* 0x000fca00078e0213 */
[----:B------:R1:W-:Y:S04]  /*1730*/  @!P1 STG.E.64 [R18.64], R16 ;  /* 0x0000001012009986 */ /* 0x0003e8000c101b06 */
[----:B------:R-:W-:Y:S06]  /*1740*/  BAR.SYNC.DEFER_BLOCKING 0x0 ;  /* 0x0000000000007b1d */ /* 0x000fec0000010000 */
[----:B------:R-:W2:Y:S04]  /*1750*/  LDG.E.64 R10, [R10.64] ;  /* 0x000000060a0a7981 */ /* 0x000ea8000c1e1b00 */
[----:B------:R-:W2:Y:S01]  /*1760*/  LDG.E.64 R12, [R12.64] ;  /* 0x000000060c0c7981 */ /* 0x000ea2000c1e1b00 */
[----:B------:R-:W-:-:S02]  /*1770*/  PRMT R33, RZ, 0x5410, R4 ;  /* 0x00005410ff217816 */ /* 0x000fc40000000004 */
[----:B-1----:R-:W-:Y:S01]  /*1780*/  PRMT R17, RZ, 0x5410, R2 ;  /* 0x00005410ff117816 */ /* 0x002fe20000000002 */
[----:B------:R-:W1:Y:S01]  /*1790*/  LDS.64 R14, [0x90] ;  /* 0x00009000ff0e7984 */ /* 0x000e620000000a00 */
[----:B------:R-:W-:Y:S02]  /*17a0*/  PRMT R16, RZ, 0x7610, R4 ;  /* 0x00007610ff107816 */ /* 0x000fe40000000004 */
[----:B------:R-:W-:Y:S02]  /*17b0*/  PRMT R19, RZ, 0x7610, R2 ;  /* 0x00007610ff137816 */ /* 0x000fe40000000002 */
[----:B------:R-:W-:Y:S02]  /*17c0*/  ISETP.NE.AND P4, PT, RZ, UR5, PT ;  /* 0x00000005ff007c0c */ /* 0x000fe4000bf85270 */
[----:B0-----:R-:W-:Y:S02]  /*17d0*/  PRMT R9, RZ, 0x7610, R0 ;  /* 0x00007610ff097816 */ /* 0x001fe40000000000 */
[----:B------:R-:W-:-:S02]  /*17e0*/  ISETP.GE.U32.AND P2, PT, R28, c[0x0][0x1c8], PT ;  /* 0x000072001c007a0c */ /* 0x000fc40003f46070 */
[----:B------:R-:W-:Y:S02]  /*17f0*/  ISETP.GE.U32.AND P3, PT, R27, c[0x0][0x1c8], PT ;  /* 0x000072001b007a0c */ /* 0x000fe40003f66070 */
[----:B------:R-:W-:Y:S02]  /*1800*/  ISETP.GE.AND.EX P2, PT, R7, c[0x0][0x1cc], PT, P2 ;  /* 0x0000730007007a0c */ /* 0x000fe40003f46320 */
[----:B------:R-:W-:Y:S02]  /*1810*/  ISETP.GE.AND.EX P3, PT, R6, c[0x0][0x1cc], PT, P3 ;  /* 0x0000730006007a0c */ /* 0x000fe40003f66330 */
[C---:B------:R-:W-:Y:S02]  /*1820*/  ISETP.GT.U32.OR P2, PT, R24.reuse, 0x1df, P2 ;  /* 0x000001df1800780c */ /* 0x040fe40001744470 */
[----:B------:R-:W-:Y:S01]  /*1830*/  ISETP.GT.U32.OR P3, PT, R24, 0x1df, P3 ;  /* 0x000001df1800780c */ /* 0x000fe20001f64470 */
[----:B-1----:R-:W-:-:S04]  /*1840*/  FMUL.FTZ R14, R14, c[0x0][0x1f4] ;  /* 0x00007d000e0e7a20 */ /* 0x002fc80000410000 */
[----:B------:R-:W-:Y:S02]  /*1850*/  FMUL.FTZ R32, R14, R14 ;  /* 0x0000000e0e207220 */ /* 0x000fe40000410000 */
[----:B------:R-:W-:Y:S02]  /*1860*/  FADD.FTZ R18, R33, -R14 ;  /* 0x8000000e21127221 */ /* 0x000fe40000010000 */
[----:B------:R-:W-:Y:S01]  /*1870*/  FFMA.FTZ R32, R15, c[0x0][0x1f4], -R32 ;  /* 0x00007d000f207a23 */ /* 0x000fe20000010820 */
[----:B------:R-:W-:Y:S01]  /*1880*/  MOV R15, 0x3f800000 ;  /* 0x3f800000000f7802 */ /* 0x000fe20000000f00 */
[--C-:B------:R-:W-:Y:S02]  /*1890*/  FADD.FTZ R4, R17, -R14.reuse ;  /* 0x8000000e11047221 */ /* 0x100fe40000010000 */
[----:B------:R-:W-:Y:S01]  /*18a0*/  FADD.FTZ R16, R16, -R14 ;  /* 0x8000000e10107221 */ /* 0x000fe20000010000 */
[----:B------:R-:W-:-:S13]  /*18b0*/  FSETP.GTU.FTZ.AND P1, PT, R32, RZ, PT ;  /* 0x000000ff2000720b */ /* 0x000fda0003f3c000 */
[----:B------:R-:W-:Y:S01]  /*18c0*/  @P1 FADD.FTZ R8, R32, c[0x0][0x188] ;  /* 0x0000620020081621 */ /* 0x000fe20000010000 */
[----:B------:R-:W-:-:S03]  /*18d0*/  PRMT R32, RZ, 0x5410, R3 ;  /* 0x00005410ff207816 */ /* 0x000fc60000000003 */
[----:B------:R0:W1:Y:S01]  /*18e0*/  @P1 MUFU.RSQ R15, R8 ;  /* 0x00000008000f1308 */ /* 0x0000620000001400 */
[----:B------:R-:W-:Y:S01]  /*18f0*/  ISETP.GE.U32.AND P1, PT, R26, c[0x0][0x1c8], PT ;  /* 0x000072001a007a0c */ /* 0x000fe20003f26070 */
[----:B------:R-:W-:-:S03]  /*1900*/  FADD.FTZ R32, R32, -R14 ;  /* 0x8000000e20207221 */ /* 0x000fc60000010000 */
[----:B------:R-:W-:Y:S02]  /*1910*/  ISETP.GE.AND.EX P1, PT, R5, c[0x0][0x1cc], PT, P1 ;  /* 0x0000730005007a0c */ /* 0x000fe40003f26310 */
[----:B0-----:R-:W-:Y:S02]  /*1920*/  PRMT R8, RZ, 0x7610, R3 ;  /* 0x00007610ff087816 */ /* 0x001fe40000000003 */
[----:B------:R-:W-:Y:S01]  /*1930*/  PRMT R3, RZ, 0x5410, R0 ;  /* 0x00005410ff037816 */ /* 0x000fe20000000000 */
[--C-:B------:R-:W-:Y:S01]  /*1940*/  FADD.FTZ R0, R19, -R14.reuse ;  /* 0x8000000e13007221 */ /* 0x100fe20000010000 */
[----:B------:R-:W-:Y:S01]  /*1950*/  ISETP.GT.U32.OR P1, PT, R24, 0x1df, P1 ;  /* 0x000001df1800780c */ /* 0x000fe20000f24470 */
[--C-:B------:R-:W-:Y:S02]  /*1960*/  FADD.FTZ R2, R8, -R14.reuse ;  /* 0x8000000e08027221 */ /* 0x100fe40000010000 */
[--C-:B------:R-:W-:Y:S02]  /*1970*/  FADD.FTZ R8, R3, -R14.reuse ;  /* 0x8000000e03087221 */ /* 0x100fe40000010000 */
[----:B------:R-:W-:-:S02]  /*1980*/  FADD.FTZ R14, R9, -R14 ;  /* 0x8000000e090e7221 */ /* 0x000fc40000010000 */
[-C--:B-1----:R-:W-:Y:S02]  /*1990*/  FMUL.FTZ R3, R32, R15.reuse ;  /* 0x0000000f20037220 */ /* 0x082fe40000410000 */
[-C--:B------:R-:W-:Y:S02]  /*19a0*/  FMUL.FTZ R9, R18, R15.reuse ;  /* 0x0000000f12097220 */ /* 0x080fe40000410000 */
[-C--:B------:R-:W-:Y:S02]  /*19b0*/  FMUL.FTZ R17, R4, R15.reuse ;  /* 0x0000000f04117220 */ /* 0x080fe40000410000 */
[-C--:B------:R-:W-:Y:S02]  /*19c0*/  FMUL.FTZ R19, R8, R15.reuse ;  /* 0x0000000f08137220 */ /* 0x080fe40000410000 */
[-C--:B------:R-:W-:Y:S02]  /*19d0*/  FMUL.FTZ R16, R16, R15.reuse ;  /* 0x0000000f10107220 */ /* 0x080fe40000410000 */
[----:B------:R-:W-:-:S02]  /*19e0*/  FMUL.FTZ R18, R0, R15 ;  /* 0x0000000f00127220 */ /* 0x000fc40000410000 */
[-C--:B------:R-:W-:Y:S02]  /*19f0*/  FMUL.FTZ R8, R14, R15.reuse ;  /* 0x0000000f0e087220 */ /* 0x080fe40000410000 */
[----:B------:R-:W-:Y:S02]  /*1a00*/  FMUL.FTZ R2, R2, R15 ;  /* 0x0000000f02027220 */ /* 0x000fe40000410000 */
[C-C-:B--2---:R-:W-:Y:S02]  /*1a10*/  FFMA.FTZ R14, R10.reuse, R3, R12.reuse ;  /* 0x000000030a0e7223 */ /* 0x144fe4000001000c */
[C-C-:B------:R-:W-:Y:S02]  /*1a20*/  FFMA.FTZ R4, R10.reuse, R9, R12.reuse ;  /* 0x000000090a047223 */ /* 0x140fe4000001000c */
[C-C-:B------:R-:W-:Y:S02]  /*1a30*/  FFMA.FTZ R0, R10.reuse, R17, R12.reuse ;  /* 0x000000110a007223 */ /* 0x140fe4000001000c */
[----:B------:R-:W-:-:S02]  /*1a40*/  FFMA.FTZ R10, R10, R19, R12 ;  /* 0x000000130a0a7223 */ /* 0x000fc4000001000c */
[C-C-:B------:R-:W-:Y:S02]  /*1a50*/  FFMA.FTZ R19, R11.reuse, R16, R13.reuse ;  /* 0x000000100b137223 */ /* 0x140fe4000001000d */
[C-C-:B------:R-:W-:Y:S02]  /*1a60*/  FFMA.FTZ R15, R11.reuse, R18, R13.reuse ;  /* 0x000000120b0f7223 */ /* 0x140fe4000001000d */
[C-C-:B------:R-:W-:Y:S02]  /*1a70*/  FFMA.FTZ R17, R11.reuse, R8, R13.reuse ;  /* 0x000000080b117223 */ /* 0x140fe4000001000d */
[----:B------:R-:W-:Y:S01]  /*1a80*/  FFMA.FTZ R11, R11, R2, R13 ;  /* 0x000000020b0b7223 */ /* 0x000fe2000001000d */
[----:B------:R-:W-:Y:S05]  /*1a90*/  @!P4 BRA `(.L_x_3106) ;  /* 0x000000a00000c947 */ /* 0x000fea0003800000 */
        /* <DEDUP_REMOVED lines=9> */
[----:B-1----:R-:W-:-:S05]  /*1b30*/  FMUL.FTZ R11, R11, R12 ;  /* 0x0000000c0b0b7220 */ /* 0x002fca0000410000 */
.L_x_3106:
[----:B------:R-:W-:Y:S01]  /*1b40*/  BSSY B0, `(.L_x_3107) ;  /* 0x000000c000007945 */ /* 0x000fe20003800000 */
[----:B------:R-:W-:Y:S05]  /*1b50*/  @!P0 BRA `(.L_x_3108) ;  /* 0x000000a000008947 */ /* 0x000fea0003800000 */
[----:B------:R-:W-:Y:S01]  /*1b60*/  MOV R2, R36 ;  /* 0x0000002400027202 */ /* 0x000fe20000000f00 */
[----:B------:R-:W-:Y:S01]  /*1b70*/  IMAD R8, R21, c[0x0][0x1c0], RZ ;  /* 0x0000700015087a24 */ /* 0x000fe200078e02ff */
[----:B------:R-:W-:Y:S02]  /*1b80*/  MOV R3, R35 ;  /* 0x0000002300037202 */ /* 0x000fe40000000f00 */
[----:B------:R-:W-:Y:S01]  /*1b90*/  F2FP.BF16.PACK_AB R11, R11, R14 ;  /* 0x0000000e0b0b723e */ /* 0x000fe200000010ff */
[C---:B------:R-:W-:Y:S02]  /*1ba0*/  IMAD R9, R29.reuse, c[0x0][0x1c4], R8 ;  /* 0x000071001d097a24 */ /* 0x040fe400078e0208 */
[----:B------:R-:W-:-:S05]  /*1bb0*/  IMAD.WIDE.U32 R2, R29, c[0x0][0x1c0], R2 ;  /* 0x000070001d027a25 */ /* 0x000fca00078e0002 */
[----:B------:R-:W-:Y:S02]  /*1bc0*/  IADD3 R9, R3, R9, RZ ;  /* 0x0000000903097210 */ /* 0x000fe40007ffe0ff */
[----:B------:R-:W-:-:S04]  /*1bd0*/  LEA R8, P5, R2, c[0x0][0x160], 0x1 ;  /* 0x0000580002087a11 */ /* 0x000fc800078a08ff */
[----:B------:R-:W-:-:S05]  /*1be0*/  LEA.HI.X R9, R2, c[0x0][0x164], R9, 0x1, P5 ;  /* 0x0000590002097a11 */ /* 0x000fca00028f0c09 */
[----:B------:R0:W-:Y:S04]  /*1bf0*/  STG.E [R8.64], R11 ;  /* 0x0000000b08007986 */ /* 0x0001e8000c101906 */
.L_x_3108:
[----:B------:R-:W-:Y:S05]  /*1c00*/  BSYNC B0 ;  /* 0x0000000000007941 */ /* 0x000fea0003800000 */
.L_x_3107:
[----:B------:R-:W-:Y:S05]  /*1c10*/  @!P4 BRA `(.L_x_3109) ;  /* 0x000000a00000c947 */ /* 0x000fea0003800000 */
        /* <DEDUP_REMOVED lines=10> */
.L_x_3109:
[----:B------:R-:W-:Y:S01]  /*1cc0*/  BSSY B0, `(.L_x_3110) ;  /* 0x000000c000007945 */ /* 0x000fe20003800000 */
[----:B------:R-:W-:Y:S05]  /*1cd0*/  @P2 BRA `(.L_x_3111) ;  /* 0x000000a000002947 */ /* 0x000fea0003800000 */
[----:B------:R-:W-:Y:S01]  /*1ce0*/  MOV R2, R36 ;  /* 0x0000002400027202 */ /* 0x000fe20000000f00 */
[----:B------:R-:W-:Y:S01]  /*1cf0*/  IMAD R7, R7, c[0x0][0x1c0], RZ ;  /* 0x0000700007077a24 */ /* 0x000fe200078e02ff */
[----:B------:R-:W-:Y:S02]  /*1d00*/  MOV R3, R35 ;  /* 0x0000002300037202 */ /* 0x000fe40000000f00 */
[----:B------:R-:W-:Y:S01]  /*1d10*/  F2FP.BF16.PACK_AB R19, R19, R4 ;  /* 0x000000041313723e */ /* 0x000fe200000010ff */
[C---:B------:R-:W-:Y:S02]  /*1d20*/  IMAD R7, R28.reuse, c[0x0][0x1c4], R7 ;  /* 0x000071001c077a24 */ /* 0x040fe400078e0207 */
[----:B------:R-:W-:-:S05]  /*1d30*/  IMAD.WIDE.U32 R2, R28, c[0x0][0x1c0], R2 ;  /* 0x000070001c027a25 */ /* 0x000fca00078e0002 */
[----:B------:R-:W-:Y:S02]  /*1d40*/  IADD3 R7, R3, R7, RZ ;  /* 0x0000000703077210 */ /* 0x000fe40007ffe0ff */
[----:B0-----:R-:W-:-:S04]  /*1d50*/  LEA R8, P2, R2, c[0x0][0x160], 0x1 ;  /* 0x0000580002087a11 */ /* 0x001fc800078408ff */
[----:B------:R-:W-:-:S05]  /*1d60*/  LEA.HI.X R9, R2, c[0x0][0x164], R7, 0x1, P2 ;  /* 0x0000590002097a11 */ /* 0x000fca00010f0c07 */
[----:B------:R0:W-:Y:S04]  /*1d70*/  STG.E [R8.64], R19 ;  /* 0x0000001308007986 */ /* 0x0001e8000c101906 */
.L_x_3111:
[----:B------:R-:W-:Y:S05]  /*1d80*/  BSYNC B0 ;  /* 0x0000000000007941 */ /* 0x000fea0003800000 */
.L_x_3110:
[----:B------:R-:W-:Y:S05]  /*1d90*/  @!P4 BRA `(.L_x_3112) ;  /* 0x000000a00000c947 */ /* 0x000fea0003800000 */
[----:B------:R-:W-:Y:S02]  /*1da0*/  FMUL.FTZ R2, R0, -1.4426950216293334961 ;  /* 0xbfb8aa3b00027820 */ /* 0x000fe40000410000 */
[----:B------:R-:W-:-:S04]  /*1db0*/  FMUL.FTZ R4, R15, -1.4426950216293334961 ;  /* 0xbfb8aa3b0f047820 */ /* 0x000fc80000410000 */
[----:B------:R-:W1:Y:S08]  /*1dc0*/  MUFU.EX2 R2, R2 ;  /* 0x0000000200027308 */ /* 0x000e700000000800 */
[----:B------:R-:W2:Y:S01]  /*1dd0*/  MUFU.EX2 R4, R4 ;  /* 0x0000000400047308 */ /* 0x000ea20000000800 */
[----:B-1----:R-:W-:-:S07]  /*1de0*/  FADD.FTZ R3, R2, 1 ;  /* 0x3f80000002037421 */ /* 0x002fce0000010000 */
[----:B------:R-:W1:Y:S01]  /*1df0*/  MUFU.RCP R3, R3 ;  /* 0x0000000300037308 */ /* 0x000e620000001000 */
[----:B--2---:R-:W-:-:S07]  /*1e00*/  FADD.FTZ R7, R4, 1 ;  /* 0x3f80000004077421 */ /* 0x004fce0000010000 */
[----:B0-----:R-:W0:Y:S01]  /*1e10*/  MUFU.RCP R8, R7 ;  /* 0x0000000700087308 */ /* 0x001e220000001000 */
[----:B-1----:R-:W-:Y:S02]  /*1e20*/  FMUL.FTZ R0, R0, R3 ;  /* 0x0000000300007220 */ /* 0x002fe40000410000 */
[----:B0-----:R-:W-:-:S05]  /*1e30*/  FMUL.FTZ R15, R15, R8 ;  /* 0x000000080f0f7220 */ /* 0x001fca0000410000 */
.L_x_3112:
        /* <DEDUP_REMOVED lines=12> */
.L_x_3114:
[----:B------:R-:W-:Y:S05]  /*1f00*/  BSYNC B0 ;  /* 0x0000000000007941 */ /* 0x000fea0003800000 */
.L_x_3113:
[----:B------:R-:W-:Y:S05]  /*1f10*/  @!P4 BRA `(.L_x_3115) ;  /* 0x000000a00000c947 */ /* 0x000fea0003800000 */
[----:B------:R-:W-:Y:S02]  /*1f20*/  FMUL.FTZ R4, R17, -1.4426950216293334961 ;  /* 0xbfb8aa3b11047820 */ /* 0x000fe40000410000 */
[----:B------:R-:W-:-:S04]  /*1f30*/  FMUL.FTZ R0, R10, -1.4426950216293334961 ;  /* 0xbfb8aa3b0a007820 */ /* 0x000fc80000410000 */
[----:B------:R-:W2:Y:S08]  /*1f40*/  MUFU.EX2 R4, R4 ;  /* 0x0000000400047308 */ /* 0x000eb00000000800 */
[----:B------:R-:W3:Y:S01]  /*1f50*/  MUFU.EX2 R0, R0 ;  /* 0x0000000000007308 */ /* 0x000ee20000000800 */
[----:B-12---:R-:W-:-:S07]  /*1f60*/  FADD.FTZ R6, R4, 1 ;  /* 0x3f80000004067421 */ /* 0x006fce0000010000 */
[----:B------:R-:W1:Y:S01]  /*1f70*/  MUFU.RCP R6, R6 ;  /* 0x0000000600067308 */ /* 0x000e620000001000 */
[----:B---3--:R-:W-:-:S07]  /*1f80*/  FADD.FTZ R2, R0, 1 ;  /* 0x3f80000000027421 */ /* 0x008fce0000010000 */
[----:B------:R-:W2:Y:S01]  /*1f90*/  MUFU.RCP R3, R2 ;  /* 0x0000000200037308 */ /* 0x000ea20000001000 */
[----:B-1----:R-:W-:Y:S02]  /*1fa0*/  FMUL.FTZ R17, R17, R6 ;  /* 0x0000000611117220 */ /* 0x002fe40000410000 */
[----:B--2---:R-:W-:-:S05]  /*1fb0*/  FMUL.FTZ R10, R10, R3 ;  /* 0x000000030a0a7220 */ /* 0x004fca0000410000 */
.L_x_3115:
        /* <DEDUP_REMOVED lines=12> */
.L_x_3117:
[----:B------:R-:W-:Y:S05]  /*2080*/  BSYNC B0 ;  /* 0x0000000000007941 */ /* 0x000fea0003800000 */
.L_x_3116:
[----:B------:R-:W-:Y:S02]  /*2090*/  IADD3 R30, R30, c[0x0][0x10], RZ ;  /* 0x000004001e1e7a10 */ /* 0x000fe40007ffe0ff */
[----:B------:R-:W-:Y:S02]  /*20a0*/  IADD3 R20, R20, 0x1, RZ ;  /* 0x0000000114147810 */ /* 0x000fe40007ffe0ff */
[----:B------:R-:W-:-:S13]  /*20b0*/  ISETP.GE.AND P1, PT, R30, UR4, PT ;  /* 0x000000041e007c0c */ /* 0x000fda000bf26270 */
[----:B------:R-:W-:Y:S01]  /*20c0*/  @P1 CALL.REL.NOINC `(.L_x_3118) ;  /* 0x0000001000001944 */ /* 0x000fe20003c00000 */
[----:B------:R-:W-:Y:S05]  /*20d0*/  BRA `(.L_x_3119) ;  /* 0xffffe0e000007947 */ /* 0x000fea000383ffff */
.L_x_3118:
[----:B------:R-:W-:Y:S05]  /*20e0*/  EXIT ;  /* 0x000000000000794d */ /* 0x000fea0003800000 */
.L_x_3120:
        /* <DEDUP_REMOVED lines=9> */
.L_x_5213:


//--------------------- .text._Z35group_norm_nhwc_fwd_one_pass_kernelI11Bf16IOFp32WLi128ELi60ELi480EEv26Group_norm_nhwc_fwd_params --------------------------
	.section	.text._Z35group_norm_nhwc_fwd_one_pass_kernelI11Bf16IOFp32WLi128ELi60ELi480EEv26Group_norm_nhwc_fwd_params,"ax",@progbits
	.sectioninfo	@"SHI_REGISTERS=49"
	.align	128
        .global         _Z35group_norm_nhwc_fwd_one_pass_kernelI11Bf16IOFp32WLi128ELi60ELi480EEv26Group_norm_nhwc_fwd_params
        .type           _Z35group_norm_nhwc_fwd_one_pass_kernelI11Bf16IOFp32WLi128ELi60ELi480EEv26Group_norm_nhwc_fwd_params,@function
        .size           _Z35group_norm_nhwc_fwd_one_pass_kernelI11Bf16IOFp32WLi128ELi60ELi480EEv26Group_norm_nhwc_fwd_params,(.L_x_5214 - _Z35group_norm_nhwc_fwd_one_pass_kernelI11Bf16IOFp32WLi128ELi60ELi480EEv26Group_norm_nhwc_fwd_params)
        .other          _Z35group_norm_nhwc_fwd_one_pass_kernelI11Bf16IOFp32WLi128ELi60ELi480EEv26Group_norm_nhwc_fwd_params,@"STO_CUDA_ENTRY STV_DEFAULT"
_Z35group_norm_nhwc_fwd_one_pass_kernelI11Bf16IOFp32WLi128ELi60ELi480EEv26Group_norm_nhwc_fwd_params:
.text._Z35group_norm_nhwc_fwd_one_pass_kernelI11Bf16IOFp32WLi128ELi60ELi480EEv26Group_norm_nhwc_fwd_params:
        /* <DEDUP_REMOVED lines=13> */
[C---:B0-----:R-:W-:Y:S01]  /*00d0*/  IMAD.WIDE.U32 R4, R0.reuse, -0x77777777, RZ ;  /* 0x8888888900047825 */ /* 0x041fe200078e00ff */
[----:B------:R-:W-:-:S04]  /*00e0*/  ISETP.GE.U32.AND P4, PT, R0, 0x1e0, PT ;  /* 0x000001e00000780c */ /* 0x000fc80003f86070 */
[----:B------:R-:W-:Y:S02]  /*00f0*/  SHF.R.U32.HI R4, RZ, 0x4, R5 ;  /* 0x00000004ff047819 */ /* 0x000fe40000011605 */
[----:B------:R-:W-:-:S03]  /*0100*/  SHF.R.S32.HI R5, RZ, 0x1f, R0 ;  /* 0x0000001fff057819 */ /* 0x000fc60000011400 */
[----:B-1----:R-:W-:Y:S01]  /*0110*/  IMAD R20, R3, c[0x0][0x1e4], R4 ;  /* 0x0000790003147a24 */ /* 0x002fe200078e0204 */
[----:B------:R-:W-:Y:S01]  /*0120*/  LEA.HI R25, R5, R0, RZ, 0x5 ;  /* 0x0000000005197211 */ /* 0x000fe200078f28ff */
[----:B------:R-:W-:-:S03]  /*0130*/  IMAD R26, R4, -0x1e, R0 ;  /* 0xffffffe2041a7824 */ /* 0x000fc600078e0200 */
[C---:B------:R-:W-:Y:S02]  /*0140*/  IADD3 R4, R20.reuse, 0x10, RZ ;  /* 0x0000001014047810 */ /* 0x040fe40007ffe0ff */
[C---:B------:R-:W-:Y:S02]  /*0150*/  IADD3 R5, R20.reuse, 0x20, RZ ;  /* 0x0000002014057810 */ /* 0x040fe40007ffe0ff */
[C---:B------:R-:W-:Y:S02]  /*0160*/  IADD3 R6, R20.reuse, 0x30, RZ ;  /* 0x0000003014067810 */ /* 0x040fe40007ffe0ff */
[----:B------:R-:W-:Y:S02]  /*0170*/  ISETP.LT.U32.AND P1, PT, R20, c[0x0][0x1c8], PT ;  /* 0x0000720014007a0c */ /* 0x000fe40003f21070 */
[----:B------:R-:W-:Y:S02]  /*0180*/  SHF.R.S32.HI R7, RZ, 0x1f, R20 ;  /* 0x0000001fff077819 */ /* 0x000fe40000011414 */
[----:B------:R-:W-:-:S02]  /*0190*/  ISETP.LT.U32.AND P2, PT, R4, c[0x0][0x1c8], PT ;  /* 0x0000720004007a0c */ /* 0x000fc40003f41070 */
[----:B------:R-:W-:Y:S02]  /*01a0*/  ISETP.LT.U32.AND P3, PT, R5, c[0x0][0x1c8], PT ;  /* 0x0000720005007a0c */ /* 0x000fe40003f61070 */
[----:B------:R-:W-:Y:S02]  /*01b0*/  SHF.R.S32.HI R8, RZ, 0x1f, R4 ;  /* 0x0000001fff087819 */ /* 0x000fe40000011404 */
[----:B------:R-:W-:Y:S02]  /*01c0*/  SHF.R.S32.HI R9, RZ, 0x1f, R5 ;  /* 0x0000001fff097819 */ /* 0x000fe40000011405 */
[----:B------:R-:W-:Y:S02]  /*01d0*/  ISETP.LT.U32.AND P0, PT, R6, c[0x0][0x1c8], PT ;  /* 0x0000720006007a0c */ /* 0x000fe40003f01070 */
[----:B------:R-:W-:Y:S02]  /*01e0*/  SHF.R.S32.HI R10, RZ, 0x1f, R6 ;  /* 0x0000001fff0a7819 */ /* 0x000fe40000011406 */
[----:B------:R-:W-:-:S02]  /*01f0*/  ISETP.LT.AND.EX P1, PT, R7, c[0x0][0x1cc], !P4, P1 ;  /* 0x0000730007007a0c */ /* 0x000fc40006721310 */
[----:B------:R-:W-:Y:S02]  /*0200*/  ISETP.LT.AND.EX P2, PT, R8, c[0x0][0x1cc], !P4, P2 ;  /* 0x0000730008007a0c */ /* 0x000fe40006741320 */
[----:B------:R-:W-:Y:S02]  /*0210*/  ISETP.LT.AND.EX P3, PT, R9, c[0x0][0x1cc], !P4, P3 ;  /* 0x0000730009007a0c */ /* 0x000fe40006761330 */
[----:B------:R-:W-:Y:S02]  /*0220*/  ISETP.LT.AND.EX P4, PT, R10, c[0x0][0x1cc], !P4, P0 ;  /* 0x000073000a007a0c */ /* 0x000fe40006781300 */
[----:B------:R-:W-:Y:S02]  /*0230*/  SHF.R.S32.HI R25, RZ, 0x5, R25 ;  /* 0x00000005ff197819 */ /* 0x000fe40000011419 */
[----:B------:R-:W-:Y:S02]  /*0240*/  SHF.L.U32 R26, R26, 0x1, RZ ;  /* 0x000000011a1a7819 */ /* 0x000fe400000006ff */
[----:B--2---:R-:W-:-:S02]  /*0250*/  IADD3 R27, R20, 0x70, RZ ;  /* 0x00000070141b7810 */ /* 0x004fc40007ffe0ff */
.L_x_3158:
[----:B0-----:R-:W-:-:S04]  /*0260*/  IABS R15, c[0x0][0x1d8] ;  /* 0x00007600000f7a13 */ /* 0x001fc80000000000 */
        /* <DEDUP_REMOVED lines=9> */
[----:B------:R-:W-:-:S03]  /*0300*/  LOP3.LUT R12, R11, c[0x0][0x1d8], RZ, 0x3c, !PT ;  /* 0x000076000b0c7a12 */ /* 0x000fc600078e3cff */
[----:B------:R-:W-:Y:S01]  /*0310*/  @P4 IMAD R17, R10, c[0x0][0x1c0], RZ ;  /* 0x000070000a114a24 */ /* 0x000fe200078e02ff */
[----:B------:R-:W-:Y:S01]  /*0320*/  ISETP.GE.AND P5, PT, R12, RZ, PT ;  /* 0x000000ff0c00720c */ /* 0x000fe20003fa6270 */
[----:B------:R-:W-:-:S04]  /*0330*/  IMAD.HI.U32 R13, R13, R16, RZ ;  /* 0x000000100d0d7227 */ /* 0x000fc800078e00ff */
[----:B------:R-:W-:Y:S01]  /*0340*/  @P4 IMAD R33, R6, c[0x0][0x1c4], R17 ;  /* 0x0000710006214a24 */ /* 0x000fe200078e0211 */
[----:B------:R-:W-:-:S05]  /*0350*/  IADD3 R14, -R13, RZ, RZ ;  /* 0x000000ff0d0e7210 */ /* 0x000fca0007ffe1ff */
[----:B------:R-:W-:Y:S02]  /*0360*/  IMAD R14, R15, R14, R16 ;  /* 0x0000000e0f0e7224 */ /* 0x000fe400078e0210 */
[----:B------:R-:W-:-:S03]  /*0370*/  @P3 IMAD R16, R9, c[0x0][0x1c0], RZ ;  /* 0x0000700009103a24 */ /* 0x000fc600078e02ff */
[----:B------:R-:W-:Y:S01]  /*0380*/  ISETP.GT.U32.AND P6, PT, R15, R14, PT ;  /* 0x0000000e0f00720c */ /* 0x000fe20003fc4070 */
[----:B------:R-:W-:-:S12]  /*0390*/  @P3 IMAD R19, R5, c[0x0][0x1c4], R16 ;  /* 0x0000710005133a24 */ /* 0x000fd800078e0210 */
[-C--:B------:R-:W-:Y:S02]  /*03a0*/  @!P6 IADD3 R14, R14, -R15.reuse, RZ ;  /* 0x8000000f0e0ee210 */ /* 0x080fe40007ffe0ff */
[----:B------:R-:W-:Y:S02]  /*03b0*/  @!P6 IADD3 R13, R13, 0x1, RZ ;  /* 0x000000010d0de810 */ /* 0x000fe40007ffe0ff */
[----:B------:R-:W-:Y:S01]  /*03c0*/  ISETP.GE.U32.AND P0, PT, R14, R15, PT ;  /* 0x0000000f0e00720c */ /* 0x000fe20003f06070 */
[----:B------:R-:W-:Y:S01]  /*03d0*/  @P2 IMAD R15, R8, c[0x0][0x1c0], RZ ;  /* 0x00007000080f2a24 */ /* 0x000fe200078e02ff */
[----:B------:R-:W-:Y:S02]  /*03e0*/  ISETP.NE.AND P6, PT, RZ, c[0x0][0x1d8], PT ;  /* 0x00007600ff007a0c */ /* 0x000fe40003fc5270 */
[----:B------:R-:W-:Y:S01]  /*03f0*/  SHF.R.S32.HI R14, RZ, 0x1f, R26 ;  /* 0x0000001fff0e7819 */ /* 0x000fe2000001141a */
[----:B------:R-:W-:-:S08]  /*0400*/  @P2 IMAD R15, R4, c[0x0][0x1c4], R15 ;  /* 0x00007100040f2a24 */ /* 0x000fd000078e020f */
[----:B------:R-:W-:-:S04]  /*0410*/  @P0 IADD3 R13, R13, 0x1, RZ ;  /* 0x000000010d0d0810 */ /* 0x000fc80007ffe0ff */
[----:B------:R-:W-:Y:S02]  /*0420*/  @!P5 IADD3 R13, -R13, RZ, RZ ;  /* 0x000000ff0d0dd210 */ /* 0x000fe40007ffe1ff */
[----:B------:R-:W-:-:S04]  /*0430*/  @!P6 LOP3.LUT R13, RZ, c[0x0][0x1d8], RZ, 0x33, !PT ;  /* 0x00007600ff0dea12 */ /* 0x000fc800078e33ff */
[----:B------:R-:W-:-:S05]  /*0440*/  IADD3 R12, -R13, RZ, RZ ;  /* 0x000000ff0d0c7210 */ /* 0x000fca0007ffe1ff */
[----:B------:R-:W-:Y:S01]  /*0450*/  IMAD R29, R12, c[0x0][0x1d8], R11 ;  /* 0x000076000c1d7a24 */ /* 0x000fe200078e020b */
[----:B------:R-:W-:-:S03]  /*0460*/  SHF.R.S32.HI R12, RZ, 0x1f, R13 ;  /* 0x0000001fff0c7819 */ /* 0x000fc6000001140d */
[----:B------:R-:W-:Y:S02]  /*0470*/  IMAD R29, R29, 0x3c, RZ ;  /* 0x0000003c1d1d7824 */ /* 0x000fe400078e02ff */
[----:B------:R-:W-:-:S03]  /*0480*/  IMAD R12, R12, c[0x0][0x1d0], RZ ;  /* 0x000074000c0c7a24 */ /* 0x000fc600078e02ff */
[----:B------:R-:W-:Y:S01]  /*0490*/  IADD3 R42, P0, R26, R29, RZ ;  /* 0x0000001d1a2a7210 */ /* 0x000fe20007f1e0ff */
[----:B------:R-:W-:-:S03]  /*04a0*/  IMAD R41, R13, c[0x0][0x1d4], R12 ;  /* 0x000075000d297a24 */ /* 0x000fc600078e020c */
[----:B------:R-:W-:-:S05]  /*04b0*/  LEA.HI.X.SX32 R43, R29, R14, 0x1, P0 ;  /* 0x0000000e1d2b7211 */ /* 0x000fca00000f0eff */
[----:B------:R-:W-:-:S04]  /*04c0*/  IMAD.WIDE.U32 R42, R13, c[0x0][0x1d0], R42 ;  /* 0x000074000d2a7a25 */ /* 0x000fc800078e002a */
[----:B------:R-:W-:Y:S01]  /*04d0*/  IMAD.WIDE.U32 R12, R0, -0x77777777, RZ ;  /* 0x88888889000c7825 */ /* 0x000fe200078e00ff */
[----:B------:R-:W-:Y:S02]  /*04e0*/  IADD3 R41, R43, R41, RZ ;  /* 0x000000292b297210 */ /* 0x000fe40007ffe0ff */
[-C--:B------:R-:W-:Y:S02]  /*04f0*/  @P2 MOV R40, R42.reuse ;  /* 0x0000002a00282202 */ /* 0x080fe40000000f00 */
[----:B------:R-:W-:Y:S02]  /*0500*/  SHF.R.U32.HI R28, RZ, 0x4, R13 ;  /* 0x00000004ff1c7819 */ /* 0x000fe4000001160d */
[-C--:B------:R-:W-:Y:S01]  /*0510*/  @P3 MOV R16, R42.reuse ;  /* 0x0000002a00103202 */ /* 0x080fe20000000f00 */
[----:B------:R-:W-:Y:S01]  /*0520*/  @P2 IMAD.WIDE.U32 R12, R4, c[0x0][0x1c0], R40 ;  /* 0x00007000040c2a25 */ /* 0x000fe200078e0028 */
[----:B------:R-:W-:Y:S02]  /*0530*/  @P3 MOV R17, R41 ;  /* 0x0000002900113202 */ /* 0x000fe40000000f00 */
[----:B------:R-:W-:Y:S01]  /*0540*/  @P4 MOV R22, R42 ;  /* 0x0000002a00164202 */ /* 0x000fe20000000f00 */
[----:B------:R-:W-:Y:S01]  /*0550*/  IMAD R28, R3, c[0x0][0x1e4], R28 ;  /* 0x00007900031c7a24 */ /* 0x000fe200078e021c */
[----:B------:R-:W-:Y:S01]  /*0560*/  @P2 IADD3 R13, R13, R15, RZ ;  /* 0x0000000f0d0d2210 */ /* 0x000fe20007ffe0ff */
[----:B------:R-:W-:Y:S01]  /*0570*/  @P3 IMAD.WIDE.U32 R16, R5, c[0x0][0x1c0], R16 ;  /* 0x0000700005103a25 */ /* 0x000fe200078e0010 */
[----:B------:R-:W-:-:S02]  /*0580*/  @P2 LEA R14, P0, R12, c[0x0][0x170], 0x1 ;  /* 0x00005c000c0e2a11 */ /* 0x000fc400078008ff */
[C---:B------:R-:W-:Y:S02]  /*0590*/  IADD3 R32, R28.reuse, 0x40, RZ ;  /* 0x000000401c207810 */ /* 0x040fe40007ffe0ff */
[----:B------:R-:W-:Y:S02]  /*05a0*/  IADD3 R34, R28, 0x50, RZ ;  /* 0x000000501c227810 */ /* 0x000fe40007ffe0ff */
[----:B------:R-:W-:Y:S02]  /*05b0*/  ISETP.GE.U32.AND P5, PT, R32, c[0x0][0x1c8], PT ;  /* 0x0000720020007a0c */ /* 0x000fe40003fa6070 */
[----:B------:R-:W-:Y:S02]  /*05c0*/  SHF.R.S32.HI R21, RZ, 0x1f, R32 ;  /* 0x0000001fff157819 */ /* 0x000fe40000011420 */
[----:B------:R-:W-:Y:S01]  /*05d0*/  @P2 LEA.HI.X R15, R12, c[0x0][0x174], R13, 0x1, P0 ;  /* 0x00005d000c0f2a11 */ /* 0x000fe200000f0c0d */
[----:B------:R-:W-:Y:S01]  /*05e0*/  @P1 IMAD R13, R7, c[0x0][0x1c0], RZ ;  /* 0x00007000070d1a24 */ /* 0x000fe200078e02ff */
[----:B------:R-:W-:-:S02]  /*05f0*/  ISETP.GE.AND.EX P5, PT, R21, c[0x0][0x1cc], PT, P5 ;  /* 0x0000730015007a0c */ /* 0x000fc40003fa6350 */
[----:B------:R-:W-:Y:S01]  /*0600*/  @P4 MOV R23, R41 ;  /* 0x0000002900174202 */ /* 0x000fe20000000f00 */
[----:B------:R-:W-:Y:S01]  /*0610*/  @P1 IMAD R31, R20, c[0x0][0x1c4], R13 ;  /* 0x00007100141f1a24 */ /* 0x000fe200078e020d */
[----:B------:R-:W-:Y:S02]  /*0620*/  ISETP.GE.U32.AND P0, PT, R34, c[0x0][0x1c8], PT ;  /* 0x0000720022007a0c */ /* 0x000fe40003f06070 */
[----:B------:R-:W-:Y:S01]  /*0630*/  SHF.R.S32.HI R30, RZ, 0x1f, R34 ;  /* 0x0000001fff1e7819 */ /* 0x000fe20000011422 */
[----:B------:R-:W-:Y:S01]  /*0640*/  @P4 IMAD.WIDE.U32 R22, R6, c[0x0][0x1c0], R22 ;  /* 0x0000700006164a25 */ /* 0x000fe200078e0016 */
[----:B------:R-:W-:Y:S02]  /*0650*/  ISETP.LT.U32.AND P5, PT, R0, 0x1e0, !P5 ;  /* 0x000001e00000780c */ /* 0x000fe40006fa1070 */
[----:B------:R-:W-:Y:S02]  /*0660*/  ISETP.GE.AND.EX P0, PT, R30, c[0x0][0x1cc], PT, P0 ;  /* 0x000073001e007a0c */ /* 0x000fe40003f06300 */
[----:B------:R-:W-:-:S02]  /*0670*/  @P3 IADD3 R13, R17, R19, RZ ;  /* 0x00000013110d3210 */ /* 0x000fc40007ffe0ff */
[C---:B------:R-:W-:Y:S02]  /*0680*/  @P3 LEA R12, P6, R16.reuse, c[0x0][0x170], 0x1 ;  /* 0x00005c00100c3a11 */ /* 0x040fe400078c08ff */
[----:B------:R-:W-:Y:S02]  /*0690*/  @P1 MOV R18, R42 ;  /* 0x0000002a00121202 */ /* 0x000fe40000000f00 */
[----:B------:R-:W-:Y:S02]  /*06a0*/  @P1 MOV R19, R41 ;  /* 0x0000002900131202 */ /* 0x000fe40000000f00 */
[----:B------:R-:W-:Y:S01]  /*06b0*/  @P3 LEA.HI.X R13, R16, c[0x0][0x174], R13, 0x1, P6 ;  /* 0x00005d00100d3a11 */ /* 0x000fe200030f0c0d */
[----:B------:R-:W-:Y:S01]  /*06c0*/  @P5 IMAD R21, R21, c[0x0][0x1c0], RZ ;  /* 0x0000700015155a24 */ /* 0x000fe200078e02ff */
[----:B------:R-:W-:Y:S01]  /*06d0*/  ISETP.LT.U32.AND P0, PT, R0, 0x1e0, !P0 ;  /* 0x000001e00000780c */ /* 0x000fe20004701070 */
[----:B------:R-:W-:Y:S01]  /*06e0*/  @P1 IMAD.WIDE.U32 R18, R20, c[0x0][0x1c0], R18 ;  /* 0x0000700014121a25 */ /* 0x000fe200078e0012 */
[----:B------:R-:W-:-:S02]  /*06f0*/  @P4 IADD3 R17, R23, R33, RZ ;  /* 0x0000002117114210 */ /* 0x000fc40007ffe0ff */
[----:B------:R-:W-:Y:S01]  /*0700*/  @P4 LEA R16, P6, R22, c[0x0][0x170], 0x1 ;  /* 0x00005c0016104a11 */ /* 0x000fe200078c08ff */
[----:B------:R-:W-:Y:S01]  /*0710*/  @P5 IMAD R35, R32, c[0x0][0x1c4], R21 ;  /* 0x0000710020235a24 */ /* 0x000fe200078e0215 */
[----:B------:R-:W-:Y:S02]  /*0720*/  @P5 MOV R23, R41 ;  /* 0x0000002900175202 */ /* 0x000fe40000000f00 */
[----:B------:R-:W-:Y:S02]  /*0730*/  @P4 LEA.HI.X R17, R22, c[0x0][0x174], R17, 0x1, P6 ;  /* 0x00005d0016114a11 */ /* 0x000fe400030f0c11 */
[----:B------:R-:W-:Y:S02]  /*0740*/  @P5 MOV R22, R42 ;  /* 0x0000002a00165202 */ /* 0x000fe40000000f00 */
[----:B------:R-:W-:Y:S02]  /*0750*/  @P1 IADD3 R19, R19, R31, RZ ;  /* 0x0000001f13131210 */ /* 0x000fe40007ffe0ff */
[----:B------:R-:W-:Y:S01]  /*0760*/  @P1 LEA R20, P6, R18, c[0x0][0x170], 0x1 ;  /* 0x00005c0012141a11 */ /* 0x000fe200078c08ff */
[----:B------:R-:W-:-:S03]  /*0770*/  @P5 IMAD.WIDE.U32 R32, R32, c[0x0][0x1c0], R22 ;  /* 0x0000700020205a25 */ /* 0x000fc600078e0016 */
[----:B------:R-:W-:Y:S01]  /*0780*/  @P1 LEA.HI.X R21, R18, c[0x0][0x174], R19, 0x1, P6 ;  /* 0x00005d0012151a11 */ /* 0x000fe200030f0c13 */
[----:B------:R-:W-:Y:S01]  /*0790*/  @P0 IMAD R19, R30, c[0x0][0x1c0], RZ ;  /* 0x000070001e130a24 */ /* 0x000fe200078e02ff */
[----:B------:R-:W-:Y:S01]  /*07a0*/  @P5 IADD3 R23, R33, R35, RZ ;  /* 0x0000002321175210 */ /* 0x000fe20007ffe0ff */
[----:B------:R-:W-:Y:S01]  /*07b0*/  CS2R R30, SRZ ;  /* 0x00000000001e7805 */ /* 0x000fe2000001ff00 */
[----:B------:R-:W-:Y:S01]  /*07c0*/  @P5 LEA R22, P6, R32, c[0x0][0x170], 0x1 ;  /* 0x00005c0020165a11 */ /* 0x000fe200078c08ff */
[----:B------:R-:W-:Y:S01]  /*07d0*/  @P0 IMAD R33, R34, c[0x0][0x1c4], R19 ;  /* 0x0000710022210a24 */ /* 0x000fe200078e0213 */
[----:B------:R-:W-:Y:S02]  /*07e0*/  @P0 MOV R18, R42 ;  /* 0x0000002a00120202 */ /* 0x000fe40000000f00 */
[----:B------:R-:W-:Y:S01]  /*07f0*/  @P0 MOV R19, R41 ;  /* 0x0000002900130202 */ /* 0x000fe20000000f00 */
[----:B------:R0:W2:Y:S01]  /*0800*/  @P2 LDG.E R30, [R14.64] ;  /* 0x000000080e1e2981 */ /* 0x0000a2000c1e1900 */
[----:B------:R-:W-:-:S02]  /*0810*/  @P5 LEA.HI.X R23, R32, c[0x0][0x174], R23, 0x1, P6 ;  /* 0x00005d0020175a11 */ /* 0x000fc400030f0c17 */
[----:B------:R-:W-:Y:S01]  /*0820*/  MOV R32, RZ ;  /* 0x000000ff00207202 */ /* 0x000fe20000000f00 */
[----:B------:R-:W-:Y:S01]  /*0830*/  @P0 IMAD.WIDE.U32 R34, R34, c[0x0][0x1c0], R18 ;  /* 0x0000700022220a25 */ /* 0x000fe200078e0012 */
[----:B------:R-:W-:Y:S01]  /*0840*/  IADD3 R37, R28, 0x60, RZ ;  /* 0x000000601c257810 */ /* 0x000fe20007ffe0ff */
[----:B------:R1:W3:Y:S03]  /*0850*/  @P1 LDG.E R31, [R20.64] ;  /* 0x00000008141f1981 */ /* 0x0002e6000c1e1900 */
[----:B------:R-:W-:Y:S01]  /*0860*/  @P0 IADD3 R19, R35, R33, RZ ;  /* 0x0000002123130210 */ /* 0x000fe20007ffe0ff */
[----:B------:R4:W5:Y:S01]  /*0870*/  @P5 LDG.E R32, [R22.64] ;  /* 0x0000000816205981 */ /* 0x000962000c1e1900 */
[----:B------:R-:W-:Y:S02]  /*0880*/  ISETP.GE.U32.AND P5, PT, R37, c[0x0][0x1c8], PT ;  /* 0x0000720025007a0c */ /* 0x000fe40003fa6070 */
[----:B------:R-:W-:-:S02]  /*0890*/  @P0 LEA R18, P6, R34, c[0x0][0x170], 0x1 ;  /* 0x00005c0022120a11 */ /* 0x000fc400078c08ff */
[----:B------:R-:W-:Y:S02]  /*08a0*/  SHF.R.S32.HI R36, RZ, 0x1f, R37 ;  /* 0x0000001fff247819 */ /* 0x000fe40000011425 */
[----:B------:R-:W-:Y:S02]  /*08b0*/  MOV R33, RZ ;  /* 0x000000ff00217202 */ /* 0x000fe40000000f00 */
[----:B------:R-:W-:Y:S02]  /*08c0*/  @P0 LEA.HI.X R19, R34, c[0x0][0x174], R19, 0x1, P6 ;  /* 0x00005d0022130a11 */ /* 0x000fe400030f0c13 */
[----:B------:R-:W-:Y:S02]  /*08d0*/  ISETP.GE.AND.EX P5, PT, R36, c[0x0][0x1cc], PT, P5 ;  /* 0x0000730024007a0c */ /* 0x000fe40003fa6350 */
[----:B------:R-:W-:Y:S01]  /*08e0*/  ISETP.GE.U32.AND P6, PT, R27, c[0x0][0x1c8], PT ;  /* 0x000072001b007a0c */ /* 0x000fe20003fc6070 */
[----:B------:R0:W5:Y:S01]  /*08f0*/  @P3 LDG.E R33, [R12.64] ;  /* 0x000000080c213981 */ /* 0x000162000c1e1900 */
[----:B------:R-:W-:-:S02]  /*0900*/  SHF.R.S32.HI R34, RZ, 0x1f, R27 ;  /* 0x0000001fff227819 */ /* 0x000fc4000001141b */
[----:B------:R-:W-:Y:S02]  /*0910*/  ISETP.LT.U32.AND P5, PT, R0, 0x1e0, !P5 ;  /* 0x000001e00000780c */ /* 0x000fe40006fa1070 */
[----:B------:R-:W-:Y:S02]  /*0920*/  ISETP.GE.AND.EX P6, PT, R34, c[0x0][0x1cc], PT, P6 ;  /* 0x0000730022007a0c */ /* 0x000fe40003fc6360 */
[----:B------:R-:W-:Y:S02]  /*0930*/  MOV R35, RZ ;  /* 0x000000ff00237202 */ /* 0x000fe40000000f00 */
[----:B------:R-:W-:-:S04]  /*0940*/  ISETP.GT.U32.OR P6, PT, R0, 0x1df, P6 ;  /* 0x000001df0000780c */ /* 0x000fc800037c4470 */
[----:B------:R4:W5:Y:S03]  /*0950*/  @P4 LDG.E R35, [R16.64] ;  /* 0x0000000810234981 */ /* 0x000966000c1e1900 */
[----:B0-----:R-:W-:Y:S01]  /*0960*/  @P5 IMAD R14, R36, c[0x0][0x1c0], RZ ;  /* 0x00007000240e5a24 */ /* 0x001fe200078e02ff */
[-C--:B-1----:R-:W-:Y:S02]  /*0970*/  @P5 MOV R20, R42.reuse ;  /* 0x0000002a00145202 */ /* 0x082fe40000000f00 */
[----:B------:R-:W-:Y:S01]  /*0980*/  @P5 MOV R21, R41 ;  /* 0x0000002900155202 */ /* 0x000fe20000000f00 */
[C---:B------:R-:W-:Y:S01]  /*0990*/  @P5 IMAD R15, R37.reuse, c[0x0][0x1c4], R14 ;  /* 0x00007100250f5a24 */ /* 0x040fe200078e020e */
[----:B------:R-:W-:Y:S01]  /*09a0*/  MOV R36, RZ ;  /* 0x000000ff00247202 */ /* 0x000fe20000000f00 */
[----:B------:R-:W-:Y:S02]  /*09b0*/  @!P6 IMAD R14, R34, c[0x0][0x1c0], RZ ;  /* 0x00007000220eea24 */ /* 0x000fe400078e02ff */
[----:B------:R-:W-:Y:S01]  /*09c0*/  @P5 IMAD.WIDE.U32 R20, R37, c[0x0][0x1c0], R20 ;  /* 0x0000700025145a25 */ /* 0x000fe200078e0014 */
[----:B----4-:R-:W-:-:S02]  /*09d0*/  @!P6 MOV R16, R42 ;  /* 0x0000002a0010e202 */ /* 0x010fc40000000f00 */
[----:B------:R-:W-:Y:S01]  /*09e0*/  @!P6 MOV R17, R41 ;  /* 0x000000290011e202 */ /* 0x000fe20000000f00 */
[----:B------:R0:W4:Y:S01]  /*09f0*/  @P0 LDG.E R36, [R18.64] ;  /* 0x0000000812240981 */ /* 0x000122000c1e1900 */
[----:B------:R-:W-:Y:S01]  /*0a00*/  @!P6 IMAD R23, R27, c[0x0][0x1c4], R14 ;  /* 0x000071001b17ea24 */ /* 0x000fe200078e020e */
[----:B------:R-:W-:Y:S02]  /*0a10*/  @P5 IADD3 R13, R21, R15, RZ ;  /* 0x0000000f150d5210 */ /* 0x000fe40007ffe0ff */
[C---:B------:R-:W-:Y:S01]  /*0a20*/  @P5 LEA R14, P0, R20.reuse, c[0x0][0x170], 0x1 ;  /* 0x00005c00140e5a11 */ /* 0x040fe200078008ff */
[----:B------:R-:W-:Y:S01]  /*0a30*/  @!P6 IMAD.WIDE.U32 R16, R27, c[0x0][0x1c0], R16 ;  /* 0x000070001b10ea25 */ /* 0x000fe200078e0010 */
[----:B------:R-:W-:Y:S02]  /*0a40*/  MOV R37, RZ ;  /* 0x000000ff00257202 */ /* 0x000fe40000000f00 */
[----:B------:R-:W-:Y:S02]  /*0a50*/  @P5 LEA.HI.X R15, R20, c[0x0][0x174], R13, 0x1, P0 ;  /* 0x00005d00140f5a11 */ /* 0x000fe400000f0c0d */
[----:B------:R-:W-:-:S02]  /*0a60*/  @!P6 IADD3 R13, R17, R23, RZ ;  /* 0x00000017110de210 */ /* 0x000fc40007ffe0ff */
[C---:B------:R-:W-:Y:S01]  /*0a70*/  @!P6 LEA R12, P0, R16.reuse, c[0x0][0x170], 0x1 ;  /* 0x00005c00100cea11 */ /* 0x040fe200078008ff */
[----:B------:R2:W4:Y:S01]  /*0a80*/  @P5 LDG.E R37, [R14.64] ;  /* 0x000000080e255981 */ /* 0x000522000c1e1900 */
[----:B------:R-:W-:Y:S02]  /*0a90*/  MOV R38, RZ ;  /* 0x000000ff00267202 */ /* 0x000fe40000000f00 */
[----:B------:R-:W-:-:S05]  /*0aa0*/  @!P6 LEA.HI.X R13, R16, c[0x0][0x174], R13, 0x1, P0 ;  /* 0x00005d00100dea11 */ /* 0x000fca00000f0c0d */
[----:B------:R3:W4:Y:S01]  /*0ab0*/  @!P6 LDG.E R38, [R12.64] ;  /* 0x000000080c26e981 */ /* 0x000722000c1e1900 */
[C---:B------:R-:W-:Y:S02]  /*0ac0*/  ISETP.GT.AND P0, PT, R2.reuse, 0x1e, PT ;  /* 0x0000001e0200780c */ /* 0x040fe40003f04270 */
[----:B------:R-:W-:Y:S02]  /*0ad0*/  ISETP.NE.AND P6, PT, R2, RZ, PT ;  /* 0x000000ff0200720c */ /* 0x000fe40003fc5270 */
[----:B------:R-:W-:Y:S01]  /*0ae0*/  ISETP.NE.AND P5, PT, R0, RZ, PT ;  /* 0x000000ff0000720c */ /* 0x000fe20003fa5270 */
[----:B------:R-:W-:Y:S01]  /*0af0*/  ULDC UR5, c[0x0][0xc] ;  /* 0x0000030000057ab9 */ /* 0x000fe20000000800 */
[----:B------:R-:W-:Y:S01]  /*0b00*/  BSSY B0, `(.L_x_3121) ;  /* 0x0000078000007945 */ /* 0x000fe20003800000 */
[--C-:B--2---:R-:W-:Y:S02]  /*0b10*/  PRMT R14, RZ, 0x5410, R30.reuse ;  /* 0x00005410ff0e7816 */ /* 0x104fe4000000001e */
[----:B------:R-:W-:-:S02]  /*0b20*/  PRMT R15, RZ, 0x7610, R30 ;  /* 0x00007610ff0f7816 */ /* 0x000fc4000000001e */
[--C-:B---3--:R-:W-:Y:S02]  /*0b30*/  PRMT R13, RZ, 0x7610, R31.reuse ;  /* 0x00007610ff0d7816 */ /* 0x108fe4000000001f */
[----:B------:R-:W-:Y:S01]  /*0b40*/  PRMT R12, RZ, 0x5410, R31 ;  /* 0x00005410ff0c7816 */ /* 0x000fe2000000001f */
[----:B------:R-:W-:Y:S02]  /*0b50*/  FADD.FTZ R17, R14, R15 ;  /* 0x0000000f0e117221 */ /* 0x000fe40000010000 */
[----:B0-----:R-:W-:Y:S02]  /*0b60*/  FMUL.FTZ R19, R15, R15 ;  /* 0x0000000f0f137220 */ /* 0x001fe40000410000 */
[----:B------:R-:W-:Y:S02]  /*0b70*/  FMUL.FTZ R15, R13, R13 ;  /* 0x0000000d0d0f7220 */ /* 0x000fe40000410000 */
[C---:B------:R-:W-:Y:S02]  /*0b80*/  FADD.FTZ R16, R12.reuse, R13 ;  /* 0x0000000d0c107221 */ /* 0x040fe40000010000 */
[----:B------:R-:W-:-:S02]  /*0b90*/  FFMA.FTZ R15, R12, R12, R15 ;  /* 0x0000000c0c0f7223 */ /* 0x000fc4000001000f */
[----:B------:R-:W-:Y:S02]  /*0ba0*/  FADD.FTZ R16, RZ, R16 ;  /* 0x00000010ff107221 */ /* 0x000fe40000010000 */
[----:B------:R-:W-:Y:S01]  /*0bb0*/  FFMA.FTZ R14, R14, R14, R19 ;  /* 0x0000000e0e0e7223 */ /* 0x000fe20000010013 */
[----:B-----5:R-:W-:Y:S01]  /*0bc0*/  PRMT R13, RZ, 0x7610, R33 ;  /* 0x00007610ff0d7816 */ /* 0x020fe20000000021 */
[----:B------:R-:W-:Y:S01]  /*0bd0*/  FADD.FTZ R15, RZ, R15 ;  /* 0x0000000fff0f7221 */ /* 0x000fe20000010000 */
[----:B------:R-:W-:Y:S01]  /*0be0*/  PRMT R12, RZ, 0x5410, R33 ;  /* 0x00005410ff0c7816 */ /* 0x000fe20000000021 */
[----:B------:R-:W-:Y:S02]  /*0bf0*/  FADD.FTZ R16, R16, R17 ;  /* 0x0000001110107221 */ /* 0x000fe40000010000 */
[----:B------:R-:W-:Y:S02]  /*0c00*/  FMUL.FTZ R17, R13, R13 ;  /* 0x0000000d0d117220 */ /* 0x000fe40000410000 */
[----:B------:R-:W-:-:S02]  /*0c10*/  FADD.FTZ R14, R15, R14 ;  /* 0x0000000e0f0e7221 */ /* 0x000fc40000010000 */
[C---:B------:R-:W-:Y:S02]  /*0c20*/  FADD.FTZ R13, R12.reuse, R13 ;  /* 0x0000000d0c0d7221 */ /* 0x040fe40000010000 */
[----:B------:R-:W-:Y:S01]  /*0c30*/  FFMA.FTZ R17, R12, R12, R17 ;  /* 0x0000000c0c117223 */ /* 0x000fe20000010011 */
[--C-:B------:R-:W-:Y:S02]  /*0c40*/  PRMT R15, RZ, 0x7610, R35.reuse ;  /* 0x00007610ff0f7816 */ /* 0x100fe40000000023 */
[----:B------:R-:W-:Y:S01]  /*0c50*/  PRMT R12, RZ, 0x5410, R35 ;  /* 0x00005410ff0c7816 */ /* 0x000fe20000000023 */
[----:B------:R-:W-:Y:S02]  /*0c60*/  FADD.FTZ R13, R16, R13 ;  /* 0x0000000d100d7221 */ /* 0x000fe40000010000 */
[----:B------:R-:W-:Y:S02]  /*0c70*/  FMUL.FTZ R19, R15, R15 ;  /* 0x0000000f0f137220 */ /* 0x000fe40000410000 */
[C---:B------:R-:W-:Y:S01]  /*0c80*/  FADD.FTZ R16, R12.reuse, R15 ;  /* 0x0000000f0c107221 */ /* 0x040fe20000010000 */
[--C-:B------:R-:W-:Y:S01]  /*0c90*/  PRMT R15, RZ, 0x7610, R32.reuse ;  /* 0x00007610ff0f7816 */ /* 0x100fe20000000020 */
[----:B------:R-:W-:Y:S01]  /*0ca0*/  FFMA.FTZ R19, R12, R12, R19 ;  /* 0x0000000c0c137223 */ /* 0x000fe20000010013 */
[----:B------:R-:W-:Y:S01]  /*0cb0*/  PRMT R12, RZ, 0x5410, R32 ;  /* 0x00005410ff0c7816 */ /* 0x000fe20000000020 */
[----:B------:R-:W-:-:S02]  /*0cc0*/  FADD.FTZ R14, R14, R17 ;  /* 0x000000110e0e7221 */ /* 0x000fc40000010000 */
[----:B------:R-:W-:Y:S02]  /*0cd0*/  FADD.FTZ R13, R13, R16 ;  /* 0x000000100d0d7221 */ /* 0x000fe40000010000 */
[----:B------:R-:W-:Y:S02]  /*0ce0*/  FMUL.FTZ R17, R15, R15 ;  /* 0x0000000f0f117220 */ /* 0x000fe40000410000 */
[C---:B------:R-:W-:Y:S01]  /*0cf0*/  FADD.FTZ R16, R12.reuse, R15 ;  /* 0x0000000f0c107221 */ /* 0x040fe20000010000 */
[--C-:B----4-:R-:W-:Y:S01]  /*0d00*/  PRMT R15, RZ, 0x7610, R36.reuse ;  /* 0x00007610ff0f7816 */ /* 0x110fe20000000024 */
[----:B------:R-:W-:Y:S01]  /*0d10*/  FFMA.FTZ R17, R12, R12, R17 ;  /* 0x0000000c0c117223 */ /* 0x000fe20000010011 */
[----:B------:R-:W-:Y:S01]  /*0d20*/  PRMT R12, RZ, 0x5410, R36 ;  /* 0x00005410ff0c7816 */ /* 0x000fe20000000024 */
[----:B------:R-:W-:Y:S02]  /*0d30*/  FADD.FTZ R14, R14, R19 ;  /* 0x000000130e0e7221 */ /* 0x000fe40000010000 */
[----:B------:R-:W-:-:S02]  /*0d40*/  FMUL.FTZ R19, R15, R15 ;  /* 0x0000000f0f137220 */ /* 0x000fc40000410000 */
[----:B------:R-:W-:Y:S02]  /*0d50*/  FADD.FTZ R13, R13, R16 ;  /* 0x000000100d0d7221 */ /* 0x000fe40000010000 */
[C---:B------:R-:W-:Y:S01]  /*0d60*/  FADD.FTZ R16, R12.reuse, R15 ;  /* 0x0000000f0c107221 */ /* 0x040fe20000010000 */
[----:B------:R-:W-:Y:S01]  /*0d70*/  PRMT R15, RZ, 0x7610, R37 ;  /* 0x00007610ff0f7816 */ /* 0x000fe20000000025 */
[----:B------:R-:W-:Y:S01]  /*0d80*/  FFMA.FTZ R19, R12, R12, R19 ;  /* 0x0000000c0c137223 */ /* 0x000fe20000010013 */
[----:B------:R-:W-:Y:S01]  /*0d90*/  PRMT R12, RZ, 0x5410, R37 ;  /* 0x00005410ff0c7816 */ /* 0x000fe20000000025 */
[----:B------:R-:W-:Y:S02]  /*0da0*/  FADD.FTZ R14, R14, R17 ;  /* 0x000000110e0e7221 */ /* 0x000fe40000010000 */
[----:B------:R-:W-:Y:S02]  /*0db0*/  FADD.FTZ R13, R13, R16 ;  /* 0x000000100d0d7221 */ /* 0x000fe40000010000 */
[----:B------:R-:W-:-:S02]  /*0dc0*/  FMUL.FTZ R17, R15, R15 ;  /* 0x0000000f0f117220 */ /* 0x000fc40000410000 */
[C---:B------:R-:W-:Y:S01]  /*0dd0*/  FADD.FTZ R16, R12.reuse, R15 ;  /* 0x0000000f0c107221 */ /* 0x040fe20000010000 */
[--C-:B------:R-:W-:Y:S01]  /*0de0*/  PRMT R15, RZ, 0x7610, R38.reuse ;  /* 0x00007610ff0f7816 */ /* 0x100fe20000000026 */
[----:B------:R-:W-:Y:S01]  /*0df0*/  FFMA.FTZ R17, R12, R12, R17 ;  /* 0x0000000c0c117223 */ /* 0x000fe20000010011 */
[----:B------:R-:W-:Y:S01]  /*0e00*/  PRMT R12, RZ, 0x5410, R38 ;  /* 0x00005410ff0c7816 */ /* 0x000fe20000000026 */
[----:B------:R-:W-:Y:S02]  /*0e10*/  FADD.FTZ R14, R14, R19 ;  /* 0x000000130e0e7221 */ /* 0x000fe40000010000 */
[----:B------:R-:W-:Y:S02]  /*0e20*/  FMUL.FTZ R19, R15, R15 ;  /* 0x0000000f0f137220 */ /* 0x000fe40000410000 */
[----:B------:R-:W-:Y:S02]  /*0e30*/  FADD.FTZ R13, R13, R16 ;  /* 0x000000100d0d7221 */ /* 0x000fe40000010000 */
[----:B------:R-:W-:-:S02]  /*0e40*/  FADD.FTZ R16, R12, R15 ;  /* 0x0000000f0c107221 */ /* 0x000fc40000010000 */
[----:B------:R-:W-:Y:S02]  /*0e50*/  FADD.FTZ R14, R14, R17 ;  /* 0x000000110e0e7221 */ /* 0x000fe40000010000 */
[----:B------:R-:W-:Y:S02]  /*0e60*/  FFMA.FTZ R19, R12, R12, R19 ;  /* 0x0000000c0c137223 */ /* 0x000fe40000010013 */
        /* <DEDUP_REMOVED lines=33> */
[----:B------:R-:W-:Y:S02]  /*1080*/  FADD.FTZ R44, R13, R15 ;  /* 0x0000000f0d2c7221 */ /* 0x000fe40000010000 */
[----:B0-----:R-:W0:Y:S01]  /*1090*/  LDS.128 R12, [0x40] ;  /* 0x00004000ff0c7984 */ /* 0x001e220000000c00 */
[----:B--2---:R-:W-:Y:S02]  /*10a0*/  FADD.FTZ R39, R39, R16 ;  /* 0x0000001027277221 */ /* 0x004fe40000010000 */
        /* <DEDUP_REMOVED lines=29> */
.L_x_3122:
[----:B------:R-:W-:Y:S05]  /*1280*/  BSYNC B0 ;  /* 0x0000000000007941 */ /* 0x000fea0003800000 */
.L_x_3121:
[----:B------:R-:W-:-:S06]  /*1290*/  UISETP.GE.U32.AND UP0, UPT, UR5, 0x2, UPT ;  /* 0x000000020500788c */ /* 0x000fcc000bf06070 */
[----:B------:R-:W-:-:S13]  /*12a0*/  PLOP3.LUT P0, PT, PT, PT, UP0, 0x80, 0x0 ;  /* 0x000000000000781c */ /* 0x000fda0003f0f008 */
[----:B------:R-:W-:Y:S05]  /*12b0*/  @!P0 BRA `(.L_x_3123) ;  /* 0x000011f000008947 */ /* 0x000fea0003800000 */
[----:B------:R-:W1:Y:S01]  /*12c0*/  S2R R14, SR_CTAID.Y ;  /* 0x00000000000e7919 */ /* 0x000e620000002600 */
[----:B------:R-:W-:Y:S01]  /*12d0*/  LOP3.LUT R15, R24, 0x1, RZ, 0xc0, !PT ;  /* 0x00000001180f7812 */ /* 0x000fe200078ec0ff */
[----:B------:R-:W-:-:S04]  /*12e0*/  HFMA2.MMA R21, -RZ, RZ, 0, 2.384185791015625e-07 ;  /* 0x00000004ff157435 */ /* 0x000fc800000001ff */
[----:B------:R-:W-:-:S04]  /*12f0*/  IMAD R15, R15, c[0x0][0x10], RZ ;  /* 0x000004000f0f7a24 */ /* 0x000fc800078e02ff */
[----:B------:R-:W-:-:S05]  /*1300*/  IMAD R17, R15, c[0x0][0xc], RZ ;  /* 0x000003000f117a24 */ /* 0x000fca00078e02ff */
[----:B------:R-:W-:Y:S02]  /*1310*/  SHF.L.U32 R20, R17, 0x1, RZ ;  /* 0x0000000111147819 */ /* 0x000fe400000006ff */
[----:B-1----:R-:W-:-:S05]  /*1320*/  IADD3 R16, R15, R14, RZ ;  /* 0x0000000e0f107210 */ /* 0x002fca0007ffe0ff */
[----:B------:R-:W-:-:S04]  /*1330*/  IMAD.WIDE.U32 R16, R16, R21, c[0x0][0x190] ;  /* 0x0000640010107625 */ /* 0x000fc800078e0015 */
[----:B------:R-:W-:Y:S01]  /*1340*/  IMAD.WIDE R20, R20, R21, c[0x0][0x198] ;  /* 0x0000660014147625 */ /* 0x000fe200078e0215 */
[----:B------:R-:W-:Y:S05]  /*1350*/  @P5 BRA `(.L_x_3124) ;  /* 0x0000011000005947 */ /* 0x000fea0003800000 */
[----:B------:R-:W-:Y:S01]  /*1360*/  IMAD R19, R3, c[0x0][0x10], R14 ;  /* 0x0000040003137a24 */ /* 0x000fe200078e020e */
[----:B------:R-:W-:Y:S02]  /*1370*/  LOP3.LUT P0, RZ, R24, 0x2, RZ, 0xc0, !PT ;  /* 0x0000000218ff7812 */ /* 0x000fe4000780c0ff */
[----:B------:R-:W-:Y:S01]  /*1380*/  MOV R15, 0x1 ;  /* 0x00000001000f7802 */ /* 0x000fe20000000f00 */
[----:B------:R-:W-:-:S03]  /*1390*/  IMAD.WIDE.U32 R18, R19, 0x8, R20 ;  /* 0x0000000813127825 */ /* 0x000fc600078e0014 */
[----:B------:R-:W-:Y:S02]  /*13a0*/  SEL R15, R15, 0xffffffff, !P0 ;  /* 0xffffffff0f0f7807 */ /* 0x000fe40004000000 */
[----:B------:R1:W-:Y:S01]  /*13b0*/  STG.E.64 [R18.64], R12 ;  /* 0x0000000c12007986 */ /* 0x0003e2000c101b08 */
[----:B------:R-:W-:Y:S06]  /*13c0*/  MEMBAR.ALL.GPU ;  /* 0x0000000000007992 */ /* 0x000fec000000a000 */
[----:B-1----:R-:W-:Y:S01]  /*13d0*/  SEL R18, RZ, c[0x0][0xc], P0 ;  /* 0x00000300ff127a07 */ /* 0x002fe20000000000 */
[----:B------:R-:W-:-:S00]  /*13e0*/  ERRBAR ;  /* 0x00000000000079ab */ /* 0x000fc00000000000 */
[----:B------:R1:W-:Y:S02]  /*13f0*/  RED.E.ADD.S32.STRONG.GPU [R16.64], R15 ;  /* 0x0000000f1000798e */ /* 0x0003e4000c10e388 */
[----:B------:R-:W-:-:S13]  /*1400*/  ISETP.NE.AND P0, PT, R18, -0x1, PT ;  /* 0xffffffff1200780c */ /* 0x000fda0003f05270 */
[----:B-1----:R-:W-:Y:S05]  /*1410*/  @!P0 BRA `(.L_x_3124) ;  /* 0x0000005000008947 */ /* 0x002fea0003800000 */
.L_x_3125:
[----:B------:R-:W2:Y:S01]  /*1420*/  LDG.E.STRONG.GPU R15, [R16.64] ;  /* 0x00000008100f7981 */ /* 0x000ea2000c1ef900 */
[----:B------:R-:W-:Y:S01]  /*1430*/  YIELD ;  /* 0x0000000000007946 */ /* 0x000fe20003800000 */
[----:B--2---:R-:W-:Y:S01]  /*1440*/  ISETP.NE.AND P0, PT, R15, R18, PT ;  /* 0x000000120f00720c */ /* 0x004fe20003f05270 */
[----:B------:R-:W-:-:S12]  /*1450*/  CCTL.IVALL ;  /* 0x00000000ff00798f */ /* 0x000fd80002000000 */
[----:B------:R-:W-:Y:S05]  /*1460*/  @P0 BRA `(.L_x_3125) ;  /* 0xffffffb000000947 */ /* 0x000fea000383ffff */
.L_x_3124:
[----:B------:R-:W-:Y:S01]  /*1470*/  ISETP.NE.AND P0, PT, RZ, c[0x0][0xc], PT ;  /* 0x00000300ff007a0c */ /* 0x000fe20003f05270 */
[----:B------:R-:W-:Y:S01]  /*1480*/  WARPSYNC 0xffffffff ;  /* 0xffffffff00007948 */ /* 0x000fe20003800000 */
[----:B------:R-:W-:Y:S11]  /*1490*/  BAR.SYNC.DEFER_BLOCKING 0x0 ;  /* 0x0000000000007b1d */ /* 0x000ff60000010000 */
[----:B------:R-:W-:Y:S05]  /*14a0*/  @!P0 BRA `(.L_x_3123) ;  /* 0x0000100000008947 */ /* 0x000fea0003800000 */
[----:B------:R-:W-:Y:S01]  /*14b0*/  UIADD3 UR6, UR5, -0x1, URZ ;  /* 0xffffffff05067890 */ /* 0x000fe2000fffe03f */
[----:B------:R-:W-:-:S03]  /*14c0*/  MOV R15, RZ ;  /* 0x000000ff000f7202 */ /* 0x000fc60000000f00 */
[----:B------:R-:W-:-:S06]  /*14d0*/  UISETP.GE.U32.AND UP0, UPT, UR6, 0x3, UPT ;  /* 0x000000030600788c */ /* 0x000fcc000bf06070 */
[----:B------:R-:W-:-:S13]  /*14e0*/  PLOP3.LUT P0, PT, PT, PT, UP0, 0x80, 0x0 ;  /* 0x000000000000781c */ /* 0x000fda0003f0f008 */
[----:B------:R-:W-:Y:S05]  /*14f0*/  @!P0 BRA `(.L_x_3126) ;  /* 0x00000de000008947 */ /* 0x000fea0003800000 */
[----:B------:R-:W-:Y:S01]  /*1500*/  ULOP3.LUT UR5, UR5, 0x3, URZ, 0xc0, !UPT ;  /* 0x0000000305057892 */ /* 0x000fe2000f8ec03f */
[----:B------:R-:W-:Y:S01]  /*1510*/  HFMA2.MMA R15, -RZ, RZ, 0, 0 ;  /* 0x00000000ff0f7435 */ /* 0x000fe200000001ff */
        /* <DEDUP_REMOVED lines=9> */
.L_x_3129:
[----:B------:R-:W-:-:S13]  /*15b0*/  ISETP.EQ.OR P6, PT, R15, R3, P5 ;  /* 0x000000030f00720c */ /* 0x000fda0002fc2670 */
[----:B------:R-:W-:-:S04]  /*15c0*/  @!P6 IMAD R19, R15, c[0x0][0x10], R14 ;  /* 0x000004000f13ea24 */ /* 0x000fc800078e020e */
[----:B------:R-:W-:-:S05]  /*15d0*/  @!P6 IMAD.WIDE.U32 R18, R19, 0x8, R20 ;  /* 0x000000081312e825 */ /* 0x000fca00078e0014 */
[----:B------:R-:W2:Y:S01]  /*15e0*/  @!P6 LDG.E.64 R16, [R18.64] ;  /* 0x000000081210e981 */ /* 0x000ea2000c1e1b00 */
[----:B------:R-:W-:Y:S01]  /*15f0*/  IADD3 R23, R15, 0x1, RZ ;  /* 0x000000010f177810 */ /* 0x000fe20007ffe0ff */
[----:B0-2---:R-:W-:Y:S02]  /*1600*/  @!P6 FADD.FTZ R12, R12, R16 ;  /* 0x000000100c0ce221 */ /* 0x005fe40000010000 */
        /* <DEDUP_REMOVED lines=110> */
.L_x_3128:
        /* <DEDUP_REMOVED lines=26> */
[----:B------:R-:W-:-:S04]  /*1e90*/  IADD3 R15, R15, 0x4, RZ ;  /* 0x000000040f0f7810 */ /* 0x000fc80007ffe0ff */
        /* <DEDUP_REMOVED lines=29> */
[----:B------:R-:W-:Y:S01]  /*2070*/  UIADD3 UR5, UR5, -0x4, URZ ;  /* 0xfffffffc05057890 */ /* 0x000fe2000fffe03f */
[----:B--2---:R-:W-:Y:S02]  /*2080*/  @!P0 FADD.FTZ R12, R12, R16 ;  /* 0x000000100c0c8221 */ /* 0x004fe40000010000 */
[----:B------:R-:W-:Y:S01]  /*2090*/  @!P0 FADD.FTZ R13, R13, R17 ;  /* 0x000000110d0d8221 */ /* 0x000fe20000010000 */
[----:B------:R-:W-:Y:S01]  /*20a0*/  PLOP3.LUT P0, PT, PT, PT, PT, 0x8, 0x0 ;  /* 0x000000000000781c */ /* 0x000fe20003f0e170 */
[----:B---3--:R-:W-:Y:S02]  /*20b0*/  @!P6 FADD.FTZ R12, R12, R18 ;  /* 0x000000120c0ce221 */ /* 0x008fe40000010000 */
[----:B------:R-:W-:Y:S02]  /*20c0*/  @!P6 FADD.FTZ R13, R13, R19 ;  /* 0x000000130d0de221 */ /* 0x000fe40000010000 */
.L_x_3130:
[----:B------:R-:W-:-:S13]  /*20d0*/  ISETP.NE.OR P0, PT, RZ, UR5, P0 ;  /* 0x00000005ff007c0c */ /* 0x000fda0008705670 */
[----:B------:R-:W-:Y:S05]  /*20e0*/  @!P0 BRA `(.L_x_3126) ;  /* 0x000001f000008947 */ /* 0x000fea0003800000 */
.L_x_3127:
        /* <DEDUP_REMOVED lines=24> */
[----:B------:R-:W-:Y:S01]  /*2270*/  IADD3 R15, R15, 0x4, RZ ;  /* 0x000000040f0f7810 */ /* 0x000fe20007ffe0ff */
[----:B--2---:R-:W-:Y:S02]  /*2280*/  @!P0 FADD.FTZ R12, R12, R16 ;  /* 0x000000100c0c8221 */ /* 0x004fe40000010000 */
[----:B------:R-:W-:Y:S02]  /*2290*/  @!P0 FADD.FTZ R13, R13, R17 ;  /* 0x000000110d0d8221 */ /* 0x000fe40000010000 */
[----:B------:R-:W-:Y:S01]  /*22a0*/  ISETP.NE.AND P0, PT, RZ, UR5, PT ;  /* 0x00000005ff007c0c */ /* 0x000fe2000bf05270 */
[----:B---3--:R-:W-:Y:S02]  /*22b0*/  @!P6 FADD.FTZ R12, R12, R18 ;  /* 0x000000120c0ce221 */ /* 0x008fe40000010000 */
[----:B------:R-:W-:-:S10]  /*22c0*/  @!P6 FADD.FTZ R13, R13, R19 ;  /* 0x000000130d0de221 */ /* 0x000fd40000010000 */
[----:B------:R-:W-:Y:S05]  /*22d0*/  @P0 BRA `(.L_x_3127) ;  /* 0xfffffe1000000947 */ /* 0x000fea000383ffff */
.L_x_3126:
        /* <DEDUP_REMOVED lines=10> */
[----:B0-2---:R-:W-:Y:S02]  /*2380*/  FADD.FTZ R12, R12, R16 ;  /* 0x000000100c0c7221 */ /* 0x005fe40000010000 */
[----:B------:R-:W-:Y:S02]  /*2390*/  FADD.FTZ R13, R13, R17 ;  /* 0x000000110d0d7221 */ /* 0x000fe40000010000 */
.L_x_3132:
[----:B------:R-:W-:Y:S05]  /*23a0*/  BSYNC B0 ;  /* 0x0000000000007941 */ /* 0x000fea0003800000 */
.L_x_3131:
        /* <DEDUP_REMOVED lines=16> */
.L_x_3123:
[----:B------:R-:W-:Y:S01]  /*24b0*/  LOP3.LUT P0, RZ, R3, R0, RZ, 0xfc, !PT ;  /* 0x0000000003ff7212 */ /* 0x000fe2000780fcff */
[----:B------:R1:W-:Y:S01]  /*24c0*/  @!P5 STS.64 [0x90], R12 ;  /* 0x0000900cff00d388 */ /* 0x0003e20000000a00 */
        /* <DEDUP_REMOVED lines=12> */
[----:B------:R-:W3:Y:S04]  /*2590*/  LDG.E.64 R18, [R18.64] ;  /* 0x0000000812127981 */ /* 0x000ee8000c1e1b00 */
[----:B------:R-:W3:Y:S01]  /*25a0*/  LDG.E.64 R16, [R16.64] ;  /* 0x0000000810107981 */ /* 0x000ee2000c1e1b00 */
[----:B01----:R-:W-:Y:S01]  /*25b0*/  IMAD.WIDE.U32 R12, R0, -0x77777777, RZ ;  /* 0x88888889000c7825 */ /* 0x003fe200078e00ff */
[----:B------:R-:W-:-:S02]  /*25c0*/  ISETP.NE.AND P6, PT, RZ, UR7, PT ;  /* 0x00000007ff007c0c */ /* 0x000fc4000bfc5270 */
[----:B------:R-:W0:Y:S01]  /*25d0*/  LDS.64 R22, [0x90] ;  /* 0x00009000ff167984 */ /* 0x000e220000000a00 */
[----:B--2---:R-:W-:Y:S02]  /*25e0*/  PRMT R21, RZ, 0x7610, R30 ;  /* 0x00007610ff157816 */ /* 0x004fe4000000001e */
[----:B------:R-:W-:Y:S02]  /*25f0*/  SHF.R.U32.HI R20, RZ, 0x4, R13 ;  /* 0x00000004ff147819 */ /* 0x000fe4000001160d */
[--C-:B------:R-:W-:Y:S02]  /*2600*/  PRMT R13, RZ, 0x5410, R31.reuse ;  /* 0x00005410ff0d7816 */ /* 0x100fe4000000001f */
[----:B------:R-:W-:Y:S01]  /*2610*/  PRMT R31, RZ, 0x7610, R31 ;  /* 0x00007610ff1f7816 */ /* 0x000fe2000000001f */
[----:B------:R-:W-:Y:S01]  /*2620*/  IMAD R20, R3, c[0x0][0x1e4], R20 ;  /* 0x0000790003147a24 */ /* 0x000fe200078e0214 */
[----:B------:R-:W-:Y:S01]  /*2630*/  PRMT R15, RZ, 0x5410, R30 ;  /* 0x00005410ff0f7816 */ /* 0x000fe2000000001e */
[----:B0-----:R-:W-:-:S04]  /*2640*/  FMUL.FTZ R22, R22, c[0x0][0x1f4] ;  /* 0x00007d0016167a20 */ /* 0x001fc80000410000 */
[----:B------:R-:W-:Y:S02]  /*2650*/  FMUL.FTZ R44, R22, R22 ;  /* 0x00000016162c7220 */ /* 0x000fe40000410000 */
[----:B------:R-:W-:Y:S02]  /*2660*/  FADD.FTZ R12, R13, -R22 ;  /* 0x800000160d0c7221 */ /* 0x000fe40000010000 */
[----:B------:R-:W-:Y:S01]  /*2670*/  FFMA.FTZ R44, R23, c[0x0][0x1f4], -R44 ;  /* 0x00007d00172c7a23 */ /* 0x000fe2000001082c */
[----:B------:R-:W-:Y:S01]  /*2680*/  MOV R23, 0x3f800000 ;  /* 0x3f80000000177802 */ /* 0x000fe20000000f00 */
[--C-:B------:R-:W-:Y:S02]  /*2690*/  FADD.FTZ R14, R31, -R22.reuse ;  /* 0x800000161f0e7221 */ /* 0x100fe40000010000 */
[----:B------:R-:W-:Y:S01]  /*26a0*/  FADD.FTZ R46, R21, -R22 ;  /* 0x80000016152e7221 */ /* 0x000fe20000010000 */
[----:B------:R-:W-:-:S13]  /*26b0*/  FSETP.GTU.FTZ.AND P0, PT, R44, RZ, PT ;  /* 0x000000ff2c00720b */ /* 0x000fda0003f1c000 */
[----:B------:R-:W-:-:S04]  /*26c0*/  @P0 FADD.FTZ R44, R44, c[0x0][0x188] ;  /* 0x000062002c2c0621 */ /* 0x000fc80000010000 */
[----:B------:R0:W1:Y:S02]  /*26d0*/  @P0 MUFU.RSQ R23, R44 ;  /* 0x0000002c00170308 */ /* 0x0000640000001400 */
[----:B0-----:R-:W-:Y:S02]  /*26e0*/  FADD.FTZ R44, R15, -R22 ;  /* 0x800000160f2c7221 */ /* 0x001fe40000010000 */
[-C--:B-1----:R-:W-:Y:S02]  /*26f0*/  FMUL.FTZ R13, R12, R23.reuse ;  /* 0x000000170c0d7220 */ /* 0x082fe40000410000 */
[----:B------:R-:W-:Y:S02]  /*2700*/  FMUL.FTZ R14, R14, R23 ;  /* 0x000000170e0e7220 */ /* 0x000fe40000410000 */
[----:B---3--:R-:W-:Y:S02]  /*2710*/  FFMA.FTZ R21, R18, R13, R16 ;  /* 0x0000000d12157223 */ /* 0x008fe40000010010 */
        /* <DEDUP_REMOVED lines=12> */
.L_x_3133:
[----:B------:R-:W-:Y:S01]  /*27e0*/  BSSY B0, `(.L_x_3134) ;  /* 0x000000c000007945 */ /* 0x000fe20003800000 */
[----:B------:R-:W-:Y:S05]  /*27f0*/  @!P1 BRA `(.L_x_3135) ;  /* 0x000000a000009947 */ /* 0x000fea0003800000 */
[----:B------:R-:W-:Y:S01]  /*2800*/  IMAD R13, R7, c[0x0][0x1c0], RZ ;  /* 0x00007000070d7a24 */ /* 0x000fe200078e02ff */
[----:B------:R-:W-:Y:S02]  /*2810*/  MOV R12, R42 ;  /* 0x0000002a000c7202 */ /* 0x000fe40000000f00 */
[----:B------:R-:W-:Y:S01]  /*2820*/  F2FP.BF16.PACK_AB R21, R30, R21 ;  /* 0x000000151e15723e */ /* 0x000fe200000010ff */
[----:B------:R-:W-:Y:S01]  /*2830*/  IMAD R15, R28, c[0x0][0x1c4], R13 ;  /* 0x000071001c0f7a24 */ /* 0x000fe200078e020d */
[----:B------:R-:W-:-:S05]  /*2840*/  MOV R13, R41 ;  /* 0x00000029000d7202 */ /* 0x000fca0000000f00 */
[----:B------:R-:W-:-:S05]  /*2850*/  IMAD.WIDE.U32 R12, R28, c[0x0][0x1c0], R12 ;  /* 0x000070001c0c7a25 */ /* 0x000fca00078e000c */
[----:B------:R-:W-:Y:S02]  /*2860*/  IADD3 R15, R13, R15, RZ ;  /* 0x0000000f0d0f7210 */ /* 0x000fe40007ffe0ff */
[----:B------:R-:W-:-:S04]  /*2870*/  LEA R14, P0, R12, c[0x0][0x160], 0x1 ;  /* 0x000058000c0e7a11 */ /* 0x000fc800078008ff */
[----:B------:R-:W-:-:S05]  /*2880*/  LEA.HI.X R15, R12, c[0x0][0x164], R15, 0x1, P0 ;  /* 0x000059000c0f7a11 */ /* 0x000fca00000f0c0f */
[----:B------:R0:W-:Y:S04]  /*2890*/  STG.E [R14.64], R21 ;  /* 0x000000150e007986 */ /* 0x0001e8000c101908 */
.L_x_3135:
[----:B------:R-:W-:Y:S05]  /*28a0*/  BSYNC B0 ;  /* 0x0000000000007941 */ /* 0x000fea0003800000 */
.L_x_3134:
[-C--:B------:R-:W-:Y:S01]  /*28b0*/  FMUL.FTZ R13, R44, R23.reuse ;  /* 0x000000172c0d7220 */ /* 0x080fe20000410000 */
[----:B------:R-:W-:Y:S01]  /*28c0*/  PRMT R31, RZ, 0x5410, R33 ;  /* 0x00005410ff1f7816 */ /* 0x000fe20000000021 */
[----:B------:R-:W-:Y:S01]  /*28d0*/  FMUL.FTZ R46, R46, R23 ;  /* 0x000000172e2e7220 */ /* 0x000fe20000410000 */
[----:B0-----:R-:W-:Y:S01]  /*28e0*/  IADD3 R21, R20, 0x40, RZ ;  /* 0x0000004014157810 */ /* 0x001fe20007ffe0ff */
[----:B------:R-:W-:Y:S02]  /*28f0*/  FFMA.FTZ R28, R18, R13, R16 ;  /* 0x0000000d121c7223 */ /* 0x000fe40000010010 */
        /* <DEDUP_REMOVED lines=12> */
.L_x_3136:
        /* <DEDUP_REMOVED lines=12> */
.L_x_3138:
[----:B------:R-:W-:Y:S05]  /*2a80*/  BSYNC B0 ;  /* 0x0000000000007941 */ /* 0x000fea0003800000 */
.L_x_3137:
[----:B------:R-:W-:Y:S01]  /*2a90*/  PRMT R33, RZ, 0x7610, R33 ;  /* 0x00007610ff217816 */ /* 0x000fe20000000021 */
[--C-:B------:R-:W-:Y:S01]  /*2aa0*/  FADD.FTZ R12, R31, -R22.reuse ;  /* 0x800000161f0c7221 */ /* 0x100fe20000010000 */
[--C-:B------:R-:W-:Y:S02]  /*2ab0*/  PRMT R13, RZ, 0x5410, R35.reuse ;  /* 0x00005410ff0d7816 */ /* 0x100fe40000000023 */
[----:B------:R-:W-:Y:S01]  /*2ac0*/  PRMT R35, RZ, 0x7610, R35 ;  /* 0x00007610ff237816 */ /* 0x000fe20000000023 */
[--C-:B0-----:R-:W-:Y:S01]  /*2ad0*/  FADD.FTZ R14, R33, -R22.reuse ;  /* 0x80000016210e7221 */ /* 0x101fe20000010000 */
[----:B------:R-:W-:Y:S01]  /*2ae0*/  ISETP.GE.U32.AND P0, PT, R21, c[0x0][0x1c8], PT ;  /* 0x0000720015007a0c */ /* 0x000fe20003f06070 */
[--C-:B------:R-:W-:Y:S02]  /*2af0*/  FADD.FTZ R28, R13, -R22.reuse ;  /* 0x800000160d1c7221 */ /* 0x100fe40000010000 */
[----:B------:R-:W-:Y:S02]  /*2b00*/  FADD.FTZ R30, R35, -R22 ;  /* 0x80000016231e7221 */ /* 0x000fe40000010000 */
[----:B------:R-:W-:-:S02]  /*2b10*/  FMUL.FTZ R13, R12, R23 ;  /* 0x000000170c0d7220 */ /* 0x000fc40000410000 */
[-C--:B------:R-:W-:Y:S02]  /*2b20*/  FMUL.FTZ R14, R14, R23.reuse ;  /* 0x000000170e0e7220 */ /* 0x080fe40000410000 */
[-C--:B------:R-:W-:Y:S02]  /*2b30*/  FMUL.FTZ R31, R28, R23.reuse ;  /* 0x000000171c1f7220 */ /* 0x080fe40000410000 */
[----:B------:R-:W-:Y:S02]  /*2b40*/  FMUL.FTZ R44, R30, R23 ;  /* 0x000000171e2c7220 */ /* 0x000fe40000410000 */
        /* <DEDUP_REMOVED lines=13> */
.L_x_3139:
        /* <DEDUP_REMOVED lines=12> */
.L_x_3141:
[----:B------:R-:W-:Y:S05]  /*2ce0*/  BSYNC B0 ;  /* 0x0000000000007941 */ /* 0x000fea0003800000 */
.L_x_3140:
[----:B------:R-:W-:Y:S01]  /*2cf0*/  IADD3 R28, R20, 0x50, RZ ;  /* 0x00000050141c7810 */ /* 0x000fe20007ffe0ff */
[----:B------:R-:W-:Y:S02]  /*2d00*/  FFMA.FTZ R31, R18, R31, R16 ;  /* 0x0000001f121f7223 */ /* 0x000fe40000010010 */
[----:B------:R-:W-:Y:S01]  /*2d10*/  FFMA.FTZ R44, R19, R44, R17 ;  /* 0x0000002c132c7223 */ /* 0x000fe20000010011 */
[----:B------:R-:W-:Y:S05]  /*2d20*/  @!P6 BRA `(.L_x_3142) ;  /* 0x000000a00000e947 */ /* 0x000fea0003800000 */
        /* <DEDUP_REMOVED lines=10> */
.L_x_3142:
[----:B------:R-:W-:Y:S01]  /*2dd0*/  BSSY B0, `(.L_x_3143) ;  /* 0x000000c000007945 */ /* 0x000fe20003800000 */
[----:B------:R-:W-:Y:S05]  /*2de0*/  @!P4 BRA `(.L_x_3144) ;  /* 0x000000a00000c947 */ /* 0x000fea0003800000 */
[----:B------:R-:W-:Y:S01]  /*2df0*/  MOV R12, R42 ;  /* 0x0000002a000c7202 */ /* 0x000fe20000000f00 */
[----:B0-----:R-:W-:Y:S01]  /*2e00*/  IMAD R15, R10, c[0x0][0x1c0], RZ ;  /* 0x000070000a0f7a24 */ /* 0x001fe200078e02ff */
        /* <DEDUP_REMOVED lines=8> */
.L_x_3144:
[----:B------:R-:W-:Y:S05]  /*2e90*/  BSYNC B0 ;  /* 0x0000000000007941 */ /* 0x000fea0003800000 */
.L_x_3143:
[--C-:B------:R-:W-:Y:S02]  /*2ea0*/  PRMT R13, RZ, 0x5410, R32.reuse ;  /* 0x00005410ff0d7816 */ /* 0x100fe40000000020 */
[----:B0-----:R-:W-:Y:S02]  /*2eb0*/  PRMT R15, RZ, 0x7610, R32 ;  /* 0x00007610ff0f7816 */ /* 0x001fe40000000020 */
[----:B------:R-:W-:Y:S01]  /*2ec0*/  SHF.R.S32.HI R33, RZ, 0x1f, R21 ;  /* 0x0000001fff217819 */ /* 0x000fe20000011415 */
[--C-:B------:R-:W-:Y:S01]  /*2ed0*/  FADD.FTZ R12, R13, -R22.reuse ;  /* 0x800000160d0c7221 */ /* 0x100fe20000010000 */
[----:B------:R-:W-:Y:S01]  /*2ee0*/  ISETP.GE.U32.AND P5, PT, R28, c[0x0][0x1c8], PT ;  /* 0x000072001c007a0c */ /* 0x000fe20003fa6070 */
[----:B------:R-:W-:Y:S01]  /*2ef0*/  FADD.FTZ R14, R15, -R22 ;  /* 0x800000160f0e7221 */ /* 0x000fe20000010000 */
[----:B------:R-:W-:Y:S01]  /*2f00*/  SHF.R.S32.HI R29, RZ, 0x1f, R28 ;  /* 0x0000001fff1d7819 */ /* 0x000fe2000001141c */
[-C--:B------:R-:W-:Y:S01]  /*2f10*/  FMUL.FTZ R13, R12, R23.reuse ;  /* 0x000000170c0d7220 */ /* 0x080fe20000410000 */
[--C-:B------:R-:W-:Y:S01]  /*2f20*/  PRMT R31, RZ, 0x5410, R36.reuse ;  /* 0x00005410ff1f7816 */ /* 0x100fe20000000024 */
[----:B------:R-:W-:Y:S01]  /*2f30*/  FMUL.FTZ R14, R14, R23 ;  /* 0x000000170e0e7220 */ /* 0x000fe20000410000 */
[----:B------:R-:W-:Y:S01]  /*2f40*/  PRMT R15, RZ, 0x7610, R36 ;  /* 0x00007610ff0f7816 */ /* 0x000fe20000000024 */
[----:B------:R-:W-:Y:S01]  /*2f50*/  FFMA.FTZ R30, R18, R13, R16 ;  /* 0x0000000d121e7223 */ /* 0x000fe20000010010 */
[----:B------:R-:W-:Y:S01]  /*2f60*/  ISETP.GE.AND.EX P0, PT, R33, c[0x0][0x1cc], PT, P0 ;  /* 0x0000730021007a0c */ /* 0x000fe20003f06300 */
[--C-:B------:R-:W-:Y:S01]  /*2f70*/  FADD.FTZ R36, R31, -R22.reuse ;  /* 0x800000161f247221 */ /* 0x100fe20000010000 */
[----:B------:R-:W-:Y:S01]  /*2f80*/  ISETP.GE.AND.EX P5, PT, R29, c[0x0][0x1cc], PT, P5 ;  /* 0x000073001d007a0c */ /* 0x000fe20003fa6350 */
[----:B------:R-:W-:Y:S01]  /*2f90*/  FADD.FTZ R44, R15, -R22 ;  /* 0x800000160f2c7221 */ /* 0x000fe20000010000 */
[C---:B------:R-:W-:Y:S01]  /*2fa0*/  ISETP.LT.U32.AND P0, PT, R0.reuse, 0x1e0, !P0 ;  /* 0x000001e00000780c */ /* 0x040fe20004701070 */
[----:B------:R-:W-:Y:S01]  /*2fb0*/  FFMA.FTZ R31, R19, R14, R17 ;  /* 0x0000000e131f7223 */ /* 0x000fe20000010011 */
[----:B------:R-:W-:Y:S01]  /*2fc0*/  ISETP.LT.U32.AND P5, PT, R0, 0x1e0, !P5 ;  /* 0x000001e00000780c */ /* 0x000fe20006fa1070 */
[----:B------:R-:W-:Y:S09]  /*2fd0*/  @!P6 BRA `(.L_x_3145) ;  /* 0x000000a00000e947 */ /* 0x000ff20003800000 */
        /* <DEDUP_REMOVED lines=10> */
.L_x_3145:
        /* <DEDUP_REMOVED lines=12> */
.L_x_3147:
[----:B------:R-:W-:Y:S05]  /*3140*/  BSYNC B0 ;  /* 0x0000000000007941 */ /* 0x000fea0003800000 */
.L_x_3146:
[-C--:B------:R-:W-:Y:S01]  /*3150*/  FMUL.FTZ R13, R36, R23.reuse ;  /* 0x00000017240d7220 */ /* 0x080fe20000410000 */
[----:B------:R-:W-:Y:S01]  /*3160*/  PRMT R33, RZ, 0x5410, R37 ;  /* 0x00005410ff217816 */ /* 0x000fe20000000025 */
[----:B------:R-:W-:Y:S01]  /*3170*/  FMUL.FTZ R44, R44, R23 ;  /* 0x000000172c2c7220 */ /* 0x000fe20000410000 */
[----:B------:R-:W-:Y:S01]  /*3180*/  IADD3 R12, R20, 0x60, RZ ;  /* 0x00000060140c7810 */ /* 0x000fe20007ffe0ff */
[----:B------:R-:W-:Y:S02]  /*3190*/  FFMA.FTZ R13, R18, R13, R16 ;  /* 0x0000000d120d7223 */ /* 0x000fe40000010010 */
[----:B------:R-:W-:Y:S01]  /*31a0*/  FFMA.FTZ R44, R19, R44, R17 ;  /* 0x0000002c132c7223 */ /* 0x000fe20000010011 */
        /* <DEDUP_REMOVED lines=11> */
.L_x_3148:
[----:B------:R-:W-:Y:S01]  /*3260*/  BSSY B0, `(.L_x_3149) ;  /* 0x000000c000007945 */ /* 0x000fe20003800000 */
[----:B------:R-:W-:Y:S05]  /*3270*/  @!P5 BRA `(.L_x_3150) ;  /* 0x000000a00000d947 */ /* 0x000fea0003800000 */
[----:B------:R-:W-:Y:S01]  /*3280*/  IMAD R29, R29, c[0x0][0x1c0], RZ ;  /* 0x000070001d1d7a24 */ /* 0x000fe200078e02ff */
[----:B0-----:R-:W-:Y:S02]  /*3290*/  MOV R14, R42 ;  /* 0x0000002a000e7202 */ /* 0x001fe40000000f00 */
[----:B------:R-:W-:Y:S01]  /*32a0*/  MOV R15, R41 ;  /* 0x00000029000f7202 */ /* 0x000fe20000000f00 */
[----:B------:R-:W-:Y:S01]  /*32b0*/  IMAD R21, R28, c[0x0][0x1c4], R29 ;  /* 0x000071001c157a24 */ /* 0x000fe200078e021d */
[----:B------:R-:W-:-:S03]  /*32c0*/  F2FP.BF16.PACK_AB R13, R44, R13 ;  /* 0x0000000d2c0d723e */ /* 0x000fc600000010ff */
[----:B------:R-:W-:-:S05]  /*32d0*/  IMAD.WIDE.U32 R28, R28, c[0x0][0x1c0], R14 ;  /* 0x000070001c1c7a25 */ /* 0x000fca00078e000e */
[----:B------:R-:W-:Y:S02]  /*32e0*/  IADD3 R21, R29, R21, RZ ;  /* 0x000000151d157210 */ /* 0x000fe40007ffe0ff */
[----:B------:R-:W-:-:S04]  /*32f0*/  LEA R14, P0, R28, c[0x0][0x160], 0x1 ;  /* 0x000058001c0e7a11 */ /* 0x000fc800078008ff */
[----:B------:R-:W-:-:S05]  /*3300*/  LEA.HI.X R15, R28, c[0x0][0x164], R21, 0x1, P0 ;  /* 0x000059001c0f7a11 */ /* 0x000fca00000f0c15 */
[----:B------:R0:W-:Y:S04]  /*3310*/  STG.E [R14.64], R13 ;  /* 0x0000000d0e007986 */ /* 0x0001e8000c101908 */
.L_x_3150:
[----:B------:R-:W-:Y:S05]  /*3320*/  BSYNC B0 ;  /* 0x0000000000007941 */ /* 0x000fea0003800000 */
.L_x_3149:
[----:B------:R-:W-:Y:S01]  /*3330*/  PRMT R37, RZ, 0x7610, R37 ;  /* 0x00007610ff257816 */ /* 0x000fe20000000025 */
[----:B0-----:R-:W-:Y:S01]  /*3340*/  FADD.FTZ R14, R33, -R22 ;  /* 0x80000016210e7221 */ /* 0x001fe20000010000 */
[--C-:B------:R-:W-:Y:S02]  /*3350*/  PRMT R13, RZ, 0x5410, R38.reuse ;  /* 0x00005410ff0d7816 */ /* 0x100fe40000000026 */
[----:B------:R-:W-:Y:S01]  /*3360*/  PRMT R15, RZ, 0x7610, R38 ;  /* 0x00007610ff0f7816 */ /* 0x000fe20000000026 */
[--C-:B------:R-:W-:Y:S01]  /*3370*/  FADD.FTZ R28, R37, -R22.reuse ;  /* 0x80000016251c7221 */ /* 0x100fe20000010000 */
[----:B------:R-:W-:Y:S01]  /*3380*/  ISETP.GE.U32.AND P5, PT, R27, c[0x0][0x1c8], PT ;  /* 0x000072001b007a0c */ /* 0x000fe20003fa6070 */
[--C-:B------:R-:W-:Y:S01]  /*3390*/  FADD.FTZ R30, R13, -R22.reuse ;  /* 0x800000160d1e7221 */ /* 0x100fe20000010000 */
[----:B------:R-:W-:Y:S01]  /*33a0*/  ISETP.GE.U32.AND P0, PT, R12, c[0x0][0x1c8], PT ;  /* 0x000072000c007a0c */ /* 0x000fe20003f06070 */
[----:B------:R-:W-:Y:S01]  /*33b0*/  FADD.FTZ R22, R15, -R22 ;  /* 0x800000160f167221 */ /* 0x000fe20000010000 */
[----:B------:R-:W-:Y:S01]  /*33c0*/  SHF.R.S32.HI R29, RZ, 0x1f, R12 ;  /* 0x0000001fff1d7819 */ /* 0x000fe2000001140c */
[-C--:B------:R-:W-:Y:S01]  /*33d0*/  FMUL.FTZ R13, R14, R23.reuse ;  /* 0x000000170e0d7220 */ /* 0x080fe20000410000 */
[----:B------:R-:W-:Y:S01]  /*33e0*/  ISETP.GE.AND.EX P5, PT, R34, c[0x0][0x1cc], PT, P5 ;  /* 0x0000730022007a0c */ /* 0x000fe20003fa6350 */
[-C--:B------:R-:W-:Y:S01]  /*33f0*/  FMUL.FTZ R15, R30, R23.reuse ;  /* 0x000000171e0f7220 */ /* 0x080fe20000410000 */
[----:B------:R-:W-:Y:S01]  /*3400*/  ISETP.GE.AND.EX P0, PT, R29, c[0x0][0x1cc], PT, P0 ;  /* 0x000073001d007a0c */ /* 0x000fe20003f06300 */
[-C--:B------:R-:W-:Y:S01]  /*3410*/  FMUL.FTZ R22, R22, R23.reuse ;  /* 0x0000001716167220 */ /* 0x080fe20000410000 */
[----:B------:R-:W-:Y:S01]  /*3420*/  ISETP.GT.U32.OR P5, PT, R0, 0x1df, P5 ;  /* 0x000001df0000780c */ /* 0x000fe20002fa4470 */
[----:B------:R-:W-:Y:S01]  /*3430*/  FMUL.FTZ R28, R28, R23 ;  /* 0x000000171c1c7220 */ /* 0x000fe20000410000 */
[----:B------:R-:W-:Y:S01]  /*3440*/  ISETP.LT.U32.AND P0, PT, R0, 0x1e0, !P0 ;  /* 0x000001e00000780c */ /* 0x000fe20004701070 */
[----:B------:R-:W-:-:S02]  /*3450*/  FFMA.FTZ R21, R18, R13, R16 ;  /* 0x0000000d12157223 */ /* 0x000fc40000010010 */
[----:B------:R-:W-:Y:S02]  /*3460*/  FFMA.FTZ R16, R18, R15, R16 ;  /* 0x0000000f12107223 */ /* 0x000fe40000010010 */
        /* <DEDUP_REMOVED lines=13> */
.L_x_3151:
        /* <DEDUP_REMOVED lines=12> */
.L_x_3153:
[----:B------:R-:W-:Y:S05]  /*3600*/  BSYNC B0 ;  /* 0x0000000000007941 */ /* 0x000fea0003800000 */
.L_x_3152:
[----:B------:R-:W-:Y:S05]  /*3610*/  @!P6 BRA `(.L_x_3154) ;  /* 0x000000a00000e947 */ /* 0x000fea0003800000 */
[----:B------:R-:W-:Y:S02]  /*3620*/  FMUL.FTZ R17, R13, -1.4426950216293334961 ;  /* 0xbfb8aa3b0d117820 */ /* 0x000fe40000410000 */
[----:B------:R-:W-:-:S04]  /*3630*/  FMUL.FTZ R12, R16, -1.4426950216293334961 ;  /* 0xbfb8aa3b100c7820 */ /* 0x000fc80000410000 */
[----:B------:R-:W1:Y:S08]  /*3640*/  MUFU.EX2 R17, R17 ;  /* 0x0000001100117308 */ /* 0x000e700000000800 */
[----:B------:R-:W2:Y:S01]  /*3650*/  MUFU.EX2 R12, R12 ;  /* 0x0000000c000c7308 */ /* 0x000ea20000000800 */
[----:B-1----:R-:W-:-:S07]  /*3660*/  FADD.FTZ R18, R17, 1 ;  /* 0x3f80000011127421 */ /* 0x002fce0000010000 */
[----:B------:R-:W1:Y:S01]  /*3670*/  MUFU.RCP R18, R18 ;  /* 0x0000001200127308 */ /* 0x000e620000001000 */
[----:B0-2---:R-:W-:-:S07]  /*3680*/  FADD.FTZ R14, R12, 1 ;  /* 0x3f8000000c0e7421 */ /* 0x005fce0000010000 */
[----:B------:R-:W0:Y:S01]  /*3690*/  MUFU.RCP R15, R14 ;  /* 0x0000000e000f7308 */ /* 0x000e220000001000 */
[----:B-1----:R-:W-:Y:S02]  /*36a0*/  FMUL.FTZ R13, R13, R18 ;  /* 0x000000120d0d7220 */ /* 0x002fe40000410000 */
[----:B0-----:R-:W-:-:S05]  /*36b0*/  FMUL.FTZ R16, R16, R15 ;  /* 0x0000000f10107220 */ /* 0x001fca0000410000 */
.L_x_3154:
[----:B------:R-:W-:Y:S01]  /*36c0*/  BSSY B0, `(.L_x_3155) ;  /* 0x000000b000007945 */ /* 0x000fe20003800000 */
[----:B------:R-:W-:Y:S05]  /*36d0*/  @P5 BRA `(.L_x_3156) ;  /* 0x0000009000005947 */ /* 0x000fea0003800000 */
[----:B------:R-:W-:Y:S01]  /*36e0*/  MOV R40, R42 ;  /* 0x0000002a00287202 */ /* 0x000fe20000000f00 */
[----:B------:R-:W-:Y:S01]  /*36f0*/  IMAD R34, R34, c[0x0][0x1c0], RZ ;  /* 0x0000700022227a24 */ /* 0x000fe200078e02ff */
[----:B------:R-:W-:-:S03]  /*3700*/  F2FP.BF16.PACK_AB R13, R13, R16 ;  /* 0x000000100d0d723e */ /* 0x000fc600000010ff */
[----:B------:R-:W-:-:S04]  /*3710*/  IMAD.WIDE.U32 R40, R27, c[0x0][0x1c0], R40 ;  /* 0x000070001b287a25 */ /* 0x000fc800078e0028 */
[----:B0-----:R-:W-:Y:S01]  /*3720*/  IMAD R15, R27, c[0x0][0x1c4], R34 ;  /* 0x000071001b0f7a24 */ /* 0x001fe200078e0222 */
[----:B------:R-:W-:-:S04]  /*3730*/  LEA R14, P0, R40, c[0x0][0x160], 0x1 ;  /* 0x00005800280e7a11 */ /* 0x000fc800078008ff */
[----:B------:R-:W-:-:S04]  /*3740*/  IADD3 R15, R41, R15, RZ ;  /* 0x0000000f290f7210 */ /* 0x000fc80007ffe0ff */
[----:B------:R-:W-:-:S05]  /*3750*/  LEA.HI.X R15, R40, c[0x0][0x164], R15, 0x1, P0 ;  /* 0x00005900280f7a11 */ /* 0x000fca00000f0c0f */
[----:B------:R0:W-:Y:S02]  /*3760*/  STG.E [R14.64], R13 ;  /* 0x0000000d0e007986 */ /* 0x0001e4000c101908 */
.L_x_3156:
[----:B------:R-:W-:Y:S05]  /*3770*/  BSYNC B0 ;  /* 0x0000000000007941 */ /* 0x000fea0003800000 */
.L_x_3155:
[----:B------:R-:W-:Y:S02]  /*3780*/  IADD3 R11, R11, c[0x0][0x10], RZ ;  /* 0x000004000b0b7a10 */ /* 0x000fe40007ffe0ff */
[----:B------:R-:W-:Y:S02]  /*3790*/  IADD3 R24, R24, 0x1, RZ ;  /* 0x0000000118187810 */ /* 0x000fe40007ffe0ff */
[----:B------:R-:W-:-:S13]  /*37a0*/  ISETP.GE.AND P0, PT, R11, UR4, PT ;  /* 0x000000040b007c0c */ /* 0x000fda000bf06270 */
[----:B------:R-:W-:Y:S01]  /*37b0*/  @P0 CALL.REL.NOINC `(.L_x_3157) ;  /* 0x0000001000000944 */ /* 0x000fe20003c00000 */
[----:B------:R-:W-:Y:S05]  /*37c0*/  BRA `(.L_x_3158) ;  /* 0xffffca9000007947 */ /* 0x000fea000383ffff */
.L_x_3157:
[----:B------:R-:W-:Y:S05]  /*37d0*/  EXIT ;  /* 0x000000000000794d */ /* 0x000fea0003800000 */
.L_x_3159:
        /* <DEDUP_REMOVED lines=10> */
.L_x_5214:


//--------------------- .text._Z35group_norm_nhwc_fwd_one_pass_kernelI11Bf16IOFp32WLi256ELi60ELi480EEv26Group_norm_nhwc_fwd_params --------------------------
	.section	.text._Z35group_norm_nhwc_fwd_one_pass_kernelI11Bf16IOFp32WLi256ELi60ELi480EEv26Group_norm_nhwc_fwd_params,"ax",@progbits
	.sectioninfo	@"SHI_REGISTERS=86"
	.align	128
        .global         _Z35group_norm_nhwc_fwd_one_pass_kernelI11Bf16IOFp32WLi256ELi60ELi480EEv26Group_norm_nhwc_fwd_params
        .type           _Z35group_norm_nhwc_fwd_one_pass_kernelI11Bf16IOFp32WLi256ELi60ELi480EEv26Group_norm_nhwc_fwd_params,@function
        .size           _Z35group_norm_nhwc_fwd_one_pass_kernelI11Bf16IOFp32WLi256ELi60ELi480EEv26Group_norm_nhwc_fwd_params,(.L_x_5215 - _Z35group_norm_nhwc_fwd_one_pass_kernelI11Bf16IOFp32WLi256ELi60ELi480EEv26Group_norm_nhwc_fwd_params)
        .other          _Z35group_norm_nhwc_fwd_one_pass_kernelI11Bf16IOFp32WLi256ELi60ELi480EEv26Group_norm_nhwc_fwd_params,@"STO_CUDA_ENTRY STV_DEFAULT"
_Z35group_norm_nhwc_fwd_one_pass_kernelI11Bf16IOFp32WLi256ELi60ELi480EEv26Group_norm_nhwc_fwd_params:
.text._Z35group_norm_nhwc_fwd_one_pass_kernelI11Bf16IOFp32WLi256ELi60ELi480EEv26Group_norm_nhwc_fwd_params:
        /* <DEDUP_REMOVED lines=13> */
[----:B0-----:R-:W-:Y:S01]  /*00d0*/  IMAD.WIDE.U32 R2, R12, -0x77777777, RZ ;  /* 0x888888890c027825 */ /* 0x001fe200078e00ff */
[----:B------:R-:W-:-:S04]  /*00e0*/  SHF.R.S32.HI R5, RZ, 0x1f, R12 ;  /* 0x0000001fff057819 */ /* 0x000fc8000001140c */
[----:B------:R-:W-:Y:S02]  /*00f0*/  SHF.R.U32.HI R2, RZ, 0x4, R3 ;  /* 0x00000004ff027819 */ /* 0x000fe40000011603 */
[----:B------:R-:W-:-:S03]  /*0100*/  LEA.HI R5, R5, R12, RZ, 0x5 ;  /* 0x0000000c05057211 */ /* 0x000fc600078f28ff */
[----:B-1----:R-:W-:Y:S01]  /*0110*/  IMAD R15, R13, c[0x0][0x1e4], R2 ;  /* 0x000079000d0f7a24 */ /* 0x002fe200078e0202 */
[----:B------:R-:W-:Y:S01]  /*0120*/  SHF.R.S32.HI R16, RZ, 0x5, R5 ;  /* 0x00000005ff107819 */ /* 0x000fe20000011405 */
[----:B------:R-:W-:-:S03]  /*0130*/  IMAD R17, R2, -0x1e, R12 ;  /* 0xffffffe202117824 */ /* 0x000fc600078e020c */
[C---:B------:R-:W-:Y:S02]  /*0140*/  ISETP.GE.U32.AND P0, PT, R15.reuse, c[0x0][0x1c8], PT ;  /* 0x000072000f007a0c */ /* 0x040fe40003f06070 */
[----:B------:R-:W-:Y:S02]  /*0150*/  SHF.R.S32.HI R69, RZ, 0x1f, R15 ;  /* 0x0000001fff457819 */ /* 0x000fe4000001140f */
[----:B------:R-:W-:Y:S02]  /*0160*/  IADD3 R19, R15, 0x10, RZ ;  /* 0x000000100f137810 */ /* 0x000fe40007ffe0ff */
[----:B------:R-:W-:Y:S02]  /*0170*/  ISETP.GE.AND.EX P0, PT, R69, c[0x0][0x1cc], PT, P0 ;  /* 0x0000730045007a0c */ /* 0x000fe40003f06300 */
[----:B------:R-:W-:Y:S02]  /*0180*/  SHF.L.U32 R17, R17, 0x1, RZ ;  /* 0x0000000111117819 */ /* 0x000fe400000006ff */
        /* <DEDUP_REMOVED lines=9> */
[----:B------:R-:W-:Y:S02]  /*0220*/  ISETP.LT.U32.AND P0, PT, R12, 0x1e0, !P0 ;  /* 0x000001e00c00780c */ /* 0x000fe40004701070 */
[C---:B------:R-:W-:Y:S02]  /*0230*/  IADD3 R28, R15.reuse, 0xb0, RZ ;  /* 0x000000b00f1c7810 */ /* 0x040fe40007ffe0ff */
[C---:B------:R-:W-:Y:S02]  /*0240*/  IADD3 R29, R15.reuse, 0xc0, RZ ;  /* 0x000000c00f1d7810 */ /* 0x040fe40007ffe0ff */
[----:B------:R-:W-:-:S02]  /*0250*/  IADD3 R30, R15, 0xd0, RZ ;  /* 0x000000d00f1e7810 */ /* 0x000fc40007ffe0ff */
[C---:B------:R-:W-:Y:S02]  /*0260*/  IADD3 R31, R15.reuse, 0xe0, RZ ;  /* 0x000000e00f1f7810 */ /* 0x040fe40007ffe0ff */
[----:B------:R-:W-:Y:S02]  /*0270*/  IADD3 R32, R15, 0xf0, RZ ;  /* 0x000000f00f207810 */ /* 0x000fe40007ffe0ff */
[----:B--2---:R-:W-:Y:S02]  /*0280*/  SHF.R.S32.HI R70, RZ, 0x1f, R19 ;  /* 0x0000001fff467819 */ /* 0x004fe40000011413 */
.L_x_3218:
[----:B0-----:R-:W-:Y:S02]  /*0290*/  IABS R5, c[0x0][0x1d8] ;  /* 0x0000760000057a13 */ /* 0x001fe40000000000 */
[----:B------:R-:W-:Y:S02]  /*02a0*/  SHF.R.S32.HI R41, RZ, 0x1f, R18 ;  /* 0x0000001fff297819 */ /* 0x000fe40000011412 */
[----:B------:R-:W0:Y:S01]  /*02b0*/  I2F.RP R0, R5 ;  /* 0x0000000500007306 */ /* 0x000e220000209400 */
[----:B------:R-:W-:Y:S02]  /*02c0*/  ISETP.GE.U32.AND P5, PT, R21, c[0x0][0x1c8], PT ;  /* 0x0000720015007a0c */ /* 0x000fe40003fa6070 */
[----:B------:R-:W-:-:S02]  /*02d0*/  SHF.R.S32.HI R43, RZ, 0x1f, R21 ;  /* 0x0000001fff2b7819 */ /* 0x000fc40000011415 */
[----:B------:R-:W-:Y:S02]  /*02e0*/  ISETP.GE.U32.AND P4, PT, R20, c[0x0][0x1c8], PT ;  /* 0x0000720014007a0c */ /* 0x000fe40003f86070 */
[----:B------:R-:W-:Y:S02]  /*02f0*/  SHF.R.S32.HI R42, RZ, 0x1f, R20 ;  /* 0x0000001fff2a7819 */ /* 0x000fe40000011414 */
[----:B------:R-:W-:Y:S02]  /*0300*/  ISETP.GE.AND.EX P5, PT, R43, c[0x0][0x1cc], PT, P5 ;  /* 0x000073002b007a0c */ /* 0x000fe40003fa6350 */
[----:B------:R-:W-:Y:S02]  /*0310*/  ISETP.GE.AND.EX P4, PT, R42, c[0x0][0x1cc], PT, P4 ;  /* 0x000073002a007a0c */ /* 0x000fe40003f86340 */
[C---:B------:R-:W-:Y:S02]  /*0320*/  ISETP.GT.U32.OR P5, PT, R12.reuse, 0x1df, P5 ;  /* 0x000001df0c00780c */ /* 0x040fe40002fa4470 */
[----:B------:R-:W-:Y:S01]  /*0330*/  ISETP.GT.U32.OR P4, PT, R12, 0x1df, P4 ;  /* 0x000001df0c00780c */ /* 0x000fe20002784470 */
[----:B0-----:R-:W0:Y:S01]  /*0340*/  MUFU.RCP R0, R0 ;  /* 0x0000000000007308 */ /* 0x001e220000001000 */
[----:B------:R-:W-:-:S02]  /*0350*/  MOV R44, RZ ;  /* 0x000000ff002c7202 */ /* 0x000fc40000000f00 */
[----:B------:R-:W-:-:S09]  /*0360*/  MOV R60, RZ ;  /* 0x000000ff003c7202 */ /* 0x000fd20000000f00 */
[----:B------:R-:W-:Y:S01]  /*0370*/  @!P4 IMAD R35, R42, c[0x0][0x1c0], RZ ;  /* 0x000070002a23ca24 */ /* 0x000fe200078e02ff */
[----:B0-----:R-:W-:-:S03]  /*0380*/  IADD3 R2, R0, 0xffffffe, RZ ;  /* 0x0ffffffe00027810 */ /* 0x001fc60007ffe0ff */
[----:B------:R-:W-:Y:S01]  /*0390*/  @!P4 IMAD R45, R20, c[0x0][0x1c4], R35 ;  /* 0x00007100142dca24 */ /* 0x000fe200078e0223 */
[----:B------:R0:W1:Y:S02]  /*03a0*/  F2I.FTZ.U32.TRUNC.NTZ R3, R2 ;  /* 0x0000000200037305 */ /* 0x000064000021f000 */
[----:B0-----:R-:W-:Y:S02]  /*03b0*/  MOV R2, RZ ;  /* 0x000000ff00027202 */ /* 0x001fe40000000f00 */
[----:B-1----:R-:W-:-:S05]  /*03c0*/  IADD3 R4, RZ, -R3, RZ ;  /* 0x80000003ff047210 */ /* 0x002fca0007ffe0ff */
[----:B------:R-:W-:Y:S01]  /*03d0*/  IMAD R7, R4, R5, RZ ;  /* 0x0000000504077224 */ /* 0x000fe200078e02ff */
[----:B------:R-:W-:-:S03]  /*03e0*/  IABS R4, R14 ;  /* 0x0000000e00047213 */ /* 0x000fc60000000000 */
[----:B------:R-:W-:-:S06]  /*03f0*/  IMAD.HI.U32 R3, R3, R7, R2 ;  /* 0x0000000703037227 */ /* 0x000fcc00078e0002 */
[----:B------:R-:W-:-:S05]  /*0400*/  IMAD.HI.U32 R3, R3, R4, RZ ;  /* 0x0000000403037227 */ /* 0x000fca00078e00ff */
[----:B------:R-:W-:-:S05]  /*0410*/  IADD3 R0, -R3, RZ, RZ ;  /* 0x000000ff03007210 */ /* 0x000fca0007ffe1ff */
[----:B------:R-:W-:-:S05]  /*0420*/  IMAD R0, R5, R0, R4 ;  /* 0x0000000005007224 */ /* 0x000fca00078e0204 */
        /* <DEDUP_REMOVED lines=14> */
[----:B------:R-:W-:Y:S01]  /*0510*/  ISETP.LT.U32.AND P1, PT, R12, 0x1e0, !P1 ;  /* 0x000001e00c00780c */ /* 0x000fe20004f21070 */
[----:B------:R-:W-:Y:S01]  /*0520*/  IMAD R62, R5, c[0x0][0x1d8], R14 ;  /* 0x00007600053e7a24 */ /* 0x000fe200078e020e */
[----:B------:R-:W-:Y:S01]  /*0530*/  SHF.R.S32.HI R5, RZ, 0x1f, R17 ;  /* 0x0000001fff057819 */ /* 0x000fe20000011411 */
[----:B------:R-:W-:-:S02]  /*0540*/  IMAD R0, R0, c[0x0][0x1d0], RZ ;  /* 0x0000740000007a24 */ /* 0x000fc400078e02ff */
[----:B------:R-:W-:-:S05]  /*0550*/  IMAD R62, R62, 0x3c, RZ ;  /* 0x0000003c3e3e7824 */ /* 0x000fca00078e02ff */
[----:B------:R-:W-:-:S04]  /*0560*/  IADD3 R8, P2, R17, R62, RZ ;  /* 0x0000003e11087210 */ /* 0x000fc80007f5e0ff */
[----:B------:R-:W-:Y:S01]  /*0570*/  LEA.HI.X.SX32 R9, R62, R5, 0x1, P2 ;  /* 0x000000053e097211 */ /* 0x000fe200010f0eff */
[C---:B------:R-:W-:Y:S01]  /*0580*/  IMAD R5, R3.reuse, c[0x0][0x1d4], R0 ;  /* 0x0000750003057a24 */ /* 0x040fe200078e0200 */
[----:B------:R-:W-:Y:S01]  /*0590*/  ISETP.GE.U32.AND P2, PT, R18, c[0x0][0x1c8], PT ;  /* 0x0000720012007a0c */ /* 0x000fe20003f46070 */
[----:B------:R-:W-:Y:S02]  /*05a0*/  @P1 IMAD R0, R70, c[0x0][0x1c0], RZ ;  /* 0x0000700046001a24 */ /* 0x000fe400078e02ff */
[----:B------:R-:W-:Y:S01]  /*05b0*/  IMAD.WIDE.U32 R8, R3, c[0x0][0x1d0], R8 ;  /* 0x0000740003087a25 */ /* 0x000fe200078e0008 */
[----:B------:R-:W-:-:S03]  /*05c0*/  ISETP.GE.AND.EX P2, PT, R41, c[0x0][0x1cc], PT, P2 ;  /* 0x0000730029007a0c */ /* 0x000fc60003f46320 */
[----:B------:R-:W-:Y:S01]  /*05d0*/  @P1 IMAD R7, R19, c[0x0][0x1c4], R0 ;  /* 0x0000710013071a24 */ /* 0x000fe200078e0200 */
[----:B------:R-:W-:Y:S01]  /*05e0*/  IADD3 R3, R9, R5, RZ ;  /* 0x0000000509037210 */ /* 0x000fe20007ffe0ff */
[----:B------:R-:W-:Y:S01]  /*05f0*/  @P0 IMAD R0, R69, c[0x0][0x1c0], RZ ;  /* 0x0000700045000a24 */ /* 0x000fe200078e02ff */
[-C--:B------:R-:W-:Y:S02]  /*0600*/  @P1 MOV R2, R8.reuse ;  /* 0x0000000800021202 */ /* 0x080fe40000000f00 */
[----:B------:R-:W-:Y:S02]  /*0610*/  ISETP.GT.U32.OR P2, PT, R12, 0x1df, P2 ;  /* 0x000001df0c00780c */ /* 0x000fe40001744470 */
[-C--:B------:R-:W-:Y:S01]  /*0620*/  @!P4 MOV R38, R8.reuse ;  /* 0x000000080026c202 */ /* 0x080fe20000000f00 */
[----:B------:R-:W-:Y:S01]  /*0630*/  @P1 IMAD.WIDE.U32 R4, R19, c[0x0][0x1c0], R2 ;  /* 0x0000700013041a25 */ /* 0x000fe200078e0002 */
[----:B------:R-:W-:Y:S02]  /*0640*/  @!P4 MOV R39, R3 ;  /* 0x000000030027c202 */ /* 0x000fe40000000f00 */
[----:B------:R-:W-:-:S02]  /*0650*/  @!P5 MOV R46, R8 ;  /* 0x00000008002ed202 */ /* 0x000fc40000000f00 */
[----:B------:R-:W-:Y:S01]  /*0660*/  @P1 IADD3 R5, R5, R7, RZ ;  /* 0x0000000705051210 */ /* 0x000fe20007ffe0ff */
[----:B------:R-:W-:Y:S01]  /*0670*/  @P0 IMAD R7, R15, c[0x0][0x1c4], R0 ;  /* 0x000071000f070a24 */ /* 0x000fe200078e0200 */
[----:B------:R-:W-:Y:S01]  /*0680*/  @P1 LEA R10, P3, R4, c[0x0][0x170], 0x1 ;  /* 0x00005c00040a1a11 */ /* 0x000fe200078608ff */
[----:B------:R-:W-:Y:S01]  /*0690*/  @!P4 IMAD.WIDE.U32 R38, R20, c[0x0][0x1c0], R38 ;  /* 0x000070001426ca25 */ /* 0x000fe200078e0026 */
[-C--:B------:R-:W-:Y:S02]  /*06a0*/  @!P5 MOV R47, R3.reuse ;  /* 0x00000003002fd202 */ /* 0x080fe40000000f00 */
[----:B------:R-:W-:Y:S01]  /*06b0*/  @P1 LEA.HI.X R11, R4, c[0x0][0x174], R5, 0x1, P3 ;  /* 0x00005d00040b1a11 */ /* 0x000fe200018f0c05 */
[----:B------:R-:W-:Y:S01]  /*06c0*/  @!P2 IMAD R5, R41, c[0x0][0x1c0], RZ ;  /* 0x000070002905aa24 */ /* 0x000fe200078e02ff */
[-C--:B------:R-:W-:Y:S01]  /*06d0*/  @!P2 MOV R34, R8.reuse ;  /* 0x000000080022a202 */ /* 0x080fe20000000f00 */
[----:B------:R-:W-:Y:S01]  /*06e0*/  @!P5 IMAD R4, R43, c[0x0][0x1c0], RZ ;  /* 0x000070002b04da24 */ /* 0x000fe200078e02ff */
[-C--:B------:R-:W-:Y:S01]  /*06f0*/  @!P2 MOV R35, R3.reuse ;  /* 0x000000030023a202 */ /* 0x080fe20000000f00 */
[C---:B------:R-:W-:Y:S01]  /*0700*/  @!P2 IMAD R33, R18.reuse, c[0x0][0x1c4], R5 ;  /* 0x000071001221aa24 */ /* 0x040fe200078e0205 */
[----:B------:R-:W-:Y:S01]  /*0710*/  @P0 MOV R5, R3 ;  /* 0x0000000300050202 */ /* 0x000fe20000000f00 */
[----:B------:R-:W-:Y:S01]  /*0720*/  @!P5 IMAD R49, R21, c[0x0][0x1c4], R4 ;  /* 0x000071001531da24 */ /* 0x000fe200078e0204 */
[----:B------:R-:W-:Y:S01]  /*0730*/  @P0 MOV R4, R8 ;  /* 0x0000000800040202 */ /* 0x000fe20000000f00 */
[----:B------:R-:W-:Y:S01]  /*0740*/  @!P2 IMAD.WIDE.U32 R34, R18, c[0x0][0x1c0], R34 ;  /* 0x000070001222aa25 */ /* 0x000fe200078e0022 */
[----:B------:R0:W2:Y:S03]  /*0750*/  @P1 LDG.E R44, [R10.64] ;  /* 0x000000060a2c1981 */ /* 0x0000a6000c1e1900 */
[----:B------:R-:W-:Y:S01]  /*0760*/  @P0 IMAD.WIDE.U32 R4, R15, c[0x0][0x1c0], R4 ;  /* 0x000070000f040a25 */ /* 0x000fe200078e0004 */
[----:B------:R-:W-:-:S03]  /*0770*/  @!P2 LEA R36, P6, R34, c[0x0][0x170], 0x1 ;  /* 0x00005c002224aa11 */ /* 0x000fc600078c08ff */
[----:B------:R-:W-:Y:S01]  /*0780*/  @!P5 IMAD.WIDE.U32 R46, R21, c[0x0][0x1c0], R46 ;  /* 0x00007000152eda25 */ /* 0x000fe200078e002e */
[----:B------:R-:W-:Y:S02]  /*0790*/  @P0 IADD3 R7, R5, R7, RZ ;  /* 0x0000000705070210 */ /* 0x000fe40007ffe0ff */
[----:B------:R-:W-:Y:S02]  /*07a0*/  @!P2 IADD3 R5, R35, R33, RZ ;  /* 0x000000212305a210 */ /* 0x000fe40007ffe0ff */
[----:B------:R-:W-:Y:S02]  /*07b0*/  @P0 LEA R6, P3, R4, c[0x0][0x170], 0x1 ;  /* 0x00005c0004060a11 */ /* 0x000fe400078608ff */
[----:B------:R-:W-:Y:S02]  /*07c0*/  @!P2 LEA.HI.X R37, R34, c[0x0][0x174], R5, 0x1, P6 ;  /* 0x00005d002225aa11 */ /* 0x000fe400030f0c05 */
[----:B------:R-:W-:Y:S02]  /*07d0*/  @P0 LEA.HI.X R7, R4, c[0x0][0x174], R7, 0x1, P3 ;  /* 0x00005d0004070a11 */ /* 0x000fe400018f0c07 */
[----:B------:R-:W-:-:S02]  /*07e0*/  @!P4 IADD3 R5, R39, R45, RZ ;  /* 0x0000002d2705c210 */ /* 0x000fc40007ffe0ff */
[C---:B------:R-:W-:Y:S01]  /*07f0*/  @!P4 LEA R4, P3, R38.reuse, c[0x0][0x170], 0x1 ;  /* 0x00005c002604ca11 */ /* 0x040fe200078608ff */
[----:B------:R1:W3:Y:S01]  /*0800*/  @P0 LDG.E R60, [R6.64] ;  /* 0x00000006063c0981 */ /* 0x0002e2000c1e1900 */
[----:B------:R-:W-:Y:S02]  /*0810*/  @!P5 IADD3 R33, R47, R49, RZ ;  /* 0x000000312f21d210 */ /* 0x000fe40007ffe0ff */
[----:B------:R-:W-:Y:S02]  /*0820*/  @!P4 LEA.HI.X R5, R38, c[0x0][0x174], R5, 0x1, P3 ;  /* 0x00005d002605ca11 */ /* 0x000fe400018f0c05 */
[----:B------:R-:W-:Y:S02]  /*0830*/  @!P5 LEA R50, P6, R46, c[0x0][0x170], 0x1 ;  /* 0x00005c002e32da11 */ /* 0x000fe400078c08ff */
[----:B------:R-:W-:Y:S02]  /*0840*/  ISETP.GE.U32.AND P3, PT, R22, c[0x0][0x1c8], PT ;  /* 0x0000720016007a0c */ /* 0x000fe40003f66070 */
[----:B------:R-:W-:-:S02]  /*0850*/  SHF.R.S32.HI R45, RZ, 0x1f, R22 ;  /* 0x0000001fff2d7819 */ /* 0x000fc40000011416 */
[----:B------:R-:W-:Y:S02]  /*0860*/  @!P5 LEA.HI.X R51, R46, c[0x0][0x174], R33, 0x1, P6 ;  /* 0x00005d002e33da11 */ /* 0x000fe400030f0c21 */
[----:B------:R-:W-:Y:S02]  /*0870*/  ISETP.GE.AND.EX P3, PT, R45, c[0x0][0x1cc], PT, P3 ;  /* 0x000073002d007a0c */ /* 0x000fe40003f66330 */
[----:B------:R-:W-:Y:S02]  /*0880*/  ISETP.GE.U32.AND P1, PT, R23, c[0x0][0x1c8], PT ;  /* 0x0000720017007a0c */ /* 0x000fe40003f26070 */
[----:B------:R-:W-:Y:S02]  /*0890*/  SHF.R.S32.HI R46, RZ, 0x1f, R23 ;  /* 0x0000001fff2e7819 */ /* 0x000fe40000011417 */
[----:B------:R-:W-:Y:S02]  /*08a0*/  ISETP.GT.U32.OR P3, PT, R12, 0x1df, P3 ;  /* 0x000001df0c00780c */ /* 0x000fe40001f64470 */
[----:B------:R-:W-:-:S02]  /*08b0*/  MOV R47, RZ ;  /* 0x000000ff002f7202 */ /* 0x000fc40000000f00 */
[----:B------:R-:W-:Y:S01]  /*08c0*/  ISETP.GE.AND.EX P1, PT, R46, c[0x0][0x1cc], PT, P1 ;  /* 0x000073002e007a0c */ /* 0x000fe20003f26310 */
[----:B------:R-:W-:-:S03]  /*08d0*/  CS2R R48, SRZ ;  /* 0x0000000000307805 */ /* 0x000fc6000001ff00 */
[----:B------:R-:W-:Y:S01]  /*08e0*/  ISETP.GT.U32.OR P1, PT, R12, 0x1df, P1 ;  /* 0x000001df0c00780c */ /* 0x000fe20000f24470 */
[----:B------:R4:W5:Y:S01]  /*08f0*/  @!P2 LDG.E R47, [R36.64] ;  /* 0x00000006242fa981 */ /* 0x000962000c1e1900 */
[----:B------:R-:W-:Y:S02]  /*0900*/  ISETP.GE.U32.AND P2, PT, R24, c[0x0][0x1c8], PT ;  /* 0x0000720018007a0c */ /* 0x000fe40003f46070 */
[----:B------:R-:W-:Y:S01]  /*0910*/  SHF.R.S32.HI R33, RZ, 0x1f, R24 ;  /* 0x0000001fff217819 */ /* 0x000fe20000011418 */
[----:B------:R0:W5:Y:S01]  /*0920*/  @!P4 LDG.E R48, [R4.64] ;  /* 0x000000060430c981 */ /* 0x000162000c1e1900 */
[----:B-1----:R-:W-:Y:S02]  /*0930*/  @!P3 IMAD R7, R45, c[0x0][0x1c0], RZ ;  /* 0x000070002d07ba24 */ /* 0x002fe400078e02ff */
[----:B------:R-:W-:Y:S01]  /*0940*/  ISETP.GE.AND.EX P2, PT, R33, c[0x0][0x1cc], PT, P2 ;  /* 0x0000730021007a0c */ /* 0x000fe20003f46320 */
[----:B------:R1:W5:Y:S01]  /*0950*/  @!P5 LDG.E R49, [R50.64] ;  /* 0x000000063231d981 */ /* 0x000362000c1e1900 */
[----:B------:R-:W-:-:S02]  /*0960*/  @!P3 IMAD R7, R22, c[0x0][0x1c4], R7 ;  /* 0x000071001607ba24 */ /* 0x000fc400078e0207 */
[----:B------:R-:W-:Y:S02]  /*0970*/  ISETP.GT.U32.OR P2, PT, R12, 0x1df, P2 ;  /* 0x000001df0c00780c */ /* 0x000fe40001744470 */
[-C--:B0-----:R-:W-:Y:S02]  /*0980*/  @!P3 MOV R4, R8.reuse ;  /* 0x000000080004b202 */ /* 0x081fe40000000f00 */
[-C--:B------:R-:W-:Y:S01]  /*0990*/  @!P3 MOV R5, R3.reuse ;  /* 0x000000030005b202 */ /* 0x080fe20000000f00 */
[----:B------:R-:W-:Y:S01]  /*09a0*/  @!P1 IMAD R0, R46, c[0x0][0x1c0], RZ ;  /* 0x000070002e009a24 */ /* 0x000fe200078e02ff */
[----:B------:R-:W-:Y:S02]  /*09b0*/  @!P1 MOV R10, R8 ;  /* 0x00000008000a9202 */ /* 0x000fe40000000f00 */
[----:B------:R-:W-:Y:S01]  /*09c0*/  @!P1 MOV R11, R3 ;  /* 0x00000003000b9202 */ /* 0x000fe20000000f00 */
[----:B------:R-:W-:Y:S01]  /*09d0*/  @!P3 IMAD.WIDE.U32 R4, R22, c[0x0][0x1c0], R4 ;  /* 0x000070001604ba25 */ /* 0x000fe200078e0004 */
[----:B------:R-:W-:-:S02]  /*09e0*/  ISETP.GE.U32.AND P4, PT, R25, c[0x0][0x1c8], PT ;  /* 0x0000720019007a0c */ /* 0x000fc40003f86070 */
[----:B------:R-:W-:Y:S01]  /*09f0*/  SHF.R.S32.HI R34, RZ, 0x1f, R25 ;  /* 0x0000001fff227819 */ /* 0x000fe20000011419 */
[----:B----4-:R-:W-:Y:S01]  /*0a00*/  @!P1 IMAD R37, R23, c[0x0][0x1c4], R0 ;  /* 0x0000710017259a24 */ /* 0x010fe200078e0200 */
[----:B------:R-:W-:Y:S01]  /*0a10*/  @!P3 IADD3 R5, R5, R7, RZ ;  /* 0x000000070505b210 */ /* 0x000fe20007ffe0ff */
[----:B------:R-:W-:Y:S01]  /*0a20*/  @!P1 IMAD.WIDE.U32 R10, R23, c[0x0][0x1c0], R10 ;  /* 0x00007000170a9a25 */ /* 0x000fe200078e000a */
[----:B------:R-:W-:Y:S02]  /*0a30*/  ISETP.GE.AND.EX P4, PT, R34, c[0x0][0x1cc], PT, P4 ;  /* 0x0000730022007a0c */ /* 0x000fe40003f86340 */
[----:B------:R-:W-:Y:S02]  /*0a40*/  @!P3 LEA R6, P6, R4, c[0x0][0x170], 0x1 ;  /* 0x00005c000406ba11 */ /* 0x000fe400078c08ff */
[----:B------:R-:W-:Y:S02]  /*0a50*/  ISETP.GE.U32.AND P5, PT, R26, c[0x0][0x1c8], PT ;  /* 0x000072001a007a0c */ /* 0x000fe40003fa6070 */
[----:B------:R-:W-:-:S02]  /*0a60*/  SHF.R.S32.HI R35, RZ, 0x1f, R26 ;  /* 0x0000001fff237819 */ /* 0x000fc4000001141a */
[----:B------:R-:W-:Y:S02]  /*0a70*/  @!P3 LEA.HI.X R7, R4, c[0x0][0x174], R5, 0x1, P6 ;  /* 0x00005d000407ba11 */ /* 0x000fe400030f0c05 */
[----:B------:R-:W-:Y:S02]  /*0a80*/  ISETP.GT.U32.OR P4, PT, R12, 0x1df, P4 ;  /* 0x000001df0c00780c */ /* 0x000fe40002784470 */
[----:B------:R-:W-:Y:S02]  /*0a90*/  ISETP.GE.AND.EX P5, PT, R35, c[0x0][0x1cc], PT, P5 ;  /* 0x0000730023007a0c */ /* 0x000fe40003fa6350 */
[----:B------:R-:W-:Y:S01]  /*0aa0*/  @!P1 IADD3 R5, R11, R37, RZ ;  /* 0x000000250b059210 */ /* 0x000fe20007ffe0ff */
[----:B------:R-:W-:Y:S01]  /*0ab0*/  @!P2 IMAD R11, R33, c[0x0][0x1c0], RZ ;  /* 0x00007000210baa24 */ /* 0x000fe200078e02ff */
[----:B------:R-:W-:Y:S02]  /*0ac0*/  @!P1 LEA R4, P6, R10, c[0x0][0x170], 0x1 ;  /* 0x00005c000a049a11 */ /* 0x000fe400078c08ff */
[----:B------:R-:W-:Y:S01]  /*0ad0*/  ISETP.GT.U32.OR P5, PT, R12, 0x1df, P5 ;  /* 0x000001df0c00780c */ /* 0x000fe20002fa4470 */
[----:B------:R-:W-:Y:S01]  /*0ae0*/  @!P2 IMAD R37, R24, c[0x0][0x1c4], R11 ;  /* 0x000071001825aa24 */ /* 0x000fe200078e020b */
[----:B-1----:R-:W-:-:S02]  /*0af0*/  MOV R50, RZ ;  /* 0x000000ff00327202 */ /* 0x002fc40000000f00 */
[----:B------:R-:W-:Y:S02]  /*0b00*/  @!P1 LEA.HI.X R5, R10, c[0x0][0x174], R5, 0x1, P6 ;  /* 0x00005d000a059a11 */ /* 0x000fe400030f0c05 */
[----:B------:R-:W-:Y:S02]  /*0b10*/  @!P2 MOV R10, R8 ;  /* 0x00000008000aa202 */ /* 0x000fe40000000f00 */
[----:B------:R-:W-:Y:S01]  /*0b20*/  @!P2 MOV R11, R3 ;  /* 0x00000003000ba202 */ /* 0x000fe20000000f00 */
[----:B------:R0:W4:Y:S01]  /*0b30*/  @!P3 LDG.E R50, [R6.64] ;  /* 0x000000060632b981 */ /* 0x000122000c1e1900 */
[----:B------:R-:W-:-:S03]  /*0b40*/  @!P4 IMAD R36, R34, c[0x0][0x1c0], RZ ;  /* 0x000070002224ca24 */ /* 0x000fc600078e02ff */
[----:B------:R-:W-:Y:S01]  /*0b50*/  @!P2 IMAD.WIDE.U32 R10, R24, c[0x0][0x1c0], R10 ;  /* 0x00007000180aaa25 */ /* 0x000fe200078e000a */
[----:B------:R-:W-:Y:S02]  /*0b60*/  ISETP.GE.U32.AND P3, PT, R27, c[0x0][0x1c8], PT ;  /* 0x000072001b007a0c */ /* 0x000fe40003f66070 */
[----:B0-----:R-:W-:Y:S02]  /*0b70*/  @!P4 MOV R6, R8 ;  /* 0x000000080006c202 */ /* 0x001fe40000000f00 */
[----:B------:R-:W-:Y:S01]  /*0b80*/  @!P4 MOV R7, R3 ;  /* 0x000000030007c202 */ /* 0x000fe20000000f00 */
[----:B------:R-:W-:Y:S01]  /*0b90*/  @!P4 IMAD R51, R25, c[0x0][0x1c4], R36 ;  /* 0x000071001933ca24 */ /* 0x000fe200078e0224 */
[----:B------:R-:W-:Y:S01]  /*0ba0*/  @!P2 IADD3 R11, R11, R37, RZ ;  /* 0x000000250b0ba210 */ /* 0x000fe20007ffe0ff */
[----:B------:R-:W-:Y:S01]  /*0bb0*/  @!P5 IMAD R53, R35, c[0x0][0x1c0], RZ ;  /* 0x000070002335da24 */ /* 0x000fe200078e02ff */
[----:B------:R-:W-:Y:S01]  /*0bc0*/  SHF.R.S32.HI R0, RZ, 0x1f, R27 ;  /* 0x0000001fff007819 */ /* 0x000fe2000001141b */
[----:B------:R-:W-:Y:S01]  /*0bd0*/  @!P4 IMAD.WIDE.U32 R6, R25, c[0x0][0x1c0], R6 ;  /* 0x000070001906ca25 */ /* 0x000fe200078e0006 */
[----:B------:R-:W-:-:S02]  /*0be0*/  @!P2 LEA R38, P6, R10, c[0x0][0x170], 0x1 ;  /* 0x00005c000a26aa11 */ /* 0x000fc400078c08ff */
[----:B------:R-:W-:Y:S02]  /*0bf0*/  @!P5 MOV R36, R8 ;  /* 0x000000080024d202 */ /* 0x000fe40000000f00 */
[----:B------:R-:W-:Y:S01]  /*0c00*/  @!P5 MOV R37, R3 ;  /* 0x000000030025d202 */ /* 0x000fe20000000f00 */
[----:B------:R-:W-:Y:S01]  /*0c10*/  @!P5 IMAD R53, R26, c[0x0][0x1c4], R53 ;  /* 0x000071001a35da24 */ /* 0x000fe200078e0235 */
[----:B------:R-:W-:Y:S02]  /*0c20*/  @!P2 LEA.HI.X R39, R10, c[0x0][0x174], R11, 0x1, P6 ;  /* 0x00005d000a27aa11 */ /* 0x000fe400030f0c0b */
[----:B------:R-:W-:Y:S01]  /*0c30*/  ISETP.GE.AND.EX P3, PT, R0, c[0x0][0x1cc], PT, P3 ;  /* 0x0000730000007a0c */ /* 0x000fe20003f66330 */
[----:B------:R-:W-:Y:S01]  /*0c40*/  @!P5 IMAD.WIDE.U32 R36, R26, c[0x0][0x1c0], R36 ;  /* 0x000070001a24da25 */ /* 0x000fe200078e0024 */
[----:B------:R-:W-:Y:S02]  /*0c50*/  @!P4 IADD3 R7, R7, R51, RZ ;  /* 0x000000330707c210 */ /* 0x000fe40007ffe0ff */
[----:B------:R-:W-:-:S02]  /*0c60*/  @!P4 LEA R10, P6, R6, c[0x0][0x170], 0x1 ;  /* 0x00005c00060aca11 */ /* 0x000fc400078c08ff */
[----:B------:R-:W-:Y:S02]  /*0c70*/  ISETP.GT.U32.OR P3, PT, R12, 0x1df, P3 ;  /* 0x000001df0c00780c */ /* 0x000fe40001f64470 */
[----:B------:R-:W-:Y:S02]  /*0c80*/  MOV R51, RZ ;  /* 0x000000ff00337202 */ /* 0x000fe40000000f00 */
[----:B------:R-:W-:Y:S02]  /*0c90*/  @!P4 LEA.HI.X R11, R6, c[0x0][0x174], R7, 0x1, P6 ;  /* 0x00005d00060bca11 */ /* 0x000fe400030f0c07 */
[----:B------:R-:W-:Y:S02]  /*0ca0*/  @!P5 IADD3 R7, R37, R53, RZ ;  /* 0x000000352507d210 */ /* 0x000fe40007ffe0ff */
[----:B------:R-:W-:Y:S01]  /*0cb0*/  @!P5 LEA R6, P6, R36, c[0x0][0x170], 0x1 ;  /* 0x00005c002406da11 */ /* 0x000fe200078c08ff */
[----:B------:R0:W4:Y:S01]  /*0cc0*/  @!P1 LDG.E R51, [R4.64] ;  /* 0x0000000604339981 */ /* 0x000122000c1e1900 */
[----:B------:R-:W-:-:S02]  /*0cd0*/  ISETP.GE.U32.AND P1, PT, R28, c[0x0][0x1c8], PT ;  /* 0x000072001c007a0c */ /* 0x000fc40003f26070 */
[----:B------:R-:W-:Y:S02]  /*0ce0*/  @!P5 LEA.HI.X R7, R36, c[0x0][0x174], R7, 0x1, P6 ;  /* 0x00005d002407da11 */ /* 0x000fe400030f0c07 */
[----:B------:R-:W-:Y:S01]  /*0cf0*/  SHF.R.S32.HI R36, RZ, 0x1f, R28 ;  /* 0x0000001fff247819 */ /* 0x000fe2000001141c */
[----:B------:R-:W-:-:S03]  /*0d00*/  CS2R R52, SRZ ;  /* 0x0000000000347805 */ /* 0x000fc6000001ff00 */
[----:B------:R-:W-:Y:S01]  /*0d10*/  ISETP.GE.AND.EX P1, PT, R36, c[0x0][0x1cc], PT, P1 ;  /* 0x0000730024007a0c */ /* 0x000fe20003f26310 */
[----:B------:R-:W-:Y:S01]  /*0d20*/  @!P3 IMAD R40, R0, c[0x0][0x1c0], RZ ;  /* 0x000070000028ba24 */ /* 0x000fe200078e02ff */
[----:B0-----:R-:W-:Y:S01]  /*0d30*/  @!P3 MOV R4, R8 ;  /* 0x000000080004b202 */ /* 0x001fe20000000f00 */
[----:B------:R0:W4:Y:S01]  /*0d40*/  @!P2 LDG.E R52, [R38.64] ;  /* 0x000000062634a981 */ /* 0x000122000c1e1900 */
[----:B------:R-:W-:Y:S02]  /*0d50*/  @!P3 MOV R5, R3 ;  /* 0x000000030005b202 */ /* 0x000fe40000000f00 */
[----:B------:R-:W-:Y:S01]  /*0d60*/  ISETP.GT.U32.OR P1, PT, R12, 0x1df, P1 ;  /* 0x000001df0c00780c */ /* 0x000fe20000f24470 */
[----:B------:R-:W-:Y:S01]  /*0d70*/  @!P3 IMAD R55, R27, c[0x0][0x1c4], R40 ;  /* 0x000071001b37ba24 */ /* 0x000fe200078e0228 */
[----:B------:R-:W-:Y:S01]  /*0d80*/  ISETP.GE.U32.AND P2, PT, R29, c[0x0][0x1c8], PT ;  /* 0x000072001d007a0c */ /* 0x000fe20003f46070 */
[----:B------:R-:W-:Y:S01]  /*0d90*/  @!P3 IMAD.WIDE.U32 R4, R27, c[0x0][0x1c0], R4 ;  /* 0x000070001b04ba25 */ /* 0x000fe200078e0004 */
[----:B------:R-:W-:Y:S01]  /*0da0*/  SHF.R.S32.HI R37, RZ, 0x1f, R29 ;  /* 0x0000001fff257819 */ /* 0x000fe2000001141d */
[----:B------:R1:W4:Y:S03]  /*0db0*/  @!P4 LDG.E R53, [R10.64] ;  /* 0x000000060a35c981 */ /* 0x000326000c1e1900 */
[----:B------:R-:W-:-:S02]  /*0dc0*/  ISETP.GE.AND.EX P2, PT, R37, c[0x0][0x1cc], PT, P2 ;  /* 0x0000730025007a0c */ /* 0x000fc40003f46320 */
[----:B------:R-:W-:Y:S02]  /*0dd0*/  @!P3 IADD3 R5, R5, R55, RZ ;  /* 0x000000370505b210 */ /* 0x000fe40007ffe0ff */
[----:B------:R-:W-:Y:S02]  /*0de0*/  @!P3 LEA R56, P4, R4, c[0x0][0x170], 0x1 ;  /* 0x00005c000438ba11 */ /* 0x000fe400078808ff */
[----:B------:R-:W-:Y:S02]  /*0df0*/  ISETP.GT.U32.OR P2, PT, R12, 0x1df, P2 ;  /* 0x000001df0c00780c */ /* 0x000fe40001744470 */
[----:B------:R-:W-:Y:S01]  /*0e00*/  @!P3 LEA.HI.X R57, R4, c[0x0][0x174], R5, 0x1, P4 ;  /* 0x00005d000439ba11 */ /* 0x000fe200020f0c05 */
[----:B------:R-:W-:Y:S01]  /*0e10*/  @!P1 IMAD R5, R36, c[0x0][0x1c0], RZ ;  /* 0x0000700024059a24 */ /* 0x000fe200078e02ff */
[----:B------:R-:W-:Y:S02]  /*0e20*/  MOV R55, RZ ;  /* 0x000000ff00377202 */ /* 0x000fe40000000f00 */
[----:B------:R-:W-:Y:S01]  /*0e30*/  @!P1 MOV R4, R8 ;  /* 0x0000000800049202 */ /* 0x000fe20000000f00 */
[----:B-1----:R-:W-:Y:S01]  /*0e40*/  @!P1 IMAD R11, R28, c[0x0][0x1c4], R5 ;  /* 0x000071001c0b9a24 */ /* 0x002fe200078e0205 */
[----:B------:R-:W-:-:S02]  /*0e50*/  @!P1 MOV R5, R3 ;  /* 0x0000000300059202 */ /* 0x000fc40000000f00 */
[----:B------:R-:W-:Y:S01]  /*0e60*/  ISETP.GE.U32.AND P4, PT, R30, c[0x0][0x1c8], PT ;  /* 0x000072001e007a0c */ /* 0x000fe20003f86070 */
[----:B------:R1:W4:Y:S01]  /*0e70*/  @!P3 LDG.E R55, [R56.64] ;  /* 0x000000063837b981 */ /* 0x000322000c1e1900 */
[----:B0-----:R-:W-:Y:S01]  /*0e80*/  SHF.R.S32.HI R38, RZ, 0x1f, R30 ;  /* 0x0000001fff267819 */ /* 0x001fe2000001141e */
[----:B------:R-:W-:Y:S01]  /*0e90*/  @!P1 IMAD.WIDE.U32 R4, R28, c[0x0][0x1c0], R4 ;  /* 0x000070001c049a25 */ /* 0x000fe200078e0004 */
[----:B------:R-:W-:Y:S02]  /*0ea0*/  MOV R54, RZ ;  /* 0x000000ff00367202 */ /* 0x000fe40000000f00 */
[----:B------:R-:W-:Y:S01]  /*0eb0*/  ISETP.GE.AND.EX P3, PT, R38, c[0x0][0x1cc], PT, P4 ;  /* 0x0000730026007a0c */ /* 0x000fe20003f66340 */
[----:B------:R-:W-:Y:S01]  /*0ec0*/  @!P2 IMAD R10, R37, c[0x0][0x1c0], RZ ;  /* 0x00007000250aaa24 */ /* 0x000fe200078e02ff */
[----:B------:R-:W-:Y:S02]  /*0ed0*/  @!P1 IADD3 R5, R5, R11, RZ ;  /* 0x0000000b05059210 */ /* 0x000fe40007ffe0ff */
[----:B------:R-:W-:Y:S01]  /*0ee0*/  ISETP.GT.U32.OR P3, PT, R12, 0x1df, P3 ;  /* 0x000001df0c00780c */ /* 0x000fe20001f64470 */
[----:B------:R-:W-:Y:S01]  /*0ef0*/  @!P2 IMAD R59, R29, c[0x0][0x1c4], R10 ;  /* 0x000071001d3baa24 */ /* 0x000fe200078e020a */
[----:B------:R-:W-:Y:S01]  /*0f00*/  @!P2 MOV R10, R8 ;  /* 0x00000008000aa202 */ /* 0x000fe20000000f00 */
[----:B------:R0:W4:Y:S01]  /*0f10*/  @!P5 LDG.E R54, [R6.64] ;  /* 0x000000060636d981 */ /* 0x000122000c1e1900 */
[----:B------:R-:W-:-:S02]  /*0f20*/  @!P2 MOV R11, R3 ;  /* 0x00000003000ba202 */ /* 0x000fc40000000f00 */
[----:B------:R-:W-:Y:S02]  /*0f30*/  ISETP.GE.U32.AND P4, PT, R31, c[0x0][0x1c8], PT ;  /* 0x000072001f007a0c */ /* 0x000fe40003f86070 */
[----:B------:R-:W-:Y:S01]  /*0f40*/  SHF.R.S32.HI R39, RZ, 0x1f, R31 ;  /* 0x0000001fff277819 */ /* 0x000fe2000001141f */
[----:B------:R-:W-:Y:S01]  /*0f50*/  @!P2 IMAD.WIDE.U32 R10, R29, c[0x0][0x1c0], R10 ;  /* 0x000070001d0aaa25 */ /* 0x000fe200078e000a */
[C---:B0-----:R-:W-:Y:S02]  /*0f60*/  @!P1 LEA R6, P5, R4.reuse, c[0x0][0x170], 0x1 ;  /* 0x00005c0004069a11 */ /* 0x041fe400078a08ff */
[----:B------:R-:W-:Y:S02]  /*0f70*/  ISETP.GE.AND.EX P4, PT, R39, c[0x0][0x1cc], PT, P4 ;  /* 0x0000730027007a0c */ /* 0x000fe40003f86340 */
[----:B------:R-:W-:Y:S02]  /*0f80*/  @!P1 LEA.HI.X R7, R4, c[0x0][0x174], R5, 0x1, P5 ;  /* 0x00005d0004079a11 */ /* 0x000fe400028f0c05 */
[----:B------:R-:W-:Y:S01]  /*0f90*/  @!P2 IADD3 R5, R11, R59, RZ ;  /* 0x0000003b0b05a210 */ /* 0x000fe20007ffe0ff */
[----:B------:R-:W-:Y:S01]  /*0fa0*/  @!P3 IMAD R11, R38, c[0x0][0x1c0], RZ ;  /* 0x00007000260bba24 */ /* 0x000fe200078e02ff */
[----:B------:R-:W-:Y:S01]  /*0fb0*/  @!P2 LEA R4, P5, R10, c[0x0][0x170], 0x1 ;  /* 0x00005c000a04aa11 */ /* 0x000fe200078a08ff */
[----:B-1----:R-:W-:Y:S01]  /*0fc0*/  CS2R R56, SRZ ;  /* 0x0000000000387805 */ /* 0x002fe2000001ff00 */
[----:B------:R-:W-:Y:S01]  /*0fd0*/  ISETP.GT.U32.OR P4, PT, R12, 0x1df, P4 ;  /* 0x000001df0c00780c */ /* 0x000fe20002784470 */
[----:B------:R-:W-:Y:S01]  /*0fe0*/  @!P3 IMAD R59, R30, c[0x0][0x1c4], R11 ;  /* 0x000071001e3bba24 */ /* 0x000fe200078e020b */
[----:B------:R-:W-:-:S02]  /*0ff0*/  @!P2 LEA.HI.X R5, R10, c[0x0][0x174], R5, 0x1, P5 ;  /* 0x00005d000a05aa11 */ /* 0x000fc400028f0c05 */
[----:B------:R-:W-:Y:S01]  /*1000*/  @!P3 MOV R10, R8 ;  /* 0x00000008000ab202 */ /* 0x000fe20000000f00 */
[----:B------:R0:W4:Y:S01]  /*1010*/  @!P1 LDG.E R56, [R6.64] ;  /* 0x0000000606389981 */ /* 0x000122000c1e1900 */
[----:B------:R-:W-:-:S03]  /*1020*/  @!P3 MOV R11, R3 ;  /* 0x00000003000bb202 */ /* 0x000fc60000000f00 */
[----:B------:R1:W4:Y:S02]  /*1030*/  @!P2 LDG.E R57, [R4.64] ;  /* 0x000000060439a981 */ /* 0x000324000c1e1900 */
[----:B------:R-:W-:-:S04]  /*1040*/  @!P3 IMAD.WIDE.U32 R10, R30, c[0x0][0x1c0], R10 ;  /* 0x000070001e0aba25 */ /* 0x000fc800078e000a */
[----:B0-----:R-:W-:Y:S01]  /*1050*/  @!P4 IMAD R6, R39, c[0x0][0x1c0], RZ ;  /* 0x000070002706ca24 */ /* 0x001fe200078e02ff */
[----:B------:R-:W-:Y:S02]  /*1060*/  @!P3 IADD3 R11, R11, R59, RZ ;  /* 0x0000003b0b0bb210 */ /* 0x000fe40007ffe0ff */
[C---:B------:R-:W-:Y:S01]  /*1070*/  @!P3 LEA R64, P1, R10.reuse, c[0x0][0x170], 0x1 ;  /* 0x00005c000a40ba11 */ /* 0x040fe200078208ff */
[----:B------:R-:W-:Y:S01]  /*1080*/  CS2R R58, SRZ ;  /* 0x00000000003a7805 */ /* 0x000fe2000001ff00 */
[----:B------:R-:W-:Y:S02]  /*1090*/  @!P4 MOV R7, R3 ;  /* 0x000000030007c202 */ /* 0x000fe40000000f00 */
[----:B------:R-:W-:Y:S01]  /*10a0*/  @!P3 LEA.HI.X R65, R10, c[0x0][0x174], R11, 0x1, P1 ;  /* 0x00005d000a41ba11 */ /* 0x000fe200008f0c0b */
[----:B------:R-:W-:Y:S01]  /*10b0*/  @!P4 IMAD R11, R31, c[0x0][0x1c4], R6 ;  /* 0x000071001f0bca24 */ /* 0x000fe200078e0206 */
[----:B------:R-:W-:-:S03]  /*10c0*/  @!P4 MOV R6, R8 ;  /* 0x000000080006c202 */ /* 0x000fc60000000f00 */
[----:B------:R-:W4:Y:S02]  /*10d0*/  @!P3 LDG.E R58, [R64.64] ;  /* 0x00000006403ab981 */ /* 0x000f24000c1e1900 */
[----:B------:R-:W-:-:S05]  /*10e0*/  @!P4 IMAD.WIDE.U32 R6, R31, c[0x0][0x1c0], R6 ;  /* 0x000070001f06ca25 */ /* 0x000fca00078e0006 */
[----:B------:R-:W-:Y:S02]  /*10f0*/  @!P4 IADD3 R7, R7, R11, RZ ;  /* 0x0000000b0707c210 */ /* 0x000fe40007ffe0ff */
[----:B-1----:R-:W-:-:S04]  /*1100*/  @!P4 LEA R4, P1, R6, c[0x0][0x170], 0x1 ;  /* 0x00005c000604ca11 */ /* 0x002fc800078208ff */
[----:B------:R-:W-:-:S05]  /*1110*/  @!P4 LEA.HI.X R5, R6, c[0x0][0x174], R7, 0x1, P1 ;  /* 0x00005d000605ca11 */ /* 0x000fca00008f0c07 */
[----:B------:R3:W4:Y:S02]  /*1120*/  @!P4 LDG.E R59, [R4.64] ;  /* 0x00000006043bc981 */ /* 0x000724000c1e1900 */
[--C-:B---3--:R-:W-:Y:S02]  /*1130*/  PRMT R5, RZ, 0x7610, R60.reuse ;  /* 0x00007610ff057816 */ /* 0x108fe4000000003c */
[----:B------:R-:W-:-:S03]  /*1140*/  PRMT R4, RZ, 0x5410, R60 ;  /* 0x00005410ff047816 */ /* 0x000fc6000000003c */
[----:B------:R-:W-:Y:S02]  /*1150*/  FMUL.FTZ R7, R5, R5 ;  /* 0x0000000505077220 */ /* 0x000fe40000410000 */
[C---:B------:R-:W-:Y:S01]  /*1160*/  FADD.FTZ R6, R4.reuse, R5 ;  /* 0x0000000504067221 */ /* 0x040fe20000010000 */
[--C-:B--2---:R-:W-:Y:S01]  /*1170*/  PRMT R5, RZ, 0x7610, R44.reuse ;  /* 0x00007610ff057816 */ /* 0x104fe2000000002c */
[----:B------:R-:W-:Y:S01]  /*1180*/  FFMA.FTZ R7, R4, R4, R7 ;  /* 0x0000000404077223 */ /* 0x000fe20000010007 */
[----:B------:R-:W-:Y:S01]  /*1190*/  PRMT R4, RZ, 0x5410, R44 ;  /* 0x00005410ff047816 */ /* 0x000fe2000000002c */
[----:B------:R-:W-:Y:S02]  /*11a0*/  FADD.FTZ R6, RZ, R6 ;  /* 0x00000006ff067221 */ /* 0x000fe40000010000 */
[----:B------:R-:W-:Y:S02]  /*11b0*/  FMUL.FTZ R61, R5, R5 ;  /* 0x00000005053d7220 */ /* 0x000fe40000410000 */
[----:B------:R-:W-:-:S02]  /*11c0*/  FADD.FTZ R11, R4, R5 ;  /* 0x00000005040b7221 */ /* 0x000fc40000010000 */
[----:B------:R-:W-:Y:S02]  /*11d0*/  FFMA.FTZ R10, R4, R4, R61 ;  /* 0x00000004040a7223 */ /* 0x000fe4000001003d */
[----:B------:R-:W-:Y:S02]  /*11e0*/  FADD.FTZ R6, R6, R11 ;  /* 0x0000000b06067221 */ /* 0x000fe40000010000 */
[----:B------:R-:W-:Y:S01]  /*11f0*/  FADD.FTZ R7, RZ, R7 ;  /* 0x00000007ff077221 */ /* 0x000fe20000010000 */
[--C-:B-----5:R-:W-:Y:S02]  /*1200*/  PRMT R5, RZ, 0x7610, R47.reuse ;  /* 0x00007610ff057816 */ /* 0x120fe4000000002f */
[----:B------:R-:W-:-:S03]  /*1210*/  PRMT R4, RZ, 0x5410, R47 ;  /* 0x00005410ff047816 */ /* 0x000fc6000000002f */
[----:B------:R-:W-:Y:S02]  /*1220*/  FMUL.FTZ R11, R5, R5 ;  /* 0x00000005050b7220 */ /* 0x000fe40000410000 */
[C---:B------:R-:W-:Y:S02]  /*1230*/  FADD.FTZ R5, R4.reuse, R5 ;  /* 0x0000000504057221 */ /* 0x040fe40000010000 */
[----:B------:R-:W-:Y:S02]  /*1240*/  FADD.FTZ R7, R7, R10 ;  /* 0x0000000a07077221 */ /* 0x000fe40000010000 */
[----:B------:R-:W-:-:S04]  /*1250*/  FFMA.FTZ R4, R4, R4, R11 ;  /* 0x0000000404047223 */ /* 0x000fc8000001000b */
[----:B------:R-:W-:Y:S01]  /*1260*/  FADD.FTZ R4, R7, R4 ;  /* 0x0000000407047221 */ /* 0x000fe20000010000 */
[--C-:B------:R-:W-:Y:S01]  /*1270*/  PRMT R7, RZ, 0x7610, R48.reuse ;  /* 0x00007610ff077816 */ /* 0x100fe20000000030 */
[----:B------:R-:W-:Y:S01]  /*1280*/  FADD.FTZ R5, R6, R5 ;  /* 0x0000000506057221 */ /* 0x000fe20000010000 */
[----:B------:R-:W-:-:S03]  /*1290*/  PRMT R6, RZ, 0x5410, R48 ;  /* 0x00005410ff067816 */ /* 0x000fc60000000030 */
[----:B------:R-:W-:Y:S02]  /*12a0*/  FMUL.FTZ R11, R7, R7 ;  /* 0x00000007070b7220 */ /* 0x000fe40000410000 */
[C---:B------:R-:W-:Y:S01]  /*12b0*/  FADD.FTZ R10, R6.reuse, R7 ;  /* 0x00000007060a7221 */ /* 0x040fe20000010000 */
[----:B------:R-:W-:Y:S01]  /*12c0*/  PRMT R7, RZ, 0x7610, R49 ;  /* 0x00007610ff077816 */ /* 0x000fe20000000031 */
[----:B------:R-:W-:Y:S01]  /*12d0*/  FFMA.FTZ R11, R6, R6, R11 ;  /* 0x00000006060b7223 */ /* 0x000fe2000001000b */
[----:B------:R-:W-:-:S03]  /*12e0*/  PRMT R6, RZ, 0x5410, R49 ;  /* 0x00005410ff067816 */ /* 0x000fc60000000031 */
[----:B------:R-:W-:Y:S02]  /*12f0*/  FADD.FTZ R4, R4, R11 ;  /* 0x0000000b04047221 */ /* 0x000fe40000010000 */
[----:B------:R-:W-:Y:S02]  /*1300*/  FMUL.FTZ R11, R7, R7 ;  /* 0x00000007070b7220 */ /* 0x000fe40000410000 */
[----:B------:R-:W-:Y:S02]  /*1310*/  FADD.FTZ R5, R5, R10 ;  /* 0x0000000a05057221 */ /* 0x000fe40000010000 */
[C---:B------:R-:W-:Y:S02]  /*1320*/  FADD.FTZ R10, R6.reuse, R7 ;  /* 0x00000007060a7221 */ /* 0x040fe40000010000 */
[----:B------:R-:W-:-:S04]  /*1330*/  FFMA.FTZ R11, R6, R6, R11 ;  /* 0x00000006060b7223 */ /* 0x000fc8000001000b */
[----:B------:R-:W-:Y:S02]  /*1340*/  FADD.FTZ R4, R4, R11 ;  /* 0x0000000b04047221 */ /* 0x000fe40000010000 */
[----:B------:R-:W-:Y:S01]  /*1350*/  FADD.FTZ R5, R5, R10 ;  /* 0x0000000a05057221 */ /* 0x000fe20000010000 */
[--C-:B----4-:R-:W-:Y:S02]  /*1360*/  PRMT R7, RZ, 0x7610, R50.reuse ;  /* 0x00007610ff077816 */ /* 0x110fe40000000032 */
[----:B------:R-:W-:-:S03]  /*1370*/  PRMT R6, RZ, 0x5410, R50 ;  /* 0x00005410ff067816 */ /* 0x000fc60000000032 */
[----:B------:R-:W-:Y:S02]  /*1380*/  FMUL.FTZ R11, R7, R7 ;  /* 0x00000007070b7220 */ /* 0x000fe40000410000 */
[C---:B------:R-:W-:Y:S02]  /*1390*/  FADD.FTZ R10, R6.reuse, R7 ;  /* 0x00000007060a7221 */ /* 0x040fe40000010000 */
[----:B------:R-:W-:-:S04]  /*13a0*/  FFMA.FTZ R11, R6, R6, R11 ;  /* 0x00000006060b7223 */ /* 0x000fc8000001000b */
[----:B------:R-:W-:Y:S02]  /*13b0*/  FADD.FTZ R4, R4, R11 ;  /* 0x0000000b04047221 */ /* 0x000fe40000010000 */
[----:B------:R-:W-:Y:S01]  /*13c0*/  FADD.FTZ R5, R5, R10 ;  /* 0x0000000a05057221 */ /* 0x000fe20000010000 */
[--C-:B------:R-:W-:Y:S02]  /*13d0*/  PRMT R7, RZ, 0x7610, R51.reuse ;  /* 0x00007610ff077816 */ /* 0x100fe40000000033 */
[----:B------:R-:W-:-:S03]  /*13e0*/  PRMT R6, RZ, 0x5410, R51 ;  /* 0x00005410ff067816 */ /* 0x000fc60000000033 */
[----:B------:R-:W-:Y:S02]  /*13f0*/  FMUL.FTZ R11, R7, R7 ;  /* 0x00000007070b7220 */ /* 0x000fe40000410000 */
[C---:B------:R-:W-:Y:S02]  /*1400*/  FADD.FTZ R10, R6.reuse, R7 ;  /* 0x00000007060a7221 */ /* 0x040fe40000010000 */
[----:B------:R-:W-:Y:S01]  /*1410*/  FFMA.FTZ R11, R6, R6, R11 ;  /* 0x00000006060b7223 */ /* 0x000fe2000001000b */
[----:B------:R-:W-:-:S03]  /*1420*/  PRMT R7, RZ, 0x7610, R52 ;  /* 0x00007610ff077816 */ /* 0x000fc60000000034 */
[----:B------:R-:W-:Y:S01]  /*1430*/  FADD.FTZ R4, R4, R11 ;  /* 0x0000000b04047221 */ /* 0x000fe20000010000 */
[----:B------:R-:W-:Y:S01]  /*1440*/  PRMT R6, RZ, 0x5410, R52 ;  /* 0x00005410ff067816 */ /* 0x000fe20000000034 */
[----:B------:R-:W-:Y:S02]  /*1450*/  FADD.FTZ R5, R5, R10 ;  /* 0x0000000a05057221 */ /* 0x000fe40000010000 */
        /* <DEDUP_REMOVED lines=12> */
[--C-:B------:R-:W-:Y:S02]  /*1520*/  PRMT R7, RZ, 0x7610, R54.reuse ;  /* 0x00007610ff077816 */ /* 0x100fe40000000036 */
        /* <DEDUP_REMOVED lines=21> */
[----:B------:R-:W-:Y:S01]  /*1680*/  FMUL.FTZ R11, R7, R7 ;  /* 0x00000007070b7220 */ /* 0x000fe20000410000 */
[----:B------:R-:W-:Y:S01]  /*1690*/  ISETP.GE.U32.AND P1, PT, R32, c[0x0][0x1c8], PT ;  /* 0x0000720020007a0c */ /* 0x000fe20003f26070 */
[----:B------:R-:W-:Y:S01]  /*16a0*/  FADD.FTZ R5, R5, R10 ;  /* 0x0000000a05057221 */ /* 0x000fe20000010000 */
[----:B------:R-:W-:Y:S01]  /*16b0*/  SHF.R.S32.HI R40, RZ, 0x1f, R32 ;  /* 0x0000001fff287819 */ /* 0x000fe20000011420 */
[C---:B------:R-:W-:Y:S02]  /*16c0*/  FADD.FTZ R10, R6.reuse, R7 ;  /* 0x00000007060a7221 */ /* 0x040fe40000010000 */
[----:B------:R-:W-:Y:S01]  /*16d0*/  FFMA.FTZ R11, R6, R6, R11 ;  /* 0x00000006060b7223 */ /* 0x000fe2000001000b */
[--C-:B------:R-:W-:Y:S02]  /*16e0*/  PRMT R7, RZ, 0x7610, R58.reuse ;  /* 0x00007610ff077816 */ /* 0x100fe4000000003a */
[----:B------:R-:W-:Y:S01]  /*16f0*/  ISETP.GE.AND.EX P1, PT, R40, c[0x0][0x1cc], PT, P1 ;  /* 0x0000730028007a0c */ /* 0x000fe20003f26310 */
[----:B------:R-:W-:Y:S01]  /*1700*/  FADD.FTZ R4, R4, R11 ;  /* 0x0000000b04047221 */ /* 0x000fe20000010000 */
[----:B------:R-:W-:Y:S01]  /*1710*/  PRMT R6, RZ, 0x5410, R58 ;  /* 0x00005410ff067816 */ /* 0x000fe2000000003a */
[----:B------:R-:W-:Y:S01]  /*1720*/  FMUL.FTZ R11, R7, R7 ;  /* 0x00000007070b7220 */ /* 0x000fe20000410000 */
[----:B------:R-:W-:Y:S01]  /*1730*/  ISETP.GT.U32.OR P1, PT, R12, 0x1df, P1 ;  /* 0x000001df0c00780c */ /* 0x000fe20000f24470 */
[----:B------:R-:W-:-:S02]  /*1740*/  FADD.FTZ R5, R5, R10 ;  /* 0x0000000a05057221 */ /* 0x000fc40000010000 */
[C---:B------:R-:W-:Y:S02]  /*1750*/  FADD.FTZ R10, R6.reuse, R7 ;  /* 0x00000007060a7221 */ /* 0x040fe40000010000 */
[----:B------:R-:W-:Y:S02]  /*1760*/  FFMA.FTZ R11, R6, R6, R11 ;  /* 0x00000006060b7223 */ /* 0x000fe4000001000b */
[----:B------:R-:W-:Y:S02]  /*1770*/  FADD.FTZ R10, R5, R10 ;  /* 0x0000000a050a7221 */ /* 0x000fe40000010000 */
[----:B------:R-:W-:Y:S01]  /*1780*/  FADD.FTZ R11, R4, R11 ;  /* 0x0000000b040b7221 */ /* 0x000fe20000010000 */
[--C-:B------:R-:W-:Y:S02]  /*1790*/  PRMT R5, RZ, 0x7610, R59.reuse ;  /* 0x00007610ff057816 */ /* 0x100fe4000000003b */
[----:B------:R-:W-:-:S03]  /*17a0*/  PRMT R4, RZ, 0x5410, R59 ;  /* 0x00005410ff047816 */ /* 0x000fc6000000003b */
[----:B------:R-:W-:Y:S02]  /*17b0*/  FMUL.FTZ R61, R5, R5 ;  /* 0x00000005053d7220 */ /* 0x000fe40000410000 */
[----:B------:R-:W-:Y:S02]  /*17c0*/  FADD.FTZ R7, R4, R5 ;  /* 0x0000000504077221 */ /* 0x000fe40000010000 */
[----:B------:R-:W-:Y:S02]  /*17d0*/  @!P1 IMAD R5, R40, c[0x0][0x1c0], RZ ;  /* 0x0000700028059a24 */ /* 0x000fe400078e02ff */
[----:B------:R-:W-:Y:S01]  /*17e0*/  FFMA.FTZ R64, R4, R4, R61 ;  /* 0x0000000404407223 */ /* 0x000fe2000001003d */
[----:B------:R-:W-:Y:S01]  /*17f0*/  @!P1 MOV R4, R8 ;  /* 0x0000000800049202 */ /* 0x000fe20000000f00 */
[----:B------:R-:W-:Y:S01]  /*1800*/  @!P1 IMAD R61, R32, c[0x0][0x1c4], R5 ;  /* 0x00007100203d9a24 */ /* 0x000fe200078e0205 */
[----:B------:R-:W-:-:S05]  /*1810*/  @!P1 MOV R5, R3 ;  /* 0x0000000300059202 */ /* 0x000fca0000000f00 */
[----:B------:R-:W-:-:S05]  /*1820*/  @!P1 IMAD.WIDE.U32 R4, R32, c[0x0][0x1c0], R4 ;  /* 0x0000700020049a25 */ /* 0x000fca00078e0004 */
[----:B------:R-:W-:Y:S02]  /*1830*/  @!P1 IADD3 R5, R5, R61, RZ ;  /* 0x0000003d05059210 */ /* 0x000fe40007ffe0ff */
[----:B------:R-:W-:Y:S01]  /*1840*/  @!P1 LEA R6, P2, R4, c[0x0][0x170], 0x1 ;  /* 0x00005c0004069a11 */ /* 0x000fe200078408ff */
[----:B------:R-:W-:Y:S01]  /*1850*/  FADD.FTZ R10, R10, R7 ;  /* 0x000000070a0a7221 */ /* 0x000fe20000010000 */
[----:B------:R-:W-:Y:S02]  /*1860*/  MOV R61, RZ ;  /* 0x000000ff003d7202 */ /* 0x000fe40000000f00 */
[----:B------:R-:W-:-:S05]  /*1870*/  @!P1 LEA.HI.X R7, R4, c[0x0][0x174], R5, 0x1, P2 ;  /* 0x00005d0004079a11 */ /* 0x000fca00010f0c05 */
[----:B------:R-:W2:Y:S01]  /*1880*/  @!P1 LDG.E R61, [R6.64] ;  /* 0x00000006063d9981 */ /* 0x000ea2000c1e1900 */
[----:B------:R-:W-:Y:S01]  /*1890*/  FADD.FTZ R11, R11, R64 ;  /* 0x000000400b0b7221 */ /* 0x000fe20000010000 */
[C---:B------:R-:W-:Y:S02]  /*18a0*/  ISETP.GT.AND P1, PT, R63.reuse, 0x1e, PT ;  /* 0x0000001e3f00780c */ /* 0x040fe40003f24270 */
[----:B------:R-:W-:Y:S02]  /*18b0*/  ISETP.NE.AND P2, PT, R63, RZ, PT ;  /* 0x000000ff3f00720c */ /* 0x000fe40003f45270 */
[----:B------:R-:W-:Y:S01]  /*18c0*/  ISETP.NE.AND P3, PT, R12, RZ, PT ;  /* 0x000000ff0c00720c */ /* 0x000fe20003f65270 */
[----:B------:R-:W-:Y:S01]  /*18d0*/  BSSY B0, `(.L_x_3160) ;  /* 0x0000047000007945 */ /* 0x000fe20003800000 */
[--C-:B--2---:R-:W-:Y:S02]  /*18e0*/  PRMT R5, RZ, 0x7610, R61.reuse ;  /* 0x00007610ff057816 */ /* 0x104fe4000000003d */
[----:B------:R-:W-:-:S03]  /*18f0*/  PRMT R4, RZ, 0x5410, R61 ;  /* 0x00005410ff047816 */ /* 0x000fc6000000003d */
[----:B------:R-:W-:Y:S02]  /*1900*/  FMUL.FTZ R65, R5, R5 ;  /* 0x0000000505417220 */ /* 0x000fe40000410000 */
[C---:B------:R-:W-:Y:S02]  /*1910*/  FADD.FTZ R5, R4.reuse, R5 ;  /* 0x0000000504057221 */ /* 0x040fe40000010000 */
        /* <DEDUP_REMOVED lines=30> */
[----:B------:R-:W1:Y:S02]  /*1b00*/  LDS.64 R4, [0x18] ;  /* 0x00001800ff047984 */ /* 0x000e640000000a00 */
[----:B-1----:R-:W-:-:S02]  /*1b10*/  FADD.FTZ R65, R10, R4 ;  /* 0x000000040a417221 */ /* 0x002fc40000010000 */
[----:B0-----:R-:W-:Y:S02]  /*1b20*/  FADD.FTZ R10, R11, R5 ;  /* 0x000000050b0a7221 */ /* 0x001fe40000010000 */
        /* <DEDUP_REMOVED lines=28> */
[----:B------:R-:W0:Y:S01]  /*1cf0*/  LDS.64 R10, [0x80] ;  /* 0x00008000ff0a7984 */ /* 0x000e220000000a00 */
[----:B------:R-:W-:Y:S02]  /*1d00*/  FADD.FTZ R65, R65, R6 ;  /* 0x0000000641417221 */ /* 0x000fe40000010000 */
[----:B------:R-:W-:-:S02]  /*1d10*/  FADD.FTZ R4, R4, R7 ;  /* 0x0000000704047221 */ /* 0x000fc40000010000 */
[----:B0-----:R-:W-:Y:S02]  /*1d20*/  FADD.FTZ R10, R65, R10 ;  /* 0x0000000a410a7221 */ /* 0x001fe40000010000 */
[----:B------:R-:W-:Y:S02]  /*1d30*/  FADD.FTZ R11, R4, R11 ;  /* 0x0000000b040b7221 */ /* 0x000fe40000010000 */
.L_x_3161:
[----:B------:R-:W-:Y:S05]  /*1d40*/  BSYNC B0 ;  /* 0x0000000000007941 */ /* 0x000fea0003800000 */
.L_x_3160:
[----:B------:R-:W-:-:S04]  /*1d50*/  MOV R64, c[0x0][0xc] ;  /* 0x0000030000407a02 */ /* 0x000fc80000000f00 */
[----:B------:R-:W-:-:S13]  /*1d60*/  ISETP.GE.U32.AND P1, PT, R64, 0x2, PT ;  /* 0x000000024000780c */ /* 0x000fda0003f26070 */
[----:B------:R-:W-:Y:S05]  /*1d70*/  @!P1 BRA `(.L_x_3162) ;  /* 0x0000093000009947 */ /* 0x000fea0003800000 */
[----:B------:R-:W-:Y:S05]  /*1d80*/  @P3 BRA `(.L_x_3163) ;  /* 0x000001a000003947 */ /* 0x000fea0003800000 */
[----:B------:R-:W1:Y:S01]  /*1d90*/  S2R R7, SR_CTAID.Y ;  /* 0x0000000000077919 */ /* 0x000e620000002600 */
[C---:B------:R-:W-:Y:S01]  /*1da0*/  LOP3.LUT R4, R68.reuse, 0x1, RZ, 0xc0, !PT ;  /* 0x0000000144047812 */ /* 0x040fe200078ec0ff */
[----:B------:R-:W-:Y:S01]  /*1db0*/  HFMA2.MMA R65, -RZ, RZ, 0, 2.384185791015625e-07 ;  /* 0x00000004ff417435 */ /* 0x000fe200000001ff */
[----:B------:R-:W-:-:S03]  /*1dc0*/  LOP3.LUT P1, RZ, R68, 0x2, RZ, 0xc0, !PT ;  /* 0x0000000244ff7812 */ /* 0x000fc6000782c0ff */
[----:B------:R-:W-:-:S04]  /*1dd0*/  IMAD R4, R4, c[0x0][0x10], RZ ;  /* 0x0000040004047a24 */ /* 0x000fc800078e02ff */
[----:B------:R-:W-:-:S05]  /*1de0*/  IMAD R5, R4, c[0x0][0xc], RZ ;  /* 0x0000030004057a24 */ /* 0x000fca00078e02ff */
[----:B------:R-:W-:Y:S02]  /*1df0*/  SHF.L.U32 R5, R5, 0x1, RZ ;  /* 0x0000000105057819 */ /* 0x000fe400000006ff */
[----:B-1----:R-:W-:-:S03]  /*1e00*/  IADD3 R6, R4, R7, RZ ;  /* 0x0000000704067210 */ /* 0x002fc60007ffe0ff */
[----:B------:R-:W-:-:S04]  /*1e10*/  IMAD.WIDE R4, R5, R65, c[0x0][0x198] ;  /* 0x0000660005047625 */ /* 0x000fc800078e0241 */
[----:B------:R-:W-:-:S04]  /*1e20*/  IMAD R7, R13, c[0x0][0x10], R7 ;  /* 0x000004000d077a24 */ /* 0x000fc800078e0207 */
[----:B------:R-:W-:Y:S01]  /*1e30*/  IMAD.WIDE.U32 R4, R7, 0x8, R4 ;  /* 0x0000000807047825 */ /* 0x000fe200078e0004 */
[----:B------:R-:W-:-:S04]  /*1e40*/  MOV R7, 0x1 ;  /* 0x0000000100077802 */ /* 0x000fc80000000f00 */
[----:B------:R1:W-:Y:S01]  /*1e50*/  STG.E.64 [R4.64], R10 ;  /* 0x0000000a04007986 */ /* 0x0003e2000c101b06 */
[----:B------:R-:W-:Y:S01]  /*1e60*/  SEL R67, R7, 0xffffffff, !P1 ;  /* 0xffffffff07437807 */ /* 0x000fe20004800000 */
[----:B------:R-:W-:Y:S01]  /*1e70*/  IMAD.WIDE.U32 R6, R6, R65, c[0x0][0x190] ;  /* 0x0000640006067625 */ /* 0x000fe200078e0041 */
[----:B------:R-:W-:Y:S06]  /*1e80*/  MEMBAR.ALL.GPU ;  /* 0x0000000000007992 */ /* 0x000fec000000a000 */
[----:B-1----:R-:W-:Y:S01]  /*1e90*/  SEL R5, RZ, c[0x0][0xc], P1 ;  /* 0x00000300ff057a07 */ /* 0x002fe20000800000 */
[----:B------:R-:W-:-:S00]  /*1ea0*/  ERRBAR ;  /* 0x00000000000079ab */ /* 0x000fc00000000000 */
[----:B------:R1:W-:Y:S02]  /*1eb0*/  RED.E.ADD.S32.STRONG.GPU [R6.64], R67 ;  /* 0x000000430600798e */ /* 0x0003e4000c10e386 */
[----:B------:R-:W-:-:S13]  /*1ec0*/  ISETP.NE.AND P1, PT, R5, -0x1, PT ;  /* 0xffffffff0500780c */ /* 0x000fda0003f25270 */
[----:B-1----:R-:W-:Y:S05]  /*1ed0*/  @!P1 BRA `(.L_x_3163) ;  /* 0x0000005000009947 */ /* 0x002fea0003800000 */
.L_x_3164:
[----:B------:R-:W2:Y:S01]  /*1ee0*/  LDG.E.STRONG.GPU R4, [R6.64] ;  /* 0x0000000606047981 */ /* 0x000ea2000c1ef900 */
[----:B------:R-:W-:Y:S01]  /*1ef0*/  YIELD ;  /* 0x0000000000007946 */ /* 0x000fe20003800000 */
[----:B--2---:R-:W-:Y:S01]  /*1f00*/  ISETP.NE.AND P1, PT, R4, R5, PT ;  /* 0x000000050400720c */ /* 0x004fe20003f25270 */
[----:B------:R-:W-:-:S12]  /*1f10*/  CCTL.IVALL ;  /* 0x00000000ff00798f */ /* 0x000fd80002000000 */
[----:B------:R-:W-:Y:S05]  /*1f20*/  @P1 BRA `(.L_x_3164) ;  /* 0xffffffb000001947 */ /* 0x000fea000383ffff */
.L_x_3163:
        /* <DEDUP_REMOVED lines=11> */
.L_x_3166:
        /* <DEDUP_REMOVED lines=11> */
[----:B------:R-:W-:-:S04]  /*2090*/  IADD3 R64, R6, 0x1, RZ ;  /* 0x0000000106407810 */ /* 0x000fc80007ffe0ff */
[----:B------:R-:W-:-:S13]  /*20a0*/  ISETP.EQ.OR P2, PT, R64, R13, P3 ;  /* 0x0000000d4000720c */ /* 0x000fda0001f42670 */
[----:B------:R-:W1:Y:S02]  /*20b0*/  @!P2 S2R R65, SR_CTAID.Y ;  /* 0x000000000041a919 */ /* 0x000e640000002600 */
[----:B-1----:R-:W-:Y:S01]  /*20c0*/  @!P2 IMAD R65, R64, c[0x0][0x10], R65 ;  /* 0x000004004041aa24 */ /* 0x002fe200078e0241 */
[----:B------:R-:W-:-:S05]  /*20d0*/  @!P2 LOP3.LUT R64, R68, 0x1, RZ, 0xc0, !PT ;  /* 0x000000014440a812 */ /* 0x000fca00078ec0ff */
[----:B------:R-:W-:-:S04]  /*20e0*/  @!P2 IMAD R64, R64, c[0x0][0x10], RZ ;  /* 0x000004004040aa24 */ /* 0x000fc800078e02ff */
[----:B------:R-:W-:-:S05]  /*20f0*/  @!P2 IMAD R64, R64, c[0x0][0xc], RZ ;  /* 0x000003004040aa24 */ /* 0x000fca00078e02ff */
[----:B------:R-:W-:Y:S01]  /*2100*/  @!P2 SHF.L.U32 R64, R64, 0x1, RZ ;  /* 0x000000014040a819 */ /* 0x000fe200000006ff */
[----:B0-2---:R-:W-:Y:S01]  /*2110*/  @!P1 FADD.FTZ R11, R11, R5 ;  /* 0x000000050b0b9221 */ /* 0x005fe20000010000 */
[----:B------:R-:W-:Y:S01]  /*2120*/  @!P2 MOV R5, 0x4 ;  /* 0x000000040005a802 */ /* 0x000fe20000000f00 */
[----:B------:R-:W-:-:S04]  /*2130*/  @!P1 FADD.FTZ R10, R10, R4 ;  /* 0x000000040a0a9221 */ /* 0x000fc80000010000 */
[----:B------:R-:W-:-:S06]  /*2140*/  @!P2 IMAD.WIDE R4, R64, R5, c[0x0][0x198] ;  /* 0x000066004004a625 */ /* 0x000fcc00078e0205 */
[----:B------:R-:W-:-:S06]  /*2150*/  @!P2 IMAD.WIDE.U32 R4, R65, 0x8, R4 ;  /* 0x000000084104a825 */ /* 0x000fcc00078e0004 */
[----:B------:R-:W2:Y:S01]  /*2160*/  @!P2 LDG.E.64 R4, [R4.64] ;  /* 0x000000060404a981 */ /* 0x000ea2000c1e1b00 */
[----:B------:R-:W-:-:S04]  /*2170*/  IADD3 R64, R6, 0x2, RZ ;  /* 0x0000000206407810 */ /* 0x000fc80007ffe0ff */
[----:B------:R-:W-:-:S13]  /*2180*/  ISETP.EQ.OR P1, PT, R64, R13, P3 ;  /* 0x0000000d4000720c */ /* 0x000fda0001f22670 */
[----:B------:R-:W0:Y:S02]  /*2190*/  @!P1 S2R R65, SR_CTAID.Y ;  /* 0x0000000000419919 */ /* 0x000e240000002600 */
[----:B0-----:R-:W-:Y:S01]  /*21a0*/  @!P1 IMAD R65, R64, c[0x0][0x10], R65 ;  /* 0x0000040040419a24 */ /* 0x001fe200078e0241 */
[----:B------:R-:W-:-:S05]  /*21b0*/  @!P1 LOP3.LUT R64, R68, 0x1, RZ, 0xc0, !PT ;  /* 0x0000000144409812 */ /* 0x000fca00078ec0ff */
[----:B------:R-:W-:-:S04]  /*21c0*/  @!P1 IMAD R64, R64, c[0x0][0x10], RZ ;  /* 0x0000040040409a24 */ /* 0x000fc800078e02ff */
[----:B------:R-:W-:-:S05]  /*21d0*/  @!P1 IMAD R64, R64, c[0x0][0xc], RZ ;  /* 0x0000030040409a24 */ /* 0x000fca00078e02ff */
[----:B------:R-:W-:Y:S01]  /*21e0*/  @!P1 SHF.L.U32 R64, R64, 0x1, RZ ;  /* 0x0000000140409819 */ /* 0x000fe200000006ff */
[----:B--2---:R-:W-:Y:S01]  /*21f0*/  @!P2 FADD.FTZ R11, R11, R5 ;  /* 0x000000050b0ba221 */ /* 0x004fe20000010000 */
        /* <DEDUP_REMOVED lines=19> */
[----:B------:R-:W-:Y:S02]  /*2330*/  IADD3 R7, R7, -0x4, RZ ;  /* 0xfffffffc07077810 */ /* 0x000fe40007ffe0ff */
[----:B------:R-:W-:Y:S02]  /*2340*/  IADD3 R6, R6, 0x4, RZ ;  /* 0x0000000406067810 */ /* 0x000fe40007ffe0ff */
[----:B------:R-:W-:Y:S01]  /*2350*/  ISETP.NE.AND P1, PT, R7, RZ, PT ;  /* 0x000000ff0700720c */ /* 0x000fe20003f25270 */
[----:B--2---:R-:W-:Y:S02]  /*2360*/  @!P2 FADD.FTZ R10, R10, R4 ;  /* 0x000000040a0aa221 */ /* 0x004fe40000010000 */
[----:B------:R-:W-:-:S10]  /*2370*/  @!P2 FADD.FTZ R11, R11, R5 ;  /* 0x000000050b0ba221 */ /* 0x000fd40000010000 */
[----:B------:R-:W-:Y:S05]  /*2380*/  @P1 BRA `(.L_x_3166) ;  /* 0xfffffc5000001947 */ /* 0x000fea000383ffff */
.L_x_3165:
        /* <DEDUP_REMOVED lines=19> */
.L_x_3168:
[----:B------:R-:W-:Y:S05]  /*24c0*/  BSYNC B0 ;  /* 0x0000000000007941 */ /* 0x000fea0003800000 */
.L_x_3167:
[----:B------:R-:W-:Y:S05]  /*24d0*/  @!P2 BRA `(.L_x_3162) ;  /* 0x000001d00000a947 */ /* 0x000fea0003800000 */
[C---:B------:R-:W-:Y:S02]  /*24e0*/  IADD3 R4, R6.reuse, 0x1, RZ ;  /* 0x0000000106047810 */ /* 0x040fe40007ffe0ff */
[----:B------:R-:W-:Y:S02]  /*24f0*/  IADD3 R6, R6, 0x2, RZ ;  /* 0x0000000206067810 */ /* 0x000fe40007ffe0ff */
[-C--:B------:R-:W-:Y:S02]  /*2500*/  ISETP.EQ.OR P2, PT, R4, R13.reuse, P3 ;  /* 0x0000000d0400720c */ /* 0x080fe40001f42670 */
[----:B------:R-:W-:-:S04]  /*2510*/  ISETP.EQ.OR P1, PT, R6, R13, P3 ;  /* 0x0000000d0600720c */ /* 0x000fc80001f22670 */
[----:B------:R-:W-:-:S07]  /*2520*/  ISETP.EQ.OR P1, PT, R7, 0x2, P1 ;  /* 0x000000020700780c */ /* 0x000fce0000f22670 */
[----:B------:R-:W1:Y:S01]  /*2530*/  @!P2 S2R R65, SR_CTAID.Y ;  /* 0x000000000041a919 */ /* 0x000e620000002600 */
[----:B------:R-:W-:-:S05]  /*2540*/  @!P2 LOP3.LUT R5, R68, 0x1, RZ, 0xc0, !PT ;  /* 0x000000014405a812 */ /* 0x000fca00078ec0ff */
[----:B------:R-:W-:-:S04]  /*2550*/  @!P2 IMAD R5, R5, c[0x0][0x10], RZ ;  /* 0x000004000505aa24 */ /* 0x000fc800078e02ff */
[----:B------:R-:W-:-:S05]  /*2560*/  @!P2 IMAD R5, R5, c[0x0][0xc], RZ ;  /* 0x000003000505aa24 */ /* 0x000fca00078e02ff */
[----:B------:R-:W-:Y:S01]  /*2570*/  @!P2 SHF.L.U32 R5, R5, 0x1, RZ ;  /* 0x000000010505a819 */ /* 0x000fe200000006ff */
[----:B-1----:R-:W-:Y:S01]  /*2580*/  @!P2 IMAD R7, R4, c[0x0][0x10], R65 ;  /* 0x000004000407aa24 */ /* 0x002fe200078e0241 */
[----:B------:R-:W-:Y:S01]  /*2590*/  @!P2 MOV R4, 0x4 ;  /* 0x000000040004a802 */ /* 0x000fe20000000f00 */
[----:B------:R-:W1:Y:S04]  /*25a0*/  @!P1 S2R R65, SR_CTAID.Y ;  /* 0x0000000000419919 */ /* 0x000e680000002600 */
[----:B------:R-:W-:-:S06]  /*25b0*/  @!P2 IMAD.WIDE R4, R5, R4, c[0x0][0x198] ;  /* 0x000066000504a625 */ /* 0x000fcc00078e0204 */
[----:B------:R-:W-:Y:S01]  /*25c0*/  @!P2 IMAD.WIDE.U32 R4, R7, 0x8, R4 ;  /* 0x000000080704a825 */ /* 0x000fe200078e0004 */
[----:B------:R-:W-:-:S05]  /*25d0*/  @!P1 LOP3.LUT R7, R68, 0x1, RZ, 0xc0, !PT ;  /* 0x0000000144079812 */ /* 0x000fca00078ec0ff */
[----:B------:R-:W-:Y:S01]  /*25e0*/  @!P1 IMAD R7, R7, c[0x0][0x10], RZ ;  /* 0x0000040007079a24 */ /* 0x000fe200078e02ff */
[----:B------:R-:W2:Y:S03]  /*25f0*/  @!P2 LDG.E.64 R4, [R4.64] ;  /* 0x000000060404a981 */ /* 0x000ea6000c1e1b00 */
[----:B------:R-:W-:Y:S02]  /*2600*/  @!P1 IMAD R7, R7, c[0x0][0xc], RZ ;  /* 0x0000030007079a24 */ /* 0x000fe400078e02ff */
[----:B-1----:R-:W-:-:S03]  /*2610*/  @!P1 IMAD R65, R6, c[0x0][0x10], R65 ;  /* 0x0000040006419a24 */ /* 0x002fc600078e0241 */
[----:B------:R-:W-:Y:S02]  /*2620*/  @!P1 SHF.L.U32 R7, R7, 0x1, RZ ;  /* 0x0000000107079819 */ /* 0x000fe400000006ff */
[----:B------:R-:W-:-:S05]  /*2630*/  @!P1 MOV R6, 0x4 ;  /* 0x0000000400069802 */ /* 0x000fca0000000f00 */
[----:B------:R-:W-:-:S06]  /*2640*/  @!P1 IMAD.WIDE R6, R7, R6, c[0x0][0x198] ;  /* 0x0000660007069625 */ /* 0x000fcc00078e0206 */
[----:B------:R-:W-:-:S06]  /*2650*/  @!P1 IMAD.WIDE.U32 R6, R65, 0x8, R6 ;  /* 0x0000000841069825 */ /* 0x000fcc00078e0006 */
[----:B------:R-:W3:Y:S01]  /*2660*/  @!P1 LDG.E.64 R6, [R6.64] ;  /* 0x0000000606069981 */ /* 0x000ee2000c1e1b00 */
[----:B0-2---:R-:W-:Y:S02]  /*2670*/  @!P2 FADD.FTZ R10, R10, R4 ;  /* 0x000000040a0aa221 */ /* 0x005fe40000010000 */
[----:B------:R-:W-:Y:S02]  /*2680*/  @!P2 FADD.FTZ R11, R11, R5 ;  /* 0x000000050b0ba221 */ /* 0x000fe40000010000 */
[----:B---3--:R-:W-:Y:S02]  /*2690*/  @!P1 FADD.FTZ R10, R10, R6 ;  /* 0x000000060a0a9221 */ /* 0x008fe40000010000 */
[----:B------:R-:W-:-:S04]  /*26a0*/  @!P1 FADD.FTZ R11, R11, R7 ;  /* 0x000000070b0b9221 */ /* 0x000fc80000010000 */
.L_x_3162:
[----:B------:R-:W-:Y:S01]  /*26b0*/  LOP3.LUT P1, RZ, R13, R12, RZ, 0xfc, !PT ;  /* 0x0000000c0dff7212 */ /* 0x000fe2000782fcff */
[----:B------:R1:W-:Y:S01]  /*26c0*/  @!P3 STS.64 [0x90], R10 ;  /* 0x0000900aff00b388 */ /* 0x0003e20000000a00 */
[----:B------:R-:W-:Y:S01]  /*26d0*/  ISETP.EQ.U32.AND P2, PT, RZ, c[0x0][0x168], PT ;  /* 0x00005a00ff007a0c */ /* 0x000fe20003f42070 */
[----:B------:R-:W-:Y:S01]  /*26e0*/  HFMA2.MMA R5, -RZ, RZ, 0, 2.384185791015625e-07 ;  /* 0x00000004ff057435 */ /* 0x000fe200000001ff */
[----:B------:R-:W-:-:S02]  /*26f0*/  IADD3 R4, R17, R62, RZ ;  /* 0x0000003e11047210 */ /* 0x000fc40007ffe0ff */
        /* <DEDUP_REMOVED lines=11> */
[----:B01----:R-:W-:-:S02]  /*27b0*/  MOV R10, 0x3f800000 ;  /* 0x3f800000000a7802 */ /* 0x003fc40000000f00 */
[----:B------:R-:W-:Y:S01]  /*27c0*/  ISETP.NE.AND P6, PT, RZ, UR5, PT ;  /* 0x00000005ff007c0c */ /* 0x000fe2000bfc5270 */
[----:B------:R-:W0:Y:S01]  /*27d0*/  LDS.64 R72, [0x90] ;  /* 0x00009000ff487984 */ /* 0x000e220000000a00 */
[--C-:B------:R-:W-:Y:S02]  /*27e0*/  PRMT R11, RZ, 0x5410, R60.reuse ;  /* 0x00005410ff0b7816 */ /* 0x100fe4000000003c */
[----:B--2---:R-:W-:Y:S01]  /*27f0*/  PRMT R65, RZ, 0x7610, R60 ;  /* 0x00007610ff417816 */ /* 0x004fe2000000003c */
[----:B0-----:R-:W-:-:S04]  /*2800*/  FMUL.FTZ R62, R72, c[0x0][0x1f4] ;  /* 0x00007d00483e7a20 */ /* 0x001fc80000410000 */
[----:B------:R-:W-:Y:S02]  /*2810*/  FMUL.FTZ R64, R62, R62 ;  /* 0x0000003e3e407220 */ /* 0x000fe40000410000 */
[----:B------:R-:W-:Y:S02]  /*2820*/  FADD.FTZ R11, R11, -R62 ;  /* 0x8000003e0b0b7221 */ /* 0x000fe40000010000 */
[----:B------:R-:W-:Y:S02]  /*2830*/  FFMA.FTZ R64, R73, c[0x0][0x1f4], -R64 ;  /* 0x00007d0049407a23 */ /* 0x000fe40000010840 */
[----:B------:R-:W-:-:S03]  /*2840*/  FADD.FTZ R65, R65, -R62 ;  /* 0x8000003e41417221 */ /* 0x000fc60000010000 */
[----:B------:R-:W-:-:S13]  /*2850*/  FSETP.GTU.FTZ.AND P1, PT, R64, RZ, PT ;  /* 0x000000ff4000720b */ /* 0x000fda0003f3c000 */
[----:B------:R-:W-:-:S04]  /*2860*/  @P1 FADD.FTZ R64, R64, c[0x0][0x188] ;  /* 0x0000620040401621 */ /* 0x000fc80000010000 */
[----:B------:R-:W0:Y:S02]  /*2870*/  @P1 MUFU.RSQ R10, R64 ;  /* 0x00000040000a1308 */ /* 0x000e240000001400 */
[-C--:B0-----:R-:W-:Y:S02]  /*2880*/  FMUL.FTZ R11, R11, R10.reuse ;  /* 0x0000000a0b0b7220 */ /* 0x081fe40000410000 */
[----:B------:R-:W-:Y:S02]  /*2890*/  FMUL.FTZ R60, R65, R10 ;  /* 0x0000000a413c7220 */ /* 0x000fe40000410000 */
[----:B---3--:R-:W-:Y:S02]  /*28a0*/  FFMA.FTZ R11, R6, R11, R4 ;  /* 0x0000000b060b7223 */ /* 0x008fe40000010004 */
[----:B------:R-:W-:Y:S01]  /*28b0*/  FFMA.FTZ R60, R7, R60, R5 ;  /* 0x0000003c073c7223 */ /* 0x000fe20000010005 */
[----:B------:R-:W-:Y:S05]  /*28c0*/  @!P6 BRA `(.L_x_3169) ;  /* 0x000000a00000e947 */ /* 0x000fea0003800000 */
[----:B------:R-:W-:-:S06]  /*28d0*/  FMUL.FTZ R64, R11, -1.4426950216293334961 ;  /* 0xbfb8aa3b0b407820 */ /* 0x000fcc0000410000 */
[----:B------:R-:W0:Y:S02]  /*28e0*/  MUFU.EX2 R64, R64 ;  /* 0x0000004000407308 */ /* 0x000e240000000800 */
[----:B0-----:R-:W-:-:S06]  /*28f0*/  FADD.FTZ R65, R64, 1 ;  /* 0x3f80000040417421 */ /* 0x001fcc0000010000 */
[----:B------:R-:W0:Y:S02]  /*2900*/  MUFU.RCP R66, R65 ;  /* 0x0000004100427308 */ /* 0x000e240000001000 */
[----:B0-----:R-:W-:Y:S02]  /*2910*/  FMUL.FTZ R11, R11, R66 ;  /* 0x000000420b0b7220 */ /* 0x001fe40000410000 */
[----:B------:R-:W-:-:S06]  /*2920*/  FMUL.FTZ R66, R60, -1.4426950216293334961 ;  /* 0xbfb8aa3b3c427820 */ /* 0x000fcc0000410000 */
[----:B------:R-:W0:Y:S02]  /*2930*/  MUFU.EX2 R66, R66 ;  /* 0x0000004200427308 */ /* 0x000e240000000800 */
[----:B0-----:R-:W-:-:S06]  /*2940*/  FADD.FTZ R67, R66, 1 ;  /* 0x3f80000042437421 */ /* 0x001fcc0000010000 */
[----:B------:R-:W0:Y:S02]  /*2950*/  MUFU.RCP R67, R67 ;  /* 0x0000004300437308 */ /* 0x000e240000001000 */
[----:B0-----:R-:W-:-:S06]  /*2960*/  FMUL.FTZ R60, R60, R67 ;  /* 0x000000433c3c7220 */ /* 0x001fcc0000410000 */
.L_x_3169:
[----:B------:R-:W-:Y:S01]  /*2970*/  BSSY B0, `(.L_x_3170) ;  /* 0x000000c000007945 */ /* 0x000fe20003800000 */
[----:B------:R-:W-:Y:S05]  /*2980*/  @!P0 BRA `(.L_x_3171) ;  /* 0x000000a000008947 */ /* 0x000fea0003800000 */
[----:B------:R-:W-:Y:S01]  /*2990*/  F2FP.BF16.PACK_AB R11, R60, R11 ;  /* 0x0000000b3c0b723e */ /* 0x000fe200000010ff */
[----:B------:R-:W-:Y:S01]  /*29a0*/  IMAD R60, R69, c[0x0][0x1c0], RZ ;  /* 0x00007000453c7a24 */ /* 0x000fe200078e02ff */
[----:B------:R-:W-:Y:S02]  /*29b0*/  MOV R64, R8 ;  /* 0x0000000800407202 */ /* 0x000fe40000000f00 */
[----:B------:R-:W-:Y:S01]  /*29c0*/  MOV R65, R3 ;  /* 0x0000000300417202 */ /* 0x000fe20000000f00 */
[----:B------:R-:W-:-:S04]  /*29d0*/  IMAD R67, R15, c[0x0][0x1c4], R60 ;  /* 0x000071000f437a24 */ /* 0x000fc800078e023c */
[----:B------:R-:W-:-:S05]  /*29e0*/  IMAD.WIDE.U32 R64, R15, c[0x0][0x1c0], R64 ;  /* 0x000070000f407a25 */ /* 0x000fca00078e0040 */
[----:B------:R-:W-:Y:S02]  /*29f0*/  IADD3 R67, R65, R67, RZ ;  /* 0x0000004341437210 */ /* 0x000fe40007ffe0ff */
[----:B------:R-:W-:-:S04]  /*2a00*/  LEA R66, P1, R64, c[0x0][0x160], 0x1 ;  /* 0x0000580040427a11 */ /* 0x000fc800078208ff */
[----:B------:R-:W-:-:S05]  /*2a10*/  LEA.HI.X R67, R64, c[0x0][0x164], R67, 0x1, P1 ;  /* 0x0000590040437a11 */ /* 0x000fca00008f0c43 */
[----:B------:R0:W-:Y:S04]  /*2a20*/  STG.E [R66.64], R11 ;  /* 0x0000000b42007986 */ /* 0x0001e8000c101906 */
.L_x_3171:
[----:B------:R-:W-:Y:S05]  /*2a30*/  BSYNC B0 ;  /* 0x0000000000007941 */ /* 0x000fea0003800000 */
.L_x_3170:
[--C-:B0-----:R-:W-:Y:S02]  /*2a40*/  PRMT R11, RZ, 0x5410, R44.reuse ;  /* 0x00005410ff0b7816 */ /* 0x101fe4000000002c */
[----:B------:R-:W-:Y:S02]  /*2a50*/  PRMT R65, RZ, 0x7610, R44 ;  /* 0x00007610ff417816 */ /* 0x000fe4000000002c */
[----:B------:R-:W-:Y:S01]  /*2a60*/  ISETP.GE.U32.AND P1, PT, R19, c[0x0][0x1c8], PT ;  /* 0x0000720013007a0c */ /* 0x000fe20003f26070 */
[--C-:B------:R-:W-:Y:S02]  /*2a70*/  FADD.FTZ R11, R11, -R62.reuse ;  /* 0x8000003e0b0b7221 */ /* 0x100fe40000010000 */
[----:B------:R-:W-:Y:S01]  /*2a80*/  FADD.FTZ R65, R65, -R62 ;  /* 0x8000003e41417221 */ /* 0x000fe20000010000 */
[----:B------:R-:W-:Y:S01]  /*2a90*/  ISETP.GE.AND.EX P1, PT, R70, c[0x0][0x1cc], PT, P1 ;  /* 0x0000730046007a0c */ /* 0x000fe20003f26310 */
[-C--:B------:R-:W-:Y:S02]  /*2aa0*/  FMUL.FTZ R11, R11, R10.reuse ;  /* 0x0000000a0b0b7220 */ /* 0x080fe40000410000 */
[----:B------:R-:W-:Y:S01]  /*2ab0*/  FMUL.FTZ R44, R65, R10 ;  /* 0x0000000a412c7220 */ /* 0x000fe20000410000 */
[----:B------:R-:W-:Y:S01]  /*2ac0*/  ISETP.LT.U32.AND P1, PT, R12, 0x1e0, !P1 ;  /* 0x000001e00c00780c */ /* 0x000fe20004f21070 */
[----:B------:R-:W-:-:S02]  /*2ad0*/  FFMA.FTZ R11, R6, R11, R4 ;  /* 0x0000000b060b7223 */ /* 0x000fc40000010004 */
[----:B------:R-:W-:Y:S01]  /*2ae0*/  FFMA.FTZ R44, R7, R44, R5 ;  /* 0x0000002c072c7223 */ /* 0x000fe20000010005 */
[----:B------:R-:W-:Y:S08]  /*2af0*/  @!P6 BRA `(.L_x_3172) ;  /* 0x000000a00000e947 */ /* 0x000ff00003800000 */
        /* <DEDUP_REMOVED lines=10> */
.L_x_3172:
        /* <DEDUP_REMOVED lines=12> */
.L_x_3174:
[----:B------:R-:W-:Y:S05]  /*2c60*/  BSYNC B0 ;  /* 0x0000000000007941 */ /* 0x000fea0003800000 */
.L_x_3173:
        /* <DEDUP_REMOVED lines=8> */
[----:B------:R-:W-:Y:S01]  /*2cf0*/  ISETP.GT.U32.OR P1, PT, R12, 0x1df, P1 ;  /* 0x000001df0c00780c */ /* 0x000fe20000f24470 */
        /* <DEDUP_REMOVED lines=13> */
.L_x_3175:
        /* <DEDUP_REMOVED lines=12> */
.L_x_3177:
[----:B------:R-:W-:Y:S05]  /*2e90*/  BSYNC B0 ;  /* 0x0000000000007941 */ /* 0x000fea0003800000 */
.L_x_3176:
        /* <DEDUP_REMOVED lines=22> */
.L_x_3178:
        /* <DEDUP_REMOVED lines=12> */
.L_x_3180:
[----:B------:R-:W-:Y:S05]  /*30c0*/  BSYNC B0 ;  /* 0x0000000000007941 */ /* 0x000fea0003800000 */
.L_x_3179:
[--C-:B0-----:R-:W-:Y:S02]  /*30d0*/  PRMT R11, RZ, 0x5410, R49.reuse ;  /* 0x00005410ff0b7816 */ /* 0x101fe40000000031 */
[----:B------:R-:W-:Y:S02]  /*30e0*/  PRMT R41, RZ, 0x7610, R49 ;  /* 0x00007610ff297816 */ /* 0x000fe40000000031 */
[----:B------:R-:W-:Y:S01]  /*30f0*/  ISETP.GE.U32.AND P2, PT, R21, c[0x0][0x1c8], PT ;  /* 0x0000720015007a0c */ /* 0x000fe20003f46070 */
[--C-:B------:R-:W-:Y:S01]  /*3100*/  FADD.FTZ R11, R11, -R62.reuse ;  /* 0x8000003e0b0b7221 */ /* 0x100fe20000010000 */
[----:B------:R-:W-:Y:S01]  /*3110*/  ISETP.GE.U32.AND P1, PT, R22, c[0x0][0x1c8], PT ;  /* 0x0000720016007a0c */ /* 0x000fe20003f26070 */
[----:B------:R-:W-:Y:S01]  /*3120*/  FADD.FTZ R41, R41, -R62 ;  /* 0x8000003e29297221 */ /* 0x000fe20000010000 */
[----:B------:R-:W-:Y:S01]  /*3130*/  ISETP.GE.AND.EX P3, PT, R43, c[0x0][0x1cc], PT, P2 ;  /* 0x000073002b007a0c */ /* 0x000fe20003f66320 */
[-C--:B------:R-:W-:Y:S01]  /*3140*/  FMUL.FTZ R11, R11, R10.reuse ;  /* 0x0000000a0b0b7220 */ /* 0x080fe20000410000 */
[----:B------:R-:W-:Y:S01]  /*3150*/  ISETP.GE.U32.AND P2, PT, R23, c[0x0][0x1c8], PT ;  /* 0x0000720017007a0c */ /* 0x000fe20003f46070 */
        /* <DEDUP_REMOVED lines=15> */
.L_x_3181:
[----:B------:R-:W-:Y:S01]  /*3250*/  BSSY B0, `(.L_x_3182) ;  /* 0x000000c000007945 */ /* 0x000fe20003800000 */
[----:B------:R-:W-:Y:S05]  /*3260*/  @P3 BRA `(.L_x_3183) ;  /* 0x000000a000003947 */ /* 0x000fea0003800000 */
        /* <DEDUP_REMOVED lines=10> */
.L_x_3183:
[----:B------:R-:W-:Y:S05]  /*3310*/  BSYNC B0 ;  /* 0x0000000000007941 */ /* 0x000fea0003800000 */
.L_x_3182:
[--C-:B0-----:R-:W-:Y:S02]  /*3320*/  PRMT R11, RZ, 0x5410, R50.reuse ;  /* 0x00005410ff0b7816 */ /* 0x101fe40000000032 */
[----:B------:R-:W-:Y:S02]  /*3330*/  PRMT R41, RZ, 0x7610, R50 ;  /* 0x00007610ff297816 */ /* 0x000fe40000000032 */
[--C-:B------:R-:W-:Y:S01]  /*3340*/  PRMT R49, RZ, 0x5410, R51.reuse ;  /* 0x00005410ff317816 */ /* 0x100fe20000000033 */
[--C-:B------:R-:W-:Y:S01]  /*3350*/  FADD.FTZ R11, R11, -R62.reuse ;  /* 0x8000003e0b0b7221 */ /* 0x100fe20000010000 */
[----:B------:R-:W-:Y:S01]  /*3360*/  PRMT R51, RZ, 0x7610, R51 ;  /* 0x00007610ff337816 */ /* 0x000fe20000000033 */
[--C-:B------:R-:W-:Y:S01]  /*3370*/  FADD.FTZ R41, R41, -R62.reuse ;  /* 0x8000003e29297221 */ /* 0x100fe20000010000 */
[----:B------:R-:W-:Y:S01]  /*3380*/  ISETP.GE.AND.EX P1, PT, R45, c[0x0][0x1cc], PT, P1 ;  /* 0x000073002d007a0c */ /* 0x000fe20003f26310 */
[-C--:B------:R-:W-:Y:S01]  /*3390*/  FMUL.FTZ R11, R11, R10.reuse ;  /* 0x0000000a0b0b7220 */ /* 0x080fe20000410000 */
[----:B------:R-:W-:Y:S01]  /*33a0*/  ISETP.GE.AND.EX P2, PT, R46, c[0x0][0x1cc], PT, P2 ;  /* 0x000073002e007a0c */ /* 0x000fe20003f46320 */
[----:B------:R-:W-:Y:S01]  /*33b0*/  FMUL.FTZ R42, R41, R10 ;  /* 0x0000000a292a7220 */ /* 0x000fe20000410000 */
[C---:B------:R-:W-:Y:S01]  /*33c0*/  ISETP.GT.U32.OR P1, PT, R12.reuse, 0x1df, P1 ;  /* 0x000001df0c00780c */ /* 0x040fe20000f24470 */
[--C-:B------:R-:W-:Y:S01]  /*33d0*/  FADD.FTZ R49, R49, -R62.reuse ;  /* 0x8000003e31317221 */ /* 0x100fe20000010000 */
[----:B------:R-:W-:Y:S01]  /*33e0*/  ISETP.GT.U32.OR P2, PT, R12, 0x1df, P2 ;  /* 0x000001df0c00780c */ /* 0x000fe20001744470 */
[----:B------:R-:W-:-:S02]  /*33f0*/  FADD.FTZ R51, R51, -R62 ;  /* 0x8000003e33337221 */ /* 0x000fc40000010000 */
        /* <DEDUP_REMOVED lines=13> */
.L_x_3184:
[----:B------:R-:W-:Y:S01]  /*34d0*/  BSSY B0, `(.L_x_3185) ;  /* 0x000000c000007945 */ /* 0x000fe20003800000 */
[----:B------:R-:W-:Y:S05]  /*34e0*/  @P1 BRA `(.L_x_3186) ;  /* 0x000000a000001947 */ /* 0x000fea0003800000 */
[----:B------:R-:W-:Y:S01]  /*34f0*/  IMAD R45, R45, c[0x0][0x1c0], RZ ;  /* 0x000070002d2d7a24 */ /* 0x000fe200078e02ff */
[----:B------:R-:W-:Y:S02]  /*3500*/  MOV R42, R8 ;  /* 0x00000008002a7202 */ /* 0x000fe40000000f00 */
        /* <DEDUP_REMOVED lines=8> */
.L_x_3186:
[----:B------:R-:W-:Y:S05]  /*3590*/  BSYNC B0 ;  /* 0x0000000000007941 */ /* 0x000fea0003800000 */
.L_x_3185:
[-C--:B------:R-:W-:Y:S01]  /*35a0*/  FMUL.FTZ R49, R49, R10.reuse ;  /* 0x0000000a31317220 */ /* 0x080fe20000410000 */
[--C-:B------:R-:W-:Y:S01]  /*35b0*/  PRMT R47, RZ, 0x5410, R52.reuse ;  /* 0x00005410ff2f7816 */ /* 0x100fe20000000034 */
[----:B0-----:R-:W-:Y:S01]  /*35c0*/  FMUL.FTZ R42, R51, R10 ;  /* 0x0000000a332a7220 */ /* 0x001fe20000410000 */
[----:B------:R-:W-:Y:S01]  /*35d0*/  PRMT R51, RZ, 0x7610, R52 ;  /* 0x00007610ff337816 */ /* 0x000fe20000000034 */
        /* <DEDUP_REMOVED lines=13> */
.L_x_3187:
        /* <DEDUP_REMOVED lines=12> */
.L_x_3189:
[----:B------:R-:W-:Y:S05]  /*3770*/  BSYNC B0 ;  /* 0x0000000000007941 */ /* 0x000fea0003800000 */
.L_x_3188:
[--C-:B0-----:R-:W-:Y:S01]  /*3780*/  PRMT R43, RZ, 0x5410, R53.reuse ;  /* 0x00005410ff2b7816 */ /* 0x101fe20000000035 */
[--C-:B------:R-:W-:Y:S01]  /*3790*/  FADD.FTZ R11, R47, -R62.reuse ;  /* 0x8000003e2f0b7221 */ /* 0x100fe20000010000 */
[----:B------:R-:W-:Y:S01]  /*37a0*/  PRMT R45, RZ, 0x7610, R53 ;  /* 0x00007610ff2d7816 */ /* 0x000fe20000000035 */
[----:B------:R-:W-:Y:S01]  /*37b0*/  FADD.FTZ R41, R51, -R62 ;  /* 0x8000003e33297221 */ /* 0x000fe20000010000 */
[----:B------:R-:W-:Y:S01]  /*37c0*/  PRMT R49, RZ, 0x5410, R54 ;  /* 0x00005410ff317816 */ /* 0x000fe20000000036 */
[----:B------:R-:W-:Y:S01]  /*37d0*/  FADD.FTZ R43, R43, -R62 ;  /* 0x8000003e2b2b7221 */ /* 0x000fe20000010000 */
[----:B------:R-:W-:Y:S01]  /*37e0*/  PRMT R53, RZ, 0x7610, R54 ;  /* 0x00007610ff357816 */ /* 0x000fe20000000036 */
[--C-:B------:R-:W-:Y:S01]  /*37f0*/  FADD.FTZ R45, R45, -R62.reuse ;  /* 0x8000003e2d2d7221 */ /* 0x100fe20000010000 */
[----:B------:R-:W-:Y:S01]  /*3800*/  PRMT R65, RZ, 0x5410, R55 ;  /* 0x00005410ff417816 */ /* 0x000fe20000000037 */
[----:B------:R-:W-:Y:S01]  /*3810*/  FADD.FTZ R47, R49, -R62 ;  /* 0x8000003e312f7221 */ /* 0x000fe20000010000 */
[----:B------:R-:W-:Y:S01]  /*3820*/  PRMT R67, RZ, 0x5410, R56 ;  /* 0x00005410ff437816 */ /* 0x000fe20000000038 */
[----:B------:R-:W-:Y:S01]  /*3830*/  FADD.FTZ R49, R53, -R62 ;  /* 0x8000003e35317221 */ /* 0x000fe20000010000 */
[----:B------:R-:W-:Y:S01]  /*3840*/  PRMT R71, RZ, 0x7610, R56 ;  /* 0x00007610ff477816 */ /* 0x000fe20000000038 */
[--C-:B------:R-:W-:Y:S01]  /*3850*/  FADD.FTZ R53, R65, -R62.reuse ;  /* 0x8000003e41357221 */ /* 0x100fe20000010000 */
[--C-:B------:R-:W-:Y:S01]  /*3860*/  PRMT R73, RZ, 0x5410, R57.reuse ;  /* 0x00005410ff497816 */ /* 0x100fe20000000039 */
[-C--:B------:R-:W-:Y:S01]  /*3870*/  FMUL.FTZ R51, R11, R10.reuse ;  /* 0x0000000a0b337220 */ /* 0x080fe20000410000 */
[----:B------:R-:W-:Y:S01]  /*3880*/  PRMT R75, RZ, 0x7610, R57 ;  /* 0x00007610ff4b7816 */ /* 0x000fe20000000039 */
[----:B------:R-:W-:Y:S01]  /*3890*/  FADD.FTZ R57, R67, -R62 ;  /* 0x8000003e43397221 */ /* 0x000fe20000010000 */
[----:B------:R-:W-:Y:S01]  /*38a0*/  PRMT R77, RZ, 0x5410, R58 ;  /* 0x00005410ff4d7816 */ /* 0x000fe2000000003a */
[----:B------:R-:W-:Y:S01]  /*38b0*/  FADD.FTZ R65, R71, -R62 ;  /* 0x8000003e47417221 */ /* 0x000fe20000010000 */
[----:B------:R-:W-:Y:S01]  /*38c0*/  PRMT R79, RZ, 0x7610, R58 ;  /* 0x00007610ff4f7816 */ /* 0x000fe2000000003a */
[--C-:B------:R-:W-:Y:S01]  /*38d0*/  FADD.FTZ R67, R73, -R62.reuse ;  /* 0x8000003e49437221 */ /* 0x100fe20000010000 */
[----:B------:R-:W-:Y:S01]  /*38e0*/  PRMT R81, RZ, 0x5410, R59 ;  /* 0x00005410ff517816 */ /* 0x000fe2000000003b */
[--C-:B------:R-:W-:Y:S01]  /*38f0*/  FADD.FTZ R71, R75, -R62.reuse ;  /* 0x8000003e4b477221 */ /* 0x100fe20000010000 */
[----:B------:R-:W-:Y:S01]  /*3900*/  PRMT R55, RZ, 0x7610, R55 ;  /* 0x00007610ff377816 */ /* 0x000fe20000000037 */
[--C-:B------:R-:W-:Y:S01]  /*3910*/  FADD.FTZ R73, R77, -R62.reuse ;  /* 0x8000003e4d497221 */ /* 0x100fe20000010000 */
[----:B------:R-:W-:Y:S01]  /*3920*/  PRMT R59, RZ, 0x7610, R59 ;  /* 0x00007610ff3b7816 */ /* 0x000fe2000000003b */
[--C-:B------:R-:W-:Y:S01]  /*3930*/  FADD.FTZ R75, R79, -R62.reuse ;  /* 0x8000003e4f4b7221 */ /* 0x100fe20000010000 */
[--C-:B------:R-:W-:Y:S01]  /*3940*/  PRMT R83, RZ, 0x5410, R61.reuse ;  /* 0x00005410ff537816 */ /* 0x100fe2000000003d */
[--C-:B------:R-:W-:Y:S01]  /*3950*/  FADD.FTZ R77, R81, -R62.reuse ;  /* 0x8000003e514d7221 */ /* 0x100fe20000010000 */
[----:B------:R-:W-:Y:S01]  /*3960*/  PRMT R61, RZ, 0x7610, R61 ;  /* 0x00007610ff3d7816 */ /* 0x000fe2000000003d */
[--C-:B------:R-:W-:Y:S01]  /*3970*/  FADD.FTZ R55, R55, -R62.reuse ;  /* 0x8000003e37377221 */ /* 0x100fe20000010000 */
[----:B------:R-:W-:Y:S01]  /*3980*/  ISETP.GE.U32.AND P4, PT, R24, c[0x0][0x1c8], PT ;  /* 0x0000720018007a0c */ /* 0x000fe20003f86070 */
[--C-:B------:R-:W-:Y:S01]  /*3990*/  FADD.FTZ R79, R59, -R62.reuse ;  /* 0x8000003e3b4f7221 */ /* 0x100fe20000010000 */
[----:B------:R-:W-:Y:S01]  /*39a0*/  ISETP.GE.U32.AND P3, PT, R25, c[0x0][0x1c8], PT ;  /* 0x0000720019007a0c */ /* 0x000fe20003f66070 */
[--C-:B------:R-:W-:Y:S01]  /*39b0*/  FADD.FTZ R81, R83, -R62.reuse ;  /* 0x8000003e53517221 */ /* 0x100fe20000010000 */
[----:B------:R-:W-:Y:S01]  /*39c0*/  ISETP.GE.U32.AND P1, PT, R26, c[0x0][0x1c8], PT ;  /* 0x000072001a007a0c */ /* 0x000fe20003f26070 */
[----:B------:R-:W-:Y:S01]  /*39d0*/  FADD.FTZ R83, R61, -R62 ;  /* 0x8000003e3d537221 */ /* 0x000fe20000010000 */
[----:B------:R-:W-:Y:S01]  /*39e0*/  ISETP.GE.U32.AND P2, PT, R27, c[0x0][0x1c8], PT ;  /* 0x000072001b007a0c */ /* 0x000fe20003f46070 */
[-C--:B------:R-:W-:Y:S01]  /*39f0*/  FMUL.FTZ R52, R41, R10.reuse ;  /* 0x0000000a29347220 */ /* 0x080fe20000410000 */
[----:B------:R-:W-:Y:S01]  /*3a00*/  ISETP.GE.AND.EX P4, PT, R33, c[0x0][0x1cc], PT, P4 ;  /* 0x0000730021007a0c */ /* 0x000fe20003f86340 */
[-C--:B------:R-:W-:Y:S01]  /*3a10*/  FMUL.FTZ R59, R43, R10.reuse ;  /* 0x0000000a2b3b7220 */ /* 0x080fe20000410000 */
[----:B------:R-:W-:Y:S01]  /*3a20*/  ISETP.GE.AND.EX P3, PT, R34, c[0x0][0x1cc], PT, P3 ;  /* 0x0000730022007a0c */ /* 0x000fe20003f66330 */
[-C--:B------:R-:W-:Y:S01]  /*3a30*/  FMUL.FTZ R58, R45, R10.reuse ;  /* 0x0000000a2d3a7220 */ /* 0x080fe20000410000 */
[----:B------:R-:W-:Y:S01]  /*3a40*/  ISETP.GE.AND.EX P1, PT, R35, c[0x0][0x1cc], PT, P1 ;  /* 0x0000730023007a0c */ /* 0x000fe20003f26310 */
[-C--:B------:R-:W-:Y:S01]  /*3a50*/  FMUL.FTZ R61, R47, R10.reuse ;  /* 0x0000000a2f3d7220 */ /* 0x080fe20000410000 */
[----:B------:R-:W-:Y:S01]  /*3a60*/  ISETP.GE.AND.EX P2, PT, R0, c[0x0][0x1cc], PT, P2 ;  /* 0x0000730000007a0c */ /* 0x000fe20003f46320 */
[-C--:B------:R-:W-:Y:S01]  /*3a70*/  FMUL.FTZ R60, R49, R10.reuse ;  /* 0x0000000a313c7220 */ /* 0x080fe20000410000 */
[C---:B------:R-:W-:Y:S01]  /*3a80*/  ISETP.GT.U32.OR P4, PT, R12.reuse, 0x1df, P4 ;  /* 0x000001df0c00780c */ /* 0x040fe20002784470 */
[-C--:B------:R-:W-:Y:S01]  /*3a90*/  FMUL.FTZ R49, R53, R10.reuse ;  /* 0x0000000a35317220 */ /* 0x080fe20000410000 */
[C---:B------:R-:W-:Y:S01]  /*3aa0*/  ISETP.GT.U32.OR P3, PT, R12.reuse, 0x1df, P3 ;  /* 0x000001df0c00780c */ /* 0x040fe20001f64470 */
[-C--:B------:R-:W-:Y:S01]  /*3ab0*/  FMUL.FTZ R50, R55, R10.reuse ;  /* 0x0000000a37327220 */ /* 0x080fe20000410000 */
[C---:B------:R-:W-:Y:S01]  /*3ac0*/  ISETP.GT.U32.OR P1, PT, R12.reuse, 0x1df, P1 ;  /* 0x000001df0c00780c */ /* 0x040fe20000f24470 */
[-C--:B------:R-:W-:Y:S01]  /*3ad0*/  FMUL.FTZ R11, R57, R10.reuse ;  /* 0x0000000a390b7220 */ /* 0x080fe20000410000 */
[----:B------:R-:W-:Y:S01]  /*3ae0*/  ISETP.GT.U32.OR P2, PT, R12, 0x1df, P2 ;  /* 0x000001df0c00780c */ /* 0x000fe20001744470 */
[----:B------:R-:W-:-:S02]  /*3af0*/  FMUL.FTZ R42, R65, R10 ;  /* 0x0000000a412a7220 */ /* 0x000fc40000410000 */
[-C--:B------:R-:W-:Y:S02]  /*3b00*/  FMUL.FTZ R47, R67, R10.reuse ;  /* 0x0000000a432f7220 */ /* 0x080fe40000410000 */
[-C--:B------:R-:W-:Y:S02]  /*3b10*/  FMUL.FTZ R44, R71, R10.reuse ;  /* 0x0000000a472c7220 */ /* 0x080fe40000410000 */
[-C--:B------:R-:W-:Y:S02]  /*3b20*/  FMUL.FTZ R45, R73, R10.reuse ;  /* 0x0000000a492d7220 */ /* 0x080fe40000410000 */
[-C--:B------:R-:W-:Y:S02]  /*3b30*/  FMUL.FTZ R46, R75, R10.reuse ;  /* 0x0000000a4b2e7220 */ /* 0x080fe40000410000 */
[-C--:B------:R-:W-:Y:S02]  /*3b40*/  FMUL.FTZ R43, R77, R10.reuse ;  /* 0x0000000a4d2b7220 */ /* 0x080fe40000410000 */
[----:B------:R-:W-:-:S02]  /*3b50*/  FMUL.FTZ R48, R79, R10 ;  /* 0x0000000a4f307220 */ /* 0x000fc40000410000 */
        /* <DEDUP_REMOVED lines=15> */
.L_x_3190:
        /* <DEDUP_REMOVED lines=12> */
.L_x_3192:
[----:B------:R-:W-:Y:S05]  /*3d10*/  BSYNC B0 ;  /* 0x0000000000007941 */ /* 0x000fea0003800000 */
.L_x_3191:
        /* <DEDUP_REMOVED lines=13> */
.L_x_3193:
[----:B------:R-:W-:Y:S01]  /*3df0*/  BSSY B0, `(.L_x_3194) ;  /* 0x000000c000007945 */ /* 0x000fe20003800000 */
[----:B------:R-:W-:Y:S05]  /*3e00*/  @P3 BRA `(.L_x_3195) ;  /* 0x000000a000003947 */ /* 0x000fea0003800000 */
[----:B0-----:R-:W-:Y:S01]  /*3e10*/  MOV R52, R8 ;  /* 0x0000000800347202 */ /* 0x001fe20000000f00 */
        /* <DEDUP_REMOVED lines=9> */
.L_x_3195:
[----:B------:R-:W-:Y:S05]  /*3eb0*/  BSYNC B0 ;  /* 0x0000000000007941 */ /* 0x000fea0003800000 */
.L_x_3194:
        /* <DEDUP_REMOVED lines=13> */
.L_x_3196:
[----:B------:R-:W-:Y:S01]  /*3f90*/  BSSY B0, `(.L_x_3197) ;  /* 0x000000c000007945 */ /* 0x000fe20003800000 */
[----:B------:R-:W-:Y:S05]  /*3fa0*/  @P1 BRA `(.L_x_3198) ;  /* 0x000000a000001947 */ /* 0x000fea0003800000 */
[----:B------:R-:W-:Y:S01]  /*3fb0*/  IMAD R33, R35, c[0x0][0x1c0], RZ ;  /* 0x0000700023217a24 */ /* 0x000fe200078e02ff */
[----:B------:R-:W-:Y:S02]  /*3fc0*/  MOV R34, R8 ;  /* 0x0000000800227202 */ /* 0x000fe40000000f00 */
[----:B------:R-:W-:Y:S01]  /*3fd0*/  MOV R35, R3 ;  /* 0x0000000300237202 */ /* 0x000fe20000000f00 */
[----:B------:R-:W-:Y:S01]  /*3fe0*/  IMAD R33, R26, c[0x0][0x1c4], R33 ;  /* 0x000071001a217a24 */ /* 0x000fe200078e0221 */
[----:B------:R-:W-:-:S03]  /*3ff0*/  F2FP.BF16.PACK_AB R61, R60, R61 ;  /* 0x0000003d3c3d723e */ /* 0x000fc600000010ff */
[----:B0-----:R-:W-:-:S05]  /*4000*/  IMAD.WIDE.U32 R52, R26, c[0x0][0x1c0], R34 ;  /* 0x000070001a347a25 */ /* 0x001fca00078e0022 */
[----:B------:R-:W-:Y:S02]  /*4010*/  IADD3 R33, R53, R33, RZ ;  /* 0x0000002135217210 */ /* 0x000fe40007ffe0ff */
[----:B------:R-:W-:-:S04]  /*4020*/  LEA R34, P1, R52, c[0x0][0x160], 0x1 ;  /* 0x0000580034227a11 */ /* 0x000fc800078208ff */
[----:B------:R-:W-:-:S05]  /*4030*/  LEA.HI.X R35, R52, c[0x0][0x164], R33, 0x1, P1 ;  /* 0x0000590034237a11 */ /* 0x000fca00008f0c21 */
[----:B------:R0:W-:Y:S04]  /*4040*/  STG.E [R34.64], R61 ;  /* 0x0000003d22007986 */ /* 0x0001e8000c101906 */
.L_x_3198:
[----:B------:R-:W-:Y:S05]  /*4050*/  BSYNC B0 ;  /* 0x0000000000007941 */ /* 0x000fea0003800000 */
.L_x_3197:
[----:B------:R-:W-:Y:S02]  /*4060*/  FFMA.FTZ R49, R6, R49, R4 ;  /* 0x0000003106317223 */ /* 0x000fe40000010004 */
[----:B0-----:R-:W-:Y:S01]  /*4070*/  FFMA.FTZ R52, R7, R50, R5 ;  /* 0x0000003207347223 */ /* 0x001fe20000010005 */
        /* <DEDUP_REMOVED lines=11> */
.L_x_3199:
        /* <DEDUP_REMOVED lines=12> */
.L_x_3201:
[----:B------:R-:W-:Y:S05]  /*41f0*/  BSYNC B0 ;  /* 0x0000000000007941 */ /* 0x000fea0003800000 */
.L_x_3200:
[----:B------:R-:W-:Y:S01]  /*4200*/  ISETP.GE.U32.AND P5, PT, R28, c[0x0][0x1c8], PT ;  /* 0x000072001c007a0c */ /* 0x000fe20003fa6070 */
[C-C-:B------:R-:W-:Y:S01]  /*4210*/  FFMA.FTZ R0, R6.reuse, R11, R4.reuse ;  /* 0x0000000b06007223 */ /* 0x140fe20000010004 */
[----:B------:R-:W-:Y:S01]  /*4220*/  ISETP.GE.U32.AND P1, PT, R29, c[0x0][0x1c8], PT ;  /* 0x000072001d007a0c */ /* 0x000fe20003f26070 */
[--C-:B------:R-:W-:Y:S01]  /*4230*/  FFMA.FTZ R47, R6, R47, R4.reuse ;  /* 0x0000002f062f7223 */ /* 0x100fe20000010004 */
[----:B------:R-:W-:Y:S01]  /*4240*/  ISETP.GE.U32.AND P2, PT, R30, c[0x0][0x1c8], PT ;  /* 0x000072001e007a0c */ /* 0x000fe20003f46070 */
[C-C-:B------:R-:W-:Y:S01]  /*4250*/  FFMA.FTZ R45, R6.reuse, R45, R4.reuse ;  /* 0x0000002d062d7223 */ /* 0x140fe20000010004 */
[----:B------:R-:W-:Y:S01]  /*4260*/  ISETP.GE.U32.AND P3, PT, R31, c[0x0][0x1c8], PT ;  /* 0x000072001f007a0c */ /* 0x000fe20003f66070 */
[--C-:B------:R-:W-:Y:S01]  /*4270*/  FFMA.FTZ R43, R6, R43, R4.reuse ;  /* 0x0000002b062b7223 */ /* 0x100fe20000010004 */
[----:B------:R-:W-:Y:S01]  /*4280*/  ISETP.GE.U32.AND P4, PT, R32, c[0x0][0x1c8], PT ;  /* 0x0000720020007a0c */ /* 0x000fe20003f86070 */
[C-C-:B------:R-:W-:Y:S01]  /*4290*/  FFMA.FTZ R44, R7.reuse, R44, R5.reuse ;  /* 0x0000002c072c7223 */ /* 0x140fe20000010005 */
[----:B------:R-:W-:Y:S01]  /*42a0*/  ISETP.GE.AND.EX P5, PT, R36, c[0x0][0x1cc], PT, P5 ;  /* 0x0000730024007a0c */ /* 0x000fe20003fa6350 */
[--C-:B------:R-:W-:Y:S01]  /*42b0*/  FFMA.FTZ R46, R7, R46, R5.reuse ;  /* 0x0000002e072e7223 */ /* 0x100fe20000010005 */
[----:B------:R-:W-:Y:S01]  /*42c0*/  ISETP.GE.AND.EX P1, PT, R37, c[0x0][0x1cc], PT, P1 ;  /* 0x0000730025007a0c */ /* 0x000fe20003f26310 */
[C-C-:B------:R-:W-:Y:S01]  /*42d0*/  FFMA.FTZ R48, R7.reuse, R48, R5.reuse ;  /* 0x0000003007307223 */ /* 0x140fe20000010005 */
[----:B------:R-:W-:Y:S01]  /*42e0*/  ISETP.GE.AND.EX P2, PT, R38, c[0x0][0x1cc], PT, P2 ;  /* 0x0000730026007a0c */ /* 0x000fe20003f46320 */
[--C-:B------:R-:W-:Y:S01]  /*42f0*/  FFMA.FTZ R11, R7, R10, R5.reuse ;  /* 0x0000000a070b7223 */ /* 0x100fe20000010005 */
[----:B------:R-:W-:Y:S01]  /*4300*/  ISETP.GE.AND.EX P3, PT, R39, c[0x0][0x1cc], PT, P3 ;  /* 0x0000730027007a0c */ /* 0x000fe20003f66330 */
[----:B------:R-:W-:Y:S01]  /*4310*/  FFMA.FTZ R4, R6, R41, R4 ;  /* 0x0000002906047223 */ /* 0x000fe20000010004 */
[----:B------:R-:W-:Y:S01]  /*4320*/  ISETP.GE.AND.EX P4, PT, R40, c[0x0][0x1cc], PT, P4 ;  /* 0x0000730028007a0c */ /* 0x000fe20003f86340 */
[----:B------:R-:W-:Y:S01]  /*4330*/  FFMA.FTZ R5, R7, R42, R5 ;  /* 0x0000002a07057223 */ /* 0x000fe20000010005 */
[----:B------:R-:W-:-:S02]  /*4340*/  ISETP.GT.U32.OR P5, PT, R12, 0x1df, P5 ;  /* 0x000001df0c00780c */ /* 0x000fc40002fa4470 */
[C---:B------:R-:W-:Y:S02]  /*4350*/  ISETP.GT.U32.OR P1, PT, R12.reuse, 0x1df, P1 ;  /* 0x000001df0c00780c */ /* 0x040fe40000f24470 */
[C---:B------:R-:W-:Y:S02]  /*4360*/  ISETP.GT.U32.OR P2, PT, R12.reuse, 0x1df, P2 ;  /* 0x000001df0c00780c */ /* 0x040fe40001744470 */
[C---:B------:R-:W-:Y:S02]  /*4370*/  ISETP.GT.U32.OR P3, PT, R12.reuse, 0x1df, P3 ;  /* 0x000001df0c00780c */ /* 0x040fe40001f64470 */
[----:B------:R-:W-:Y:S01]  /*4380*/  ISETP.GT.U32.OR P4, PT, R12, 0x1df, P4 ;  /* 0x000001df0c00780c */ /* 0x000fe20002784470 */
[----:B------:R-:W-:Y:S06]  /*4390*/  @!P6 BRA `(.L_x_3202) ;  /* 0x000000a00000e947 */ /* 0x000fec0003800000 */
        /* <DEDUP_REMOVED lines=10> */
.L_x_3202:
[----:B------:R-:W-:Y:S01]  /*4440*/  BSSY B0, `(.L_x_3203) ;  /* 0x000000c000007945 */ /* 0x000fe20003800000 */
[----:B------:R-:W-:Y:S05]  /*4450*/  @P5 BRA `(.L_x_3204) ;  /* 0x000000a000005947 */ /* 0x000fea0003800000 */
[----:B------:R-:W-:Y:S01]  /*4460*/  MOV R6, R8 ;  /* 0x0000000800067202 */ /* 0x000fe20000000f00 */
[----:B------:R-:W-:Y:S01]  /*4470*/  IMAD R33, R36, c[0x0][0x1c0], RZ ;  /* 0x0000700024217a24 */ /* 0x000fe200078e02ff */
[----:B------:R-:W-:Y:S02]  /*4480*/  MOV R7, R3 ;  /* 0x0000000300077202 */ /* 0x000fe40000000f00 */
[----:B------:R-:W-:Y:S01]  /*4490*/  F2FP.BF16.PACK_AB R5, R5, R0 ;  /* 0x000000000505723e */ /* 0x000fe200000010ff */
[C---:B------:R-:W-:Y:S02]  /*44a0*/  IMAD R33, R28.reuse, c[0x0][0x1c4], R33 ;  /* 0x000071001c217a24 */ /* 0x040fe400078e0221 */
[----:B0-----:R-:W-:-:S05]  /*44b0*/  IMAD.WIDE.U32 R34, R28, c[0x0][0x1c0], R6 ;  /* 0x000070001c227a25 */ /* 0x001fca00078e0006 */
[----:B------:R-:W-:Y:S02]  /*44c0*/  IADD3 R33, R35, R33, RZ ;  /* 0x0000002123217210 */ /* 0x000fe40007ffe0ff */
[----:B------:R-:W-:-:S04]  /*44d0*/  LEA R6, P5, R34, c[0x0][0x160], 0x1 ;  /* 0x0000580022067a11 */ /* 0x000fc800078a08ff */
[----:B------:R-:W-:-:S05]  /*44e0*/  LEA.HI.X R7, R34, c[0x0][0x164], R33, 0x1, P5 ;  /* 0x0000590022077a11 */ /* 0x000fca00028f0c21 */
[----:B------:R0:W-:Y:S04]  /*44f0*/  STG.E [R6.64], R5 ;  /* 0x0000000506007986 */ /* 0x0001e8000c101906 */
.L_x_3204:
[----:B------:R-:W-:Y:S05]  /*4500*/  BSYNC B0 ;  /* 0x0000000000007941 */ /* 0x000fea0003800000 */
.L_x_3203:
        /* <DEDUP_REMOVED lines=11> */
.L_x_3205:
        /* <DEDUP_REMOVED lines=12> */
.L_x_3207:
[----:B------:R-:W-:Y:S05]  /*4680*/  BSYNC B0 ;  /* 0x0000000000007941 */ /* 0x000fea0003800000 */
.L_x_3206:
        /* <DEDUP_REMOVED lines=11> */
.L_x_3208:
        /* <DEDUP_REMOVED lines=12> */
.L_x_3210:
[----:B------:R-:W-:Y:S05]  /*4800*/  BSYNC B0 ;  /* 0x0000000000007941 */ /* 0x000fea0003800000 */
.L_x_3209:
        /* <DEDUP_REMOVED lines=11> */
.L_x_3211:
        /* <DEDUP_REMOVED lines=12> */
.L_x_3213:
[----:B------:R-:W-:Y:S05]  /*4980*/  BSYNC B0 ;  /* 0x0000000000007941 */ /* 0x000fea0003800000 */
.L_x_3212:
        /* <DEDUP_REMOVED lines=11> */
.L_x_3214:
[----:B------:R-:W-:Y:S01]  /*4a40*/  BSSY B0, `(.L_x_3215) ;  /* 0x000000b000007945 */ /* 0x000fe20003800000 */
[----:B------:R-:W-:Y:S05]  /*4a50*/  @P4 BRA `(.L_x_3216) ;  /* 0x0000009000004947 */ /* 0x000fea0003800000 */
[----:B------:R-:W-:Y:S01]  /*4a60*/  MOV R2, R8 ;  /* 0x0000000800027202 */ /* 0x000fe20000000f00 */
[----:B0-----:R-:W-:Y:S01]  /*4a70*/  IMAD R5, R40, c[0x0][0x1c0], RZ ;  /* 0x0000700028057a24 */ /* 0x001fe200078e02ff */
[----:B------:R-:W-:-:S03]  /*4a80*/  F2FP.BF16.PACK_AB R11, R11, R4 ;  /* 0x000000040b0b723e */ /* 0x000fc600000010ff */
[----:B------:R-:W-:-:S04]  /*4a90*/  IMAD.WIDE.U32 R6, R32, c[0x0][0x1c0], R2 ;  /* 0x0000700020067a25 */ /* 0x000fc800078e0002 */
[----:B------:R-:W-:Y:S01]  /*4aa0*/  IMAD R5, R32, c[0x0][0x1c4], R5 ;  /* 0x0000710020057a24 */ /* 0x000fe200078e0205 */
[----:B------:R-:W-:-:S04]  /*4ab0*/  LEA R2, P1, R6, c[0x0][0x160], 0x1 ;  /* 0x0000580006027a11 */ /* 0x000fc800078208ff */
[----:B------:R-:W-:-:S04]  /*4ac0*/  IADD3 R5, R7, R5, RZ ;  /* 0x0000000507057210 */ /* 0x000fc80007ffe0ff */
[----:B------:R-:W-:-:S05]  /*4ad0*/  LEA.HI.X R3, R6, c[0x0][0x164], R5, 0x1, P1 ;  /* 0x0000590006037a11 */ /* 0x000fca00008f0c05 */
[----:B------:R0:W-:Y:S02]  /*4ae0*/  STG.E [R2.64], R11 ;  /* 0x0000000b02007986 */ /* 0x0001e4000c101906 */
.L_x_3216:
[----:B------:R-:W-:Y:S05]  /*4af0*/  BSYNC B0 ;  /* 0x0000000000007941 */ /* 0x000fea0003800000 */
.L_x_3215:
[----:B------:R-:W-:Y:S02]  /*4b00*/  IADD3 R14, R14, c[0x0][0x10], RZ ;  /* 0x000004000e0e7a10 */ /* 0x000fe40007ffe0ff */
[----:B------:R-:W-:Y:S02]  /*4b10*/  IADD3 R68, R68, 0x1, RZ ;  /* 0x0000000144447810 */ /* 0x000fe40007ffe0ff */
[----:B------:R-:W-:-:S13]  /*4b20*/  ISETP.GE.AND P1, PT, R14, UR4, PT ;  /* 0x000000040e007c0c */ /* 0x000fda000bf26270 */
[----:B------:R-:W-:Y:S01]  /*4b30*/  @P1 CALL.REL.NOINC `(.L_x_3217) ;  /* 0x0000001000001944 */ /* 0x000fe20003c00000 */
[----:B------:R-:W-:Y:S05]  /*4b40*/  BRA `(.L_x_3218) ;  /* 0xffffb74000007947 */ /* 0x000fea000383ffff */
.L_x_3217:
[----:B------:R-:W-:Y:S05]  /*4b50*/  EXIT ;  /* 0x000000000000794d */ /* 0x000fea0003800000 */
.L_x_3219:
        /* <DEDUP_REMOVED lines=10> */
.L_x_5215:


//--------------------- .text._Z35group_norm_nhwc_fwd_one_pass_kernelI11Bf16IOFp32WLi512ELi60ELi480EEv26Group_norm_nhwc_fwd_params --------------------------
	.section	.text._Z35group_norm_nhwc_fwd_one_pass_kernelI11Bf16IOFp32WLi512ELi60ELi480EEv26Group_norm_nhwc_fwd_params,"ax",@progbits
	.sectioninfo	@"SHI_REGISTERS=128"
	.align	128
        .global         _Z35group_norm_nhwc_fwd_one_pass_kernelI11Bf16IOFp32WLi512ELi60ELi480EEv26Group_norm_nhwc_fwd_params
        .type           _Z35group_norm_nhwc_fwd_one_pass_kernelI11Bf16IOFp32WLi512ELi60ELi480EEv26Group_norm_nhwc_fwd_params,@function
        .size           _Z35group_norm_nhwc_fwd_one_pass_kernelI11Bf16IOFp32WLi512ELi60ELi480EEv26Group_norm_nhwc_fwd_params,(.L_x_5216 - _Z35group_norm_nhwc_fwd_one_pass_kernelI11Bf16IOFp32WLi512ELi60ELi480EEv26Group_norm_nhwc_fwd_params)
        .other          _Z35group_norm_nhwc_fwd_one_pass_kernelI11Bf16IOFp32WLi512ELi60ELi480EEv26Group_norm_nhwc_fwd_params,@"STO_CUDA_ENTRY STV_DEFAULT"
_Z35group_norm_nhwc_fwd_one_pass_kernelI11Bf16IOFp32WLi512ELi60ELi480EEv26Group_norm_nhwc_fwd_params:
.text._Z35group_norm_nhwc_fwd_one_pass_kernelI11Bf16IOFp32WLi512ELi60ELi480EEv26Group_norm_nhwc_fwd_params:
        /* <DEDUP_REMOVED lines=8> */
[----:B------:R-:W-:Y:S01]  /*0080*/  LOP3.LUT R24, R24, 0xfdffffff, RZ, 0xc0, !PT ;  /* 0xfdffffff18187812 */ /* 0x000fe200078ec0ff */
[----:B------:R-:W-:Y:S02]  /*0090*/  ULDC.U8 UR5, c[0x0][0x1dc] ;  /* 0x0000770000057ab9 */ /* 0x000fe40000000000 */
[----:B------:R-:W1:Y:S01]  /*00a0*/  S2R R0, SR_CTAID.X ;  /* 0x0000000000007919 */ /* 0x000e620000002500 */
[----:B------:R-:W-:Y:S01]  /*00b0*/  ULDC.64 UR6, c[0x0][0x118] ;  /* 0x0000460000067ab9 */ /* 0x000fe20000000a00 */
[C---:B0-----:R-:W-:Y:S01]  /*00c0*/  IMAD.WIDE.U32 R2, R22.reuse, -0x77777777, RZ ;  /* 0x8888888916027825 */ /* 0x041fe200078e00ff */
[----:B------:R-:W-:-:S04]  /*00d0*/  ISETP.GE.U32.AND P5, PT, R22, 0x1e0, PT ;  /* 0x000001e01600780c */ /* 0x000fc80003fa6070 */
[----:B------:R-:W-:-:S05]  /*00e0*/  SHF.R.U32.HI R23, RZ, 0x4, R3 ;  /* 0x00000004ff177819 */ /* 0x000fca0000011603 */
[----:B-1----:R-:W-:-:S05]  /*00f0*/  IMAD R2, R0, c[0x0][0x1e4], R23 ;  /* 0x0000790000027a24 */ /* 0x002fca00078e0217 */
[C---:B------:R-:W-:Y:S02]  /*0100*/  ISETP.LT.U32.AND P0, PT, R2.reuse, c[0x0][0x1c8], PT ;  /* 0x0000720002007a0c */ /* 0x040fe40003f01070 */
[----:B------:R-:W-:Y:S02]  /*0110*/  SHF.R.S32.HI R19, RZ, 0x1f, R2 ;  /* 0x0000001fff137819 */ /* 0x000fe40000011402 */
[----:B------:R-:W-:Y:S02]  /*0120*/  IADD3 R94, R2, 0x10, RZ ;  /* 0x00000010025e7810 */ /* 0x000fe40007ffe0ff */
[----:B------:R-:W-:Y:S02]  /*0130*/  ISETP.LT.AND.EX P0, PT, R19, c[0x0][0x1cc], !P5, P0 ;  /* 0x0000730013007a0c */ /* 0x000fe40006f01300 */
[----:B------:R-:W-:Y:S02]  /*0140*/  ISETP.LT.U32.AND P4, PT, R94, c[0x0][0x1c8], PT ;  /* 0x000072005e007a0c */ /* 0x000fe40003f81070 */
[----:B------:R-:W-:-:S02]  /*0150*/  SHF.R.S32.HI R25, RZ, 0x1f, R94 ;  /* 0x0000001fff197819 */ /* 0x000fc4000001145e */
[----:B------:R-:W-:Y:S02]  /*0160*/  IADD3 R93, R2, 0x20, RZ ;  /* 0x00000020025d7810 */ /* 0x000fe40007ffe0ff */
[----:B------:R-:W-:Y:S02]  /*0170*/  ISETP.LT.AND.EX P6, PT, R25, c[0x0][0x1cc], !P5, P4 ;  /* 0x0000730019007a0c */ /* 0x000fe40006fc1340 */
        /* <DEDUP_REMOVED lines=143> */
[----:B------:R-:W-:Y:S02]  /*0a70*/  SHF.R.S32.HI R19, RZ, 0x1f, R22 ;  /* 0x0000001fff137819 */ /* 0x000fe40000011416 */
[----:B------:R-:W-:Y:S02]  /*0a80*/  @P1 LOP3.LUT R24, R24, 0x2, RZ, 0xfc, !PT ;  /* 0x0000000218181812 */ /* 0x000fe400078efcff */
[----:B------:R-:W-:Y:S02]  /*0a90*/  IADD3 R14, R2, 0x1a0, RZ ;  /* 0x000001a0020e7810 */ /* 0x000fe40007ffe0ff */
[----:B------:R-:W-:Y:S02]  /*0aa0*/  LOP3.LUT R24, R24, 0xfffffffe, RZ, 0xc0, !PT ;  /* 0xfffffffe18187812 */ /* 0x000fe400078ec0ff */
[----:B------:R-:W-:-:S02]  /*0ab0*/  IADD3 R15, R2, 0x1b0, RZ ;  /* 0x000001b0020f7810 */ /* 0x000fc40007ffe0ff */
[C---:B------:R-:W-:Y:S02]  /*0ac0*/  IADD3 R16, R2.reuse, 0x1c0, RZ ;  /* 0x000001c002107810 */ /* 0x040fe40007ffe0ff */
[C---:B------:R-:W-:Y:S02]  /*0ad0*/  IADD3 R17, R2.reuse, 0x1d0, RZ ;  /* 0x000001d002117810 */ /* 0x040fe40007ffe0ff */
[----:B------:R-:W-:Y:S02]  /*0ae0*/  IADD3 R18, R2, 0x1e0, RZ ;  /* 0x000001e002127810 */ /* 0x000fe40007ffe0ff */
[----:B------:R-:W-:Y:S01]  /*0af0*/  LEA.HI R21, R19, R22, RZ, 0x5 ;  /* 0x0000001613157211 */ /* 0x000fe200078f28ff */
[----:B------:R-:W-:Y:S01]  /*0b00*/  IMAD R22, R23, -0x1e, R22 ;  /* 0xffffffe217167824 */ /* 0x000fe200078e0216 */
[----:B------:R-:W-:Y:S02]  /*0b10*/  @P0 LOP3.LUT R24, R24, 0x1, RZ, 0xfc, !PT ;  /* 0x0000000118180812 */ /* 0x000fe400078efcff */
[----:B------:R-:W-:-:S02]  /*0b20*/  SHF.R.S32.HI R99, RZ, 0x1f, R14 ;  /* 0x0000001fff637819 */ /* 0x000fc4000001140e */
[----:B------:R-:W-:Y:S02]  /*0b30*/  SHF.R.S32.HI R98, RZ, 0x1f, R15 ;  /* 0x0000001fff627819 */ /* 0x000fe4000001140f */
[----:B------:R-:W-:Y:S02]  /*0b40*/  SHF.R.S32.HI R97, RZ, 0x1f, R16 ;  /* 0x0000001fff617819 */ /* 0x000fe40000011410 */
[----:B------:R-:W-:Y:S02]  /*0b50*/  SHF.R.S32.HI R96, RZ, 0x1f, R17 ;  /* 0x0000001fff607819 */ /* 0x000fe40000011411 */
[----:B------:R-:W-:Y:S02]  /*0b60*/  SHF.R.S32.HI R95, RZ, 0x1f, R18 ;  /* 0x0000001fff5f7819 */ /* 0x000fe40000011412 */
[----:B------:R-:W-:Y:S02]  /*0b70*/  ISETP.LT.U32.AND P4, PT, R14, c[0x0][0x1c8], PT ;  /* 0x000072000e007a0c */ /* 0x000fe40003f81070 */
[----:B------:R-:W-:-:S02]  /*0b80*/  ISETP.LT.U32.AND P3, PT, R15, c[0x0][0x1c8], PT ;  /* 0x000072000f007a0c */ /* 0x000fc40003f61070 */
[----:B------:R-:W-:Y:S02]  /*0b90*/  ISETP.LT.U32.AND P2, PT, R16, c[0x0][0x1c8], PT ;  /* 0x0000720010007a0c */ /* 0x000fe40003f41070 */
[----:B------:R-:W-:Y:S02]  /*0ba0*/  ISETP.LT.U32.AND P1, PT, R17, c[0x0][0x1c8], PT ;  /* 0x0000720011007a0c */ /* 0x000fe40003f21070 */
[----:B------:R-:W-:Y:S02]  /*0bb0*/  ISETP.LT.U32.AND P0, PT, R18, c[0x0][0x1c8], PT ;  /* 0x0000720012007a0c */ /* 0x000fe40003f01070 */
[----:B------:R-:W-:Y:S01]  /*0bc0*/  MOV R19, R20 ;  /* 0x0000001400137202 */ /* 0x000fe20000000f00 */
[----:B------:R-:W-:Y:S01]  /*0bd0*/  HFMA2.MMA R20, -RZ, RZ, 0, 0 ;  /* 0x00000000ff147435 */ /* 0x000fe200000001ff */
[----:B------:R-:W-:Y:S02]  /*0be0*/  ISETP.LT.AND.EX P4, PT, R99, c[0x0][0x1cc], !P5, P4 ;  /* 0x0000730063007a0c */ /* 0x000fe40006f81340 */
[----:B------:R-:W-:-:S02]  /*0bf0*/  ISETP.LT.AND.EX P3, PT, R98, c[0x0][0x1cc], !P5, P3 ;  /* 0x0000730062007a0c */ /* 0x000fc40006f61330 */
[----:B------:R-:W-:Y:S02]  /*0c00*/  ISETP.LT.AND.EX P2, PT, R97, c[0x0][0x1cc], !P5, P2 ;  /* 0x0000730061007a0c */ /* 0x000fe40006f41320 */
[----:B------:R-:W-:Y:S02]  /*0c10*/  ISETP.LT.AND.EX P1, PT, R96, c[0x0][0x1cc], !P5, P1 ;  /* 0x0000730060007a0c */ /* 0x000fe40006f21310 */
[----:B------:R-:W-:Y:S02]  /*0c20*/  ISETP.LT.AND.EX P0, PT, R95, c[0x0][0x1cc], !P5, P0 ;  /* 0x000073005f007a0c */ /* 0x000fe40006f01300 */
[----:B------:R-:W-:Y:S02]  /*0c30*/  SHF.R.S32.HI R21, RZ, 0x5, R21 ;  /* 0x00000005ff157819 */ /* 0x000fe40000011415 */
[----:B------:R-:W-:Y:S02]  /*0c40*/  SHF.L.U32 R22, R22, 0x1, RZ ;  /* 0x0000000116167819 */ /* 0x000fe400000006ff */
[----:B------:R-:W-:-:S02]  /*0c50*/  IADD3 R23, R2, 0x1f0, RZ ;  /* 0x000001f002177810 */ /* 0x000fc40007ffe0ff */
.L_x_3326:
[----:B------:R-:W-:Y:S02]  /*0c60*/  IABS R28, c[0x0][0x1d8] ;  /* 0x00007600001c7a13 */ /* 0x000fe40000000000 */
[----:B0-----:R-:W-:-:S02]  /*0c70*/  IABS R31, R19 ;  /* 0x00000013001f7213 */ /* 0x001fc40000000000 */
[----:B------:R-:W0:Y:S01]  /*0c80*/  I2F.RP R25, R28 ;  /* 0x0000001c00197306 */ /* 0x000e220000209400 */
[----:B------:R-:W-:Y:S02]  /*0c90*/  LOP3.LUT R78, R78, 0xffffffbf, RZ, 0xc0, !PT ;  /* 0xffffffbf4e4e7812 */ /* 0x000fe400078ec0ff */
[----:B------:R-:W-:Y:S02]  /*0ca0*/  SHF.R.S32.HI R34, RZ, 0x1f, R94 ;  /* 0x0000001fff227819 */ /* 0x000fe4000001145e */
[----:B------:R-:W-:Y:S02]  /*0cb0*/  @P4 LOP3.LUT R78, R78, 0x40, RZ, 0xfc, !PT ;  /* 0x000000404e4e4812 */ /* 0x000fe400078efcff */
[----:B------:R-:W-:Y:S02]  /*0cc0*/  LOP3.LUT P4, RZ, R24, 0x200000, RZ, 0xc0, !PT ;  /* 0x0020000018ff7812 */ /* 0x000fe4000788c0ff */
[----:B------:R-:W-:Y:S02]  /*0cd0*/  LOP3.LUT R78, R78, 0xffffffdf, RZ, 0xc0, !PT ;  /* 0xffffffdf4e4e7812 */ /* 0x000fe400078ec0ff */
[----:B------:R-:W-:-:S02]  /*0ce0*/  P2R R30, PR, RZ, 0x10 ;  /* 0x00000010ff1e7803 */ /* 0x000fc40000000000 */
[----:B------:R-:W-:Y:S02]  /*0cf0*/  LOP3.LUT P4, RZ, R24, 0x400000, RZ, 0xc0, !PT ;  /* 0x0040000018ff7812 */ /* 0x000fe4000788c0ff */
[----:B------:R-:W-:Y:S01]  /*0d00*/  @P3 LOP3.LUT R78, R78, 0x20, RZ, 0xfc, !PT ;  /* 0x000000204e4e3812 */ /* 0x000fe200078efcff */
[----:B0-----:R-:W0:Y:S01]  /*0d10*/  MUFU.RCP R25, R25 ;  /* 0x0000001900197308 */ /* 0x001e220000001000 */
[----:B------:R-:W-:Y:S02]  /*0d20*/  P2R R33, PR, RZ, 0x10 ;  /* 0x00000010ff217803 */ /* 0x000fe40000000000 */
[C---:B------:R-:W-:Y:S02]  /*0d30*/  LOP3.LUT P4, RZ, R24.reuse, 0x800000, RZ, 0xc0, !PT ;  /* 0x0080000018ff7812 */ /* 0x040fe4000788c0ff */
[----:B------:R-:W-:Y:S02]  /*0d40*/  LOP3.LUT P3, RZ, R24, 0x100000, RZ, 0xc0, !PT ;  /* 0x0010000018ff7812 */ /* 0x000fe4000786c0ff */
[----:B------:R-:W-:-:S02]  /*0d50*/  P2R R32, PR, RZ, 0x10 ;  /* 0x00000010ff207803 */ /* 0x000fc40000000000 */
[----:B------:R-:W-:Y:S02]  /*0d60*/  LOP3.LUT P4, RZ, R24, 0x1000000, RZ, 0xc0, !PT ;  /* 0x0100000018ff7812 */ /* 0x000fe4000788c0ff */
[----:B------:R-:W-:Y:S02]  /*0d70*/  LOP3.LUT R78, R78, 0xffffffef, RZ, 0xc0, !PT ;  /* 0xffffffef4e4e7812 */ /* 0x000fe400078ec0ff */
[----:B------:R-:W-:Y:S02]  /*0d80*/  LOP3.LUT P6, RZ, R24, 0x100, RZ, 0xc0, !PT ;  /* 0x0000010018ff7812 */ /* 0x000fe400078cc0ff */
[----:B------:R-:W-:Y:S02]  /*0d90*/  @P2 LOP3.LUT R78, R78, 0x10, RZ, 0xfc, !PT ;  /* 0x000000104e4e2812 */ /* 0x000fe400078efcff */
[----:B0-----:R-:W-:Y:S02]  /*0da0*/  IADD3 R26, R25, 0xffffffe, RZ ;  /* 0x0ffffffe191a7810 */ /* 0x001fe40007ffe0ff */
[----:B------:R-:W-:-:S02]  /*0db0*/  LOP3.LUT R78, R78, 0xfffffff7, RZ, 0xc0, !PT ;  /* 0xfffffff74e4e7812 */ /* 0x000fc400078ec0ff */
[----:B------:R0:W1:Y:S01]  /*0dc0*/  F2I.FTZ.U32.TRUNC.NTZ R27, R26 ;  /* 0x0000001a001b7305 */ /* 0x000062000021f000 */
[----:B------:R-:W-:Y:S02]  /*0dd0*/  LOP3.LUT P2, RZ, R24, 0x40000, RZ, 0xc0, !PT ;  /* 0x0004000018ff7812 */ /* 0x000fe4000784c0ff */
[----:B------:R-:W-:Y:S02]  /*0de0*/  @P1 LOP3.LUT R78, R78, 0x8, RZ, 0xfc, !PT ;  /* 0x000000084e4e1812 */ /* 0x000fe400078efcff */
[----:B------:R-:W-:Y:S02]  /*0df0*/  LOP3.LUT P1, RZ, R24, 0x10000, RZ, 0xc0, !PT ;  /* 0x0001000018ff7812 */ /* 0x000fe4000782c0ff */
[----:B------:R-:W-:Y:S02]  /*0e00*/  LOP3.LUT R78, R78, 0xfffffffb, RZ, 0xc0, !PT ;  /* 0xfffffffb4e4e7812 */ /* 0x000fe400078ec0ff */
[----:B0-----:R-:W-:Y:S02]  /*0e10*/  MOV R26, RZ ;  /* 0x000000ff001a7202 */ /* 0x001fe40000000f00 */
[----:B------:R-:W-:-:S02]  /*0e20*/  @P0 LOP3.LUT R78, R78, 0x4, RZ, 0xfc, !PT ;  /* 0x000000044e4e0812 */ /* 0x000fc400078efcff */
[----:B------:R-:W-:Y:S02]  /*0e30*/  LOP3.LUT P0, RZ, R24, 0x4000, RZ, 0xc0, !PT ;  /* 0x0000400018ff7812 */ /* 0x000fe4000780c0ff */
[----:B------:R-:W-:Y:S02]  /*0e40*/  LOP3.LUT R78, R78, 0xffffff7f, RZ, 0xc0, !PT ;  /* 0xffffff7f4e4e7812 */ /* 0x000fe400078ec0ff */
[----:B-1----:R-:W-:Y:S02]  /*0e50*/  IADD3 R29, RZ, -R27, RZ ;  /* 0x8000001bff1d7210 */ /* 0x002fe40007ffe0ff */
[----:B------:R-:W-:-:S03]  /*0e60*/  @P3 LOP3.LUT R78, R78, 0x80, RZ, 0xfc, !PT ;  /* 0x000000804e4e3812 */ /* 0x000fc600078efcff */
[----:B------:R-:W-:Y:S01]  /*0e70*/  IMAD R29, R29, R28, RZ ;  /* 0x0000001c1d1d7224 */ /* 0x000fe200078e02ff */
[----:B------:R-:W-:-:S03]  /*0e80*/  LOP3.LUT R78, R78, 0xfffffeff, RZ, 0xc0, !PT ;  /* 0xfffffeff4e4e7812 */ /* 0x000fc600078ec0ff */
[----:B------:R-:W-:Y:S01]  /*0e90*/  IMAD.HI.U32 R27, R27, R29, R26 ;  /* 0x0000001d1b1b7227 */ /* 0x000fe200078e001a */
[----:B------:R-:W-:-:S03]  /*0ea0*/  @P2 LOP3.LUT R78, R78, 0x100, RZ, 0xfc, !PT ;  /* 0x000001004e4e2812 */ /* 0x000fc600078efcff */
[----:B------:R-:W-:Y:S01]  /*0eb0*/  IMAD.MOV.U32 R29, RZ, RZ, R31 ;  /* 0x000000ffff1d7224 */ /* 0x000fe200078e001f */
[----:B------:R-:W-:-:S03]  /*0ec0*/  LOP3.LUT R78, R78, 0xfffffdff, RZ, 0xc0, !PT ;  /* 0xfffffdff4e4e7812 */ /* 0x000fc600078ec0ff */
[----:B------:R-:W-:Y:S01]  /*0ed0*/  IMAD.HI.U32 R27, R27, R29, RZ ;  /* 0x0000001d1b1b7227 */ /* 0x000fe200078e00ff */
[----:B------:R-:W-:-:S04]  /*0ee0*/  @P1 LOP3.LUT R78, R78, 0x200, RZ, 0xfc, !PT ;  /* 0x000002004e4e1812 */ /* 0x000fc800078efcff */
[----:B------:R-:W-:-:S05]  /*0ef0*/  IADD3 R25, -R27, RZ, RZ ;  /* 0x000000ff1b197210 */ /* 0x000fca0007ffe1ff */
[----:B------:R-:W-:-:S05]  /*0f00*/  IMAD R25, R28, R25, R29 ;  /* 0x000000191c197224 */ /* 0x000fca00078e021d */
[----:B------:R-:W-:-:S13]  /*0f10*/  ISETP.GT.U32.AND P5, PT, R28, R25, PT ;  /* 0x000000191c00720c */ /* 0x000fda0003fa4070 */
[-C--:B------:R-:W-:Y:S02]  /*0f20*/  @!P5 IADD3 R25, R25, -R28.reuse, RZ ;  /* 0x8000001c1919d210 */ /* 0x080fe40007ffe0ff */
[----:B------:R-:W-:Y:S02]  /*0f30*/  @!P5 IADD3 R27, R27, 0x1, RZ ;  /* 0x000000011b1bd810 */ /* 0x000fe40007ffe0ff */
[----:B------:R-:W-:Y:S02]  /*0f40*/  ISETP.GE.U32.AND P5, PT, R25, R28, PT ;  /* 0x0000001c1900720c */ /* 0x000fe40003fa6070 */
[----:B------:R-:W-:-:S11]  /*0f50*/  LOP3.LUT R25, R19, c[0x0][0x1d8], RZ, 0x3c, !PT ;  /* 0x0000760013197a12 */ /* 0x000fd600078e3cff */
[----:B------:R-:W-:Y:S02]  /*0f60*/  @P5 IADD3 R27, R27, 0x1, RZ ;  /* 0x000000011b1b5810 */ /* 0x000fe40007ffe0ff */
[----:B------:R-:W-:-:S13]  /*0f70*/  ISETP.GE.AND P5, PT, R25, RZ, PT ;  /* 0x000000ff1900720c */ /* 0x000fda0003fa6270 */
[----:B------:R-:W-:Y:S02]  /*0f80*/  @!P5 IADD3 R27, -R27, RZ, RZ ;  /* 0x000000ff1b1bd210 */ /* 0x000fe40007ffe1ff */
[----:B------:R-:W-:-:S13]  /*0f90*/  ISETP.NE.AND P5, PT, RZ, c[0x0][0x1d8], PT ;  /* 0x00007600ff007a0c */ /* 0x000fda0003fa5270 */
[----:B------:R-:W-:-:S04]  /*0fa0*/  @!P5 LOP3.LUT R27, RZ, c[0x0][0x1d8], RZ, 0x33, !PT ;  /* 0x00007600ff1bda12 */ /* 0x000fc800078e33ff */
[----:B------:R-:W-:-:S05]  /*0fb0*/  IADD3 R26, -R27, RZ, RZ ;  /* 0x000000ff1b1a7210 */ /* 0x000fca0007ffe1ff */
[----:B------:R-:W-:Y:S01]  /*0fc0*/  IMAD R25, R26, c[0x0][0x1d8], R19 ;  /* 0x000076001a197a24 */ /* 0x000fe200078e0213 */
[----:B------:R-:W-:-:S03]  /*0fd0*/  SHF.R.S32.HI R26, RZ, 0x1f, R22 ;  /* 0x0000001fff1a7819 */ /* 0x000fc60000011416 */
[----:B------:R-:W-:-:S05]  /*0fe0*/  IMAD R25, R25, 0x3c, RZ ;  /* 0x0000003c19197824 */ /* 0x000fca00078e02ff */
[----:B------:R-:W-:-:S04]  /*0ff0*/  IADD3 R68, P5, R22, R25, RZ ;  /* 0x0000001916447210 */ /* 0x000fc80007fbe0ff */
[----:B------:R-:W-:Y:S02]  /*1000*/  LEA.HI.X.SX32 R69, R25, R26, 0x1, P5 ;  /* 0x0000001a19457211 */ /* 0x000fe400028f0eff */
[----:B------:R-:W-:-:S03]  /*1010*/  SHF.R.S32.HI R26, RZ, 0x1f, R27 ;  /* 0x0000001fff1a7819 */ /* 0x000fc6000001141b */
[----:B------:R-:W-:-:S04]  /*1020*/  IMAD.WIDE.U32 R68, R27, c[0x0][0x1d0], R68 ;  /* 0x000074001b447a25 */ /* 0x000fc800078e0044 */
[----:B------:R-:W-:Y:S01]  /*1030*/  IMAD R26, R26, c[0x0][0x1d0], RZ ;  /* 0x000074001a1a7a24 */ /* 0x000fe200078e02ff */
[----:B------:R-:W-:-:S03]  /*1040*/  @P4 MOV R66, R68 ;  /* 0x0000004400424202 */ /* 0x000fc60000000f00 */
[----:B------:R-:W-:Y:S02]  /*1050*/  IMAD R67, R27, c[0x0][0x1d4], R26 ;  /* 0x000075001b437a24 */ /* 0x000fe400078e021a */
[----:B------:R-:W-:Y:S01]  /*1060*/  @P4 IMAD R27, R34, c[0x0][0x1c0], RZ ;  /* 0x00007000221b4a24 */ /* 0x000fe200078e02ff */
[----:B------:R-:W-:Y:S02]  /*1070*/  SHF.R.S32.HI R34, RZ, 0x1f, R93 ;  /* 0x0000001fff227819 */ /* 0x000fe4000001145d */
[----:B------:R-:W-:Y:S01]  /*1080*/  IADD3 R67, R69, R67, RZ ;  /* 0x0000004345437210 */ /* 0x000fe20007ffe0ff */
[----:B------:R-:W-:-:S04]  /*1090*/  @P4 IMAD R29, R94, c[0x0][0x1c4], R27 ;  /* 0x000071005e1d4a24 */ /* 0x000fc800078e021b */
[----:B------:R-:W-:-:S04]  /*10a0*/  @P4 IMAD.WIDE.U32 R26, R94, c[0x0][0x1c0], R66 ;  /* 0x000070005e1a4a25 */ /* 0x000fc800078e0042 */
[----:B------:R-:W-:Y:S01]  /*10b0*/  @P4 IMAD.IADD R27, R27, 0x1, R29 ;  /* 0x000000011b1b4824 */ /* 0x000fe200078e021d */
[----:B------:R-:W-:-:S04]  /*10c0*/  @P4 LEA R40, P5, R26, c[0x0][0x170], 0x1 ;  /* 0x00005c001a284a11 */ /* 0x000fc800078a08ff */
[----:B------:R-:W-:Y:S02]  /*10d0*/  @P4 LEA.HI.X R41, R26, c[0x0][0x174], R27, 0x1, P5 ;  /* 0x00005d001a294a11 */ /* 0x000fe400028f0c1b */
[----:B------:R-:W-:-:S13]  /*10e0*/  ISETP.NE.AND P4, PT, R32, RZ, PT ;  /* 0x000000ff2000720c */ /* 0x000fda0003f85270 */
[----:B------:R-:W-:Y:S01]  /*10f0*/  @P4 IMAD R26, R34, c[0x0][0x1c0], RZ ;  /* 0x00007000221a4a24 */ /* 0x000fe200078e02ff */
[----:B------:R-:W-:Y:S02]  /*1100*/  @P4 MOV R27, R67 ;  /* 0x00000043001b4202 */ /* 0x000fe40000000f00 */
[----:B------:R-:W-:Y:S01]  /*1110*/  SHF.R.S32.HI R34, RZ, 0x1f, R92 ;  /* 0x0000001fff227819 */ /* 0x000fe2000001145c */
[----:B------:R-:W-:Y:S01]  /*1120*/  @P4 IMAD R29, R93, c[0x0][0x1c4], R26 ;  /* 0x000071005d1d4a24 */ /* 0x000fe200078e021a */
[----:B------:R-:W-:-:S05]  /*1130*/  @P4 MOV R26, R68 ;  /* 0x00000044001a4202 */ /* 0x000fca0000000f00 */
[----:B------:R-:W-:-:S05]  /*1140*/  @P4 IMAD.WIDE.U32 R26, R93, c[0x0][0x1c0], R26 ;  /* 0x000070005d1a4a25 */ /* 0x000fca00078e001a */
[----:B------:R-:W-:Y:S02]  /*1150*/  @P4 IADD3 R27, R27, R29, RZ ;  /* 0x0000001d1b1b4210 */ /* 0x000fe40007ffe0ff */
[----:B------:R-:W-:-:S04]  /*1160*/  @P4 LEA R44, P5, R26, c[0x0][0x170], 0x1 ;  /* 0x00005c001a2c4a11 */ /* 0x000fc800078a08ff */
[----:B------:R-:W-:Y:S02]  /*1170*/  @P4 LEA.HI.X R45, R26, c[0x0][0x174], R27, 0x1, P5 ;  /* 0x00005d001a2d4a11 */ /* 0x000fe400028f0c1b */
[----:B------:R-:W-:-:S13]  /*1180*/  ISETP.NE.AND P4, PT, R33, RZ, PT ;  /* 0x000000ff2100720c */ /* 0x000fda0003f85270 */
[----:B------:R-:W-:Y:S01]  /*1190*/  @P4 IMAD R27, R34, c[0x0][0x1c0], RZ ;  /* 0x00007000221b4a24 */ /* 0x000fe200078e02ff */
[----:B------:R-:W-:-:S03]  /*11a0*/  @P4 MOV R26, R68 ;  /* 0x00000044001a4202 */ /* 0x000fc60000000f00 */
        /* <DEDUP_REMOVED lines=9> */
[----:B------:R-:W-:Y:S02]  /*1240*/  @P4 IMAD R29, R91, c[0x0][0x1c4], R26 ;  /* 0x000071005b1d4a24 */ /* 0x000fe400078e021a */
[----:B------:R-:W-:-:S04]  /*1250*/  @P4 IMAD.MOV.U32 R26, RZ, RZ, R68 ;  /* 0x000000ffff1a4224 */ /* 0x000fc800078e0044 */
[----:B------:R-:W-:-:S05]  /*1260*/  @P4 IMAD.WIDE.U32 R26, R91, c[0x0][0x1c0], R26 ;  /* 0x000070005b1a4a25 */ /* 0x000fca00078e001a */
[----:B------:R-:W-:Y:S02]  /*1270*/  @P4 IADD3 R27, R27, R29, RZ ;  /* 0x0000001d1b1b4210 */ /* 0x000fe40007ffe0ff */
[----:B------:R-:W-:-:S04]  /*1280*/  @P4 LEA R46, P5, R26, c[0x0][0x170], 0x1 ;  /* 0x00005c001a2e4a11 */ /* 0x000fc800078a08ff */
[----:B------:R-:W-:Y:S01]  /*1290*/  @P4 LEA.HI.X R47, R26, c[0x0][0x174], R27, 0x1, P5 ;  /* 0x00005d001a2f4a11 */ /* 0x000fe200028f0c1b */
[----:B------:R-:W-:Y:S01]  /*12a0*/  @P3 IMAD R27, R124, c[0x0][0x1c0], RZ ;  /* 0x000070007c1b3a24 */ /* 0x000fe200078e02ff */
[----:B------:R-:W-:Y:S02]  /*12b0*/  @P3 MOV R26, R68 ;  /* 0x00000044001a3202 */ /* 0x000fe40000000f00 */
[----:B------:R-:W-:Y:S01]  /*12c0*/  LOP3.LUT P4, RZ, R24, 0x20000, RZ, 0xc0, !PT ;  /* 0x0002000018ff7812 */ /* 0x000fe2000788c0ff */
[----:B------:R-:W-:Y:S01]  /*12d0*/  @P3 IMAD R29, R90, c[0x0][0x1c4], R27 ;  /* 0x000071005a1d3a24 */ /* 0x000fe200078e021b */
[----:B------:R-:W-:-:S05]  /*12e0*/  @P3 MOV R27, R67 ;  /* 0x00000043001b3202 */ /* 0x000fca0000000f00 */
[----:B------:R-:W-:-:S05]  /*12f0*/  @P3 IMAD.WIDE.U32 R26, R90, c[0x0][0x1c0], R26 ;  /* 0x000070005a1a3a25 */ /* 0x000fca00078e001a */
[----:B------:R-:W-:Y:S02]  /*1300*/  @P3 IADD3 R27, R27, R29, RZ ;  /* 0x0000001d1b1b3210 */ /* 0x000fe40007ffe0ff */
[----:B------:R-:W-:-:S04]  /*1310*/  @P3 LEA R36, P5, R26, c[0x0][0x170], 0x1 ;  /* 0x00005c001a243a11 */ /* 0x000fc800078a08ff */
[----:B------:R-:W-:Y:S02]  /*1320*/  @P3 LEA.HI.X R37, R26, c[0x0][0x174], R27, 0x1, P5 ;  /* 0x00005d001a253a11 */ /* 0x000fe400028f0c1b */
[----:B------:R-:W-:-:S13]  /*1330*/  LOP3.LUT P3, RZ, R24, 0x80000, RZ, 0xc0, !PT ;  /* 0x0008000018ff7812 */ /* 0x000fda000786c0ff */
[----:B------:R-:W-:Y:S02]  /*1340*/  @P3 IMAD R26, R123, c[0x0][0x1c0], RZ ;  /* 0x000070007b1a3a24 */ /* 0x000fe400078e02ff */
[----:B------:R-:W-:Y:S02]  /*1350*/  @P3 IMAD.MOV.U32 R27, RZ, RZ, R67 ;  /* 0x000000ffff1b3224 */ /* 0x000fe400078e0043 */
[----:B------:R-:W-:Y:S01]  /*1360*/  @P3 IMAD R29, R89, c[0x0][0x1c4], R26 ;  /* 0x00007100591d3a24 */ /* 0x000fe200078e021a */
[----:B------:R-:W-:-:S05]  /*1370*/  @P3 MOV R26, R68 ;  /* 0x00000044001a3202 */ /* 0x000fca0000000f00 */
        /* <DEDUP_REMOVED lines=18> */
[----:B------:R-:W-:-:S04]  /*14a0*/  @P4 IMAD.WIDE.U32 R26, R87, c[0x0][0x1c0], R26 ;  /* 0x00007000571a4a25 */ /* 0x000fc800078e001a */
[----:B------:R-:W-:Y:S01]  /*14b0*/  @P4 IMAD.IADD R27, R27, 0x1, R29 ;  /* 0x000000011b1b4824 */ /* 0x000fe200078e021d */
        /* <DEDUP_REMOVED lines=21> */
[----:B------:R-:W-:Y:S01]  /*1610*/  LOP3.LUT P3, RZ, R24, 0x800, RZ, 0xc0, !PT ;  /* 0x0000080018ff7812 */ /* 0x000fe2000786c0ff */
        /* <DEDUP_REMOVED lines=8> */
[----:B------:R-:W-:-:S03]  /*16a0*/  @P2 MOV R27, R67 ;  /* 0x00000043001b2202 */ /* 0x000fc60000000f00 */
        /* <DEDUP_REMOVED lines=83> */
[----:B------:R-:W-:Y:S01]  /*1be0*/  @P2 IADD3 R27, R27, R43, RZ ;  /* 0x0000002b1b1b2210 */ /* 0x000fe20007ffe0ff */
[----:B------:R-:W-:Y:S01]  /*1bf0*/  @P1 IMAD R42, R103, c[0x0][0x1c0], RZ ;  /* 0x00007000672a1a24 */ /* 0x000fe200078e02ff */
[----:B------:R-:W-:-:S03]  /*1c00*/  @P2 LEA R70, P5, R26, c[0x0][0x170], 0x1 ;  /* 0x00005c001a462a11 */ /* 0x000fc600078a08ff */
[----:B------:R-:W-:Y:S01]  /*1c10*/  @P1 IMAD R42, R11, c[0x0][0x1c4], R42 ;  /* 0x000071000b2a1a24 */ /* 0x000fe200078e022a */
        /* <DEDUP_REMOVED lines=9> */
[----:B------:R-:W-:Y:S02]  /*1cb0*/  @P4 LEA.HI.X R73, R26, c[0x0][0x174], R27, 0x1, P5 ;  /* 0x00005d001a494a11 */ /* 0x000fe400028f0c1b */
[-C--:B------:R-:W-:Y:S02]  /*1cc0*/  @P1 MOV R26, R68.reuse ;  /* 0x00000044001a1202 */ /* 0x080fe40000000f00 */
[-C--:B------:R-:W-:Y:S02]  /*1cd0*/  @P1 MOV R27, R67.reuse ;  /* 0x00000043001b1202 */ /* 0x080fe40000000f00 */
[----:B------:R-:W-:Y:S02]  /*1ce0*/  @P2 MOV R80, R68 ;  /* 0x0000004400502202 */ /* 0x000fe40000000f00 */
[----:B------:R-:W-:Y:S01]  /*1cf0*/  @P2 MOV R81, R67 ;  /* 0x0000004300512202 */ /* 0x000fe20000000f00 */
[----:B------:R-:W-:Y:S01]  /*1d00*/  @P1 IMAD.WIDE.U32 R26, R11, c[0x0][0x1c0], R26 ;  /* 0x000070000b1a1a25 */ /* 0x000fe200078e001a */
[----:B------:R-:W-:-:S04]  /*1d10*/  LOP3.LUT P4, RZ, R24, 0x1, RZ, 0xc0, !PT ;  /* 0x0000000118ff7812 */ /* 0x000fc8000788c0ff */
[----:B------:R-:W-:Y:S02]  /*1d20*/  @P1 IADD3 R27, R27, R42, RZ ;  /* 0x0000002a1b1b1210 */ /* 0x000fe40007ffe0ff */
[----:B------:R-:W-:-:S04]  /*1d30*/  @P1 LEA R42, P5, R26, c[0x0][0x170], 0x1 ;  /* 0x00005c001a2a1a11 */ /* 0x000fc800078a08ff */
[----:B------:R-:W-:Y:S02]  /*1d40*/  @P1 LEA.HI.X R43, R26, c[0x0][0x174], R27, 0x1, P5 ;  /* 0x00005d001a2b1a11 */ /* 0x000fe400028f0c1b */
[----:B------:R-:W-:Y:S01]  /*1d50*/  LOP3.LUT P5, RZ, R24, 0x1000000, RZ, 0xc0, !PT ;  /* 0x0100000018ff7812 */ /* 0x000fe200078ac0ff */
[----:B------:R-:W-:Y:S01]  /*1d60*/  @P2 IMAD R27, R102, c[0x0][0x1c0], RZ ;  /* 0x00007000661b2a24 */ /* 0x000fe200078e02ff */
[----:B------:R-:W-:Y:S01]  /*1d70*/  MOV R26, RZ ;  /* 0x000000ff001a7202 */ /* 0x000fe20000000f00 */
[----:B------:R-:W-:Y:S01]  /*1d80*/  @P2 IMAD.WIDE.U32 R80, R12, c[0x0][0x1c0], R80 ;  /* 0x000070000c502a25 */ /* 0x000fe200078e0050 */
[----:B------:R-:W-:-:S03]  /*1d90*/  LOP3.LUT P1, RZ, R78, 0x200, RZ, 0xc0, !PT ;  /* 0x000002004eff7812 */ /* 0x000fc6000782c0ff */
[----:B------:R-:W-:-:S04]  /*1da0*/  @P2 IMAD R27, R12, c[0x0][0x1c4], R27 ;  /* 0x000071000c1b2a24 */ /* 0x000fc800078e021b */
[----:B------:R-:W-:Y:S02]  /*1db0*/  @P2 IMAD.IADD R27, R81, 0x1, R27 ;  /* 0x00000001511b2824 */ /* 0x000fe400078e021b */
[----:B------:R0:W2:Y:S02]  /*1dc0*/  @P5 LDG.E R26, [R40.64] ;  /* 0x00000006281a5981 */ /* 0x0000a4000c1e1900 */
[----:B0-----:R-:W-:-:S04]  /*1dd0*/  @P2 LEA R40, P5, R80, c[0x0][0x170], 0x1 ;  /* 0x00005c0050282a11 */ /* 0x001fc800078a08ff */
[----:B------:R-:W-:Y:S02]  /*1de0*/  @P2 LEA.HI.X R41, R80, c[0x0][0x174], R27, 0x1, P5 ;  /* 0x00005d0050292a11 */ /* 0x000fe400028f0c1b */
[----:B------:R-:W-:Y:S02]  /*1df0*/  LOP3.LUT P5, RZ, R24, 0x400000, RZ, 0xc0, !PT ;  /* 0x0040000018ff7812 */ /* 0x000fe400078ac0ff */
[----:B------:R-:W-:Y:S01]  /*1e00*/  MOV R27, RZ ;  /* 0x000000ff001b7202 */ /* 0x000fe20000000f00 */
[----:B------:R-:W-:Y:S01]  /*1e10*/  @P4 IMAD R80, R101, c[0x0][0x1c0], RZ ;  /* 0x0000700065504a24 */ /* 0x000fe200078e02ff */
[----:B------:R-:W-:Y:S02]  /*1e20*/  @P4 MOV R81, R67 ;  /* 0x0000004300514202 */ /* 0x000fe40000000f00 */
[C---:B------:R-:W-:Y:S02]  /*1e30*/  LOP3.LUT P2, RZ, R78.reuse, 0x100, RZ, 0xc0, !PT ;  /* 0x000001004eff7812 */ /* 0x040fe4000784c0ff */
[----:B------:R0:W3:Y:S01]  /*1e40*/  @P3 LDG.E R27, [R44.64] ;  /* 0x000000062c1b3981 */ /* 0x0000e2000c1e1900 */
[----:B------:R-:W-:Y:S01]  /*1e50*/  LOP3.LUT P3, RZ, R78, 0x80, RZ, 0xc0, !PT ;  /* 0x000000804eff7812 */ /* 0x000fe2000786c0ff */
[----:B0-----:R-:W-:-:S06]  /*1e60*/  CS2R R44, SRZ ;  /* 0x00000000002c7805 */ /* 0x001fcc000001ff00 */
[----:B------:R0:W4:Y:S02]  /*1e70*/  @P5 LDG.E R44, [R38.64] ;  /* 0x00000006262c5981 */ /* 0x000124000c1e1900 */
[----:B0-----:R-:W-:Y:S01]  /*1e80*/  @P4 IMAD R38, R13, c[0x0][0x1c4], R80 ;  /* 0x000071000d264a24 */ /* 0x001fe200078e0250 */
[----:B------:R-:W-:-:S05]  /*1e90*/  @P4 MOV R80, R68 ;  /* 0x0000004400504202 */ /* 0x000fca0000000f00 */
[----:B------:R-:W-:-:S05]  /*1ea0*/  @P4 IMAD.WIDE.U32 R80, R13, c[0x0][0x1c0], R80 ;  /* 0x000070000d504a25 */ /* 0x000fca00078e0050 */
[----:B------:R-:W-:Y:S02]  /*1eb0*/  @P4 IADD3 R39, R81, R38, RZ ;  /* 0x0000002651274210 */ /* 0x000fe40007ffe0ff */
[----:B------:R-:W-:-:S04]  /*1ec0*/  @P4 LEA R38, P5, R80, c[0x0][0x170], 0x1 ;  /* 0x00005c0050264a11 */ /* 0x000fc800078a08ff */
[----:B------:R-:W-:Y:S02]  /*1ed0*/  @P4 LEA.HI.X R39, R80, c[0x0][0x174], R39, 0x1, P5 ;  /* 0x00005d0050274a11 */ /* 0x000fe400028f0c27 */
[----:B------:R-:W-:Y:S02]  /*1ee0*/  LOP3.LUT P5, RZ, R24, 0x200000, RZ, 0xc0, !PT ;  /* 0x0020000018ff7812 */ /* 0x000fe400078ac0ff */
[----:B------:R-:W-:-:S11]  /*1ef0*/  LOP3.LUT P4, RZ, R78, 0x40, RZ, 0xc0, !PT ;  /* 0x000000404eff7812 */ /* 0x000fd6000788c0ff */
[----:B------:R0:W5:Y:S02]  /*1f00*/  @P5 LDG.E R45, [R46.64] ;  /* 0x000000062e2d5981 */ /* 0x000164000c1e1900 */
[----:B------:R-:W-:Y:S01]  /*1f10*/  @P4 IMAD R81, R99, c[0x0][0x1c0], RZ ;  /* 0x0000700063514a24 */ /* 0x000fe200078e02ff */
[----:B0-----:R-:W-:Y:S01]  /*1f20*/  CS2R R46, SRZ ;  /* 0x00000000002e7805 */ /* 0x001fe2000001ff00 */
[----:B------:R-:W-:-:S05]  /*1f30*/  @P4 MOV R80, R68 ;  /* 0x0000004400504202 */ /* 0x000fca0000000f00 */
[----:B------:R0:W2:Y:S01]  /*1f40*/  @P3 LDG.E R46, [R36.64] ;  /* 0x00000006242e3981 */ /* 0x0000a2000c1e1900 */
[----:B------:R-:W-:Y:S01]  /*1f50*/  LOP3.LUT P3, RZ, R78, 0x20, RZ, 0xc0, !PT ;  /* 0x000000204eff7812 */ /* 0x000fe2000786c0ff */
[----:B0-----:R-:W-:Y:S01]  /*1f60*/  @P4 IMAD R36, R14, c[0x0][0x1c4], R81 ;  /* 0x000071000e244a24 */ /* 0x001fe200078e0251 */
[----:B------:R-:W-:-:S05]  /*1f70*/  @P4 MOV R81, R67 ;  /* 0x0000004300514202 */ /* 0x000fca0000000f00 */
[----:B------:R-:W-:-:S04]  /*1f80*/  @P4 IMAD.WIDE.U32 R80, R14, c[0x0][0x1c0], R80 ;  /* 0x000070000e504a25 */ /* 0x000fc800078e0050 */
[----:B------:R-:W-:Y:S01]  /*1f90*/  @P4 IMAD.IADD R37, R81, 0x1, R36 ;  /* 0x0000000151254824 */ /* 0x000fe200078e0224 */
[----:B------:R-:W-:-:S04]  /*1fa0*/  @P4 LEA R36, P5, R80, c[0x0][0x170], 0x1 ;  /* 0x00005c0050244a11 */ /* 0x000fc800078a08ff */
[----:B------:R-:W-:Y:S02]  /*1fb0*/  @P4 LEA.HI.X R37, R80, c[0x0][0x174], R37, 0x1, P5 ;  /* 0x00005d0050254a11 */ /* 0x000fe400028f0c25 */
[----:B------:R-:W-:Y:S01]  /*1fc0*/  LOP3.LUT P5, RZ, R24, 0x80000, RZ, 0xc0, !PT ;  /* 0x0008000018ff7812 */ /* 0x000fe200078ac0ff */
[----:B------:R-:W-:Y:S01]  /*1fd0*/  @P3 IMAD R80, R98, c[0x0][0x1c0], RZ ;  /* 0x0000700062503a24 */ /* 0x000fe200078e02ff */
[----:B------:R-:W-:Y:S02]  /*1fe0*/  @P3 MOV R81, R67 ;  /* 0x0000004300513202 */ /* 0x000fe40000000f00 */
[----:B------:R-:W-:-:S04]  /*1ff0*/  LOP3.LUT R24, R24, 0xf7ffffff, RZ, 0xc0, !PT ;  /* 0xf7ffffff18187812 */ /* 0x000fc800078ec0ff */
[----:B------:R-:W-:-:S05]  /*2000*/  @P4 LOP3.LUT R24, R24, 0x8000000, RZ, 0xfc, !PT ;  /* 0x0800000018184812 */ /* 0x000fca00078efcff */
[----:B------:R0:W2:Y:S02]  /*2010*/  @P5 LDG.E R47, [R48.64] ;  /* 0x00000006302f5981 */ /* 0x0000a4000c1e1900 */
[----:B0-----:R-:W-:-:S06]  /*2020*/  CS2R R48, SRZ ;  /* 0x0000000000307805 */ /* 0x001fcc000001ff00 */
[----:B------:R0:W2:Y:S01]  /*2030*/  @P2 LDG.E R48, [R34.64] ;  /* 0x0000000622302981 */ /* 0x0000a2000c1e1900 */
[----:B------:R-:W-:Y:S02]  /*2040*/  LOP3.LUT P2, RZ, R78, 0x10, RZ, 0xc0, !PT ;  /* 0x000000104eff7812 */ /* 0x000fe4000784c0ff */
[----:B------:R-:W-:Y:S01]  /*2050*/  LOP3.LUT P4, RZ, R24, 0x1000, RZ, 0xc0, !PT ;  /* 0x0000100018ff7812 */ /* 0x000fe2000788c0ff */
[----:B0-----:R-:W-:Y:S01]  /*2060*/  @P3 IMAD R34, R15, c[0x0][0x1c4], R80 ;  /* 0x000071000f223a24 */ /* 0x001fe200078e0250 */
[----:B------:R-:W-:-:S05]  /*2070*/  @P3 MOV R80, R68 ;  /* 0x0000004400503202 */ /* 0x000fca0000000f00 */
[----:B------:R-:W-:-:S05]  /*2080*/  @P3 IMAD.WIDE.U32 R80, R15, c[0x0][0x1c0], R80 ;  /* 0x000070000f503a25 */ /* 0x000fca00078e0050 */
[----:B------:R-:W-:Y:S02]  /*2090*/  @P3 IADD3 R35, R81, R34, RZ ;  /* 0x0000002251233210 */ /* 0x000fe40007ffe0ff */
[----:B------:R-:W-:-:S04]  /*20a0*/  @P3 LEA R34, P5, R80, c[0x0][0x170], 0x1 ;  /* 0x00005c0050223a11 */ /* 0x000fc800078a08ff */
[----:B------:R-:W-:Y:S02]  /*20b0*/  @P3 LEA.HI.X R35, R80, c[0x0][0x174], R35, 0x1, P5 ;  /* 0x00005d0050233a11 */ /* 0x000fe400028f0c23 */
[C---:B------:R-:W-:Y:S01]  /*20c0*/  LOP3.LUT P5, RZ, R24.reuse, 0x20000, RZ, 0xc0, !PT ;  /* 0x0002000018ff7812 */ /* 0x040fe200078ac0ff */
        /* <DEDUP_REMOVED lines=15> */
[----:B------:R-:W-:Y:S01]  /*21c0*/  LOP3.LUT P5, RZ, R24, 0x8000, RZ, 0xc0, !PT ;  /* 0x0000800018ff7812 */ /* 0x000fe200078ac0ff */
[----:B------:R-:W-:Y:S01]  /*21d0*/  @P1 IMAD R80, R96, c[0x0][0x1c0], RZ ;  /* 0x0000700060501a24 */ /* 0x000fe200078e02ff */
[----:B------:R-:W-:Y:S02]  /*21e0*/  @P1 MOV R81, R67 ;  /* 0x0000004300511202 */ /* 0x000fe40000000f00 */
[----:B------:R-:W-:-:S04]  /*21f0*/  LOP3.LUT R24, R24, 0xdfffffff, RZ, 0xc0, !PT ;  /* 0xdfffffff18187812 */ /* 0x000fc800078ec0ff */
[----:B------:R-:W-:-:S04]  /*2200*/  @P2 LOP3.LUT R24, R24, 0x20000000, RZ, 0xfc, !PT ;  /* 0x2000000018182812 */ /* 0x000fc800078efcff */
[----:B------:R-:W-:Y:S01]  /*2210*/  LOP3.LUT P2, RZ, R24, 0x800, RZ, 0xc0, !PT ;  /* 0x0000080018ff7812 */ /* 0x000fe2000784c0ff */
[----:B------:R0:W2:Y:S02]  /*2220*/  @P5 LDG.E R51, [R52.64] ;  /* 0x0000000634335981 */ /* 0x0000a4000c1e1900 */
[----:B0-----:R-:W-:-:S06]  /*2230*/  CS2R R52, SRZ ;  /* 0x0000000000347805 */ /* 0x001fcc000001ff00 */
[----:B------:R0:W3:Y:S01]  /*2240*/  @P0 LDG.E R52, [R30.64] ;  /* 0x000000061e340981 */ /* 0x0000e2000c1e1900 */
[----:B------:R-:W-:Y:S01]  /*2250*/  LOP3.LUT P0, RZ, R78, 0x4, RZ, 0xc0, !PT ;  /* 0x000000044eff7812 */ /* 0x000fe2000780c0ff */
[----:B0-----:R-:W-:Y:S02]  /*2260*/  @P1 IMAD R30, R17, c[0x0][0x1c4], R80 ;  /* 0x00007100111e1a24 */ /* 0x001fe400078e0250 */
[----:B------:R-:W-:-:S04]  /*2270*/  @P1 IMAD.MOV.U32 R80, RZ, RZ, R68 ;  /* 0x000000ffff501224 */ /* 0x000fc800078e0044 */
[----:B------:R-:W-:-:S05]  /*2280*/  @P1 IMAD.WIDE.U32 R80, R17, c[0x0][0x1c0], R80 ;  /* 0x0000700011501a25 */ /* 0x000fca00078e0050 */
[----:B------:R-:W-:Y:S02]  /*2290*/  @P1 IADD3 R31, R81, R30, RZ ;  /* 0x0000001e511f1210 */ /* 0x000fe40007ffe0ff */
[----:B------:R-:W-:-:S04]  /*22a0*/  @P1 LEA R30, P5, R80, c[0x0][0x170], 0x1 ;  /* 0x00005c00501e1a11 */ /* 0x000fc800078a08ff */
[----:B------:R-:W-:Y:S02]  /*22b0*/  @P1 LEA.HI.X R31, R80, c[0x0][0x174], R31, 0x1, P5 ;  /* 0x00005d00501f1a11 */ /* 0x000fe400028f0c1f */
[C---:B------:R-:W-:Y:S01]  /*22c0*/  LOP3.LUT P5, RZ, R24.reuse, 0x2000, RZ, 0xc0, !PT ;  /* 0x0000200018ff7812 */ /* 0x040fe200078ac0ff */
[----:B------:R-:W-:Y:S01]  /*22d0*/  @P0 IMAD R81, R95, c[0x0][0x1c0], RZ ;  /* 0x000070005f510a24 */ /* 0x000fe200078e02ff */
[----:B------:R-:W-:Y:S02]  /*22e0*/  LOP3.LUT R24, R24, 0xbfffffff, RZ, 0xc0, !PT ;  /* 0xbfffffff18187812 */ /* 0x000fe400078ec0ff */
[----:B------:R-:W-:Y:S02]  /*22f0*/  @P0 MOV R80, R68 ;  /* 0x0000004400500202 */ /* 0x000fe40000000f00 */
[----:B------:R-:W-:-:S07]  /*2300*/  @P1 LOP3.LUT R24, R24, 0x40000000, RZ, 0xfc, !PT ;  /* 0x4000000018181812 */ /* 0x000fce00078efcff */
[----:B------:R0:W3:Y:S02]  /*2310*/  @P5 LDG.E R53, [R54.64] ;  /* 0x0000000636355981 */ /* 0x0000e4000c1e1900 */
[----:B0-----:R-:W-:-:S06]  /*2320*/  CS2R R54, SRZ ;  /* 0x0000000000367805 */ /* 0x001fcc000001ff00 */
[----:B------:R0:W3:Y:S01]  /*2330*/  @P4 LDG.E R54, [R28.64] ;  /* 0x000000061c364981 */ /* 0x0000e2000c1e1900 */
[C---:B------:R-:W-:Y:S02]  /*2340*/  LOP3.LUT P4, RZ, R24.reuse, 0x200, RZ, 0xc0, !PT ;  /* 0x0000020018ff7812 */ /* 0x040fe4000788c0ff */
[----:B------:R-:W-:Y:S01]  /*2350*/  LOP3.LUT R24, R24, 0x7fffffff, RZ, 0xc0, !PT ;  /* 0x7fffffff18187812 */ /* 0x000fe200078ec0ff */
[----:B------:R1:W3:Y:S03]  /*2360*/  @P2 LDG.E R55, [R56.64] ;  /* 0x0000000638372981 */ /* 0x0002e6000c1e1900 */
[----:B------:R-:W-:Y:S01]  /*2370*/  @P0 LOP3.LUT R24, R24, 0x80000000, RZ, 0xfc, !PT ;  /* 0x8000000018180812 */ /* 0x000fe200078efcff */
[----:B0-----:R-:W-:Y:S01]  /*2380*/  @P0 IMAD R28, R18, c[0x0][0x1c4], R81 ;  /* 0x00007100121c0a24 */ /* 0x001fe200078e0251 */
[----:B------:R-:W-:-:S05]  /*2390*/  @P0 MOV R81, R67 ;  /* 0x0000004300510202 */ /* 0x000fca0000000f00 */
[----:B------:R-:W-:-:S05]  /*23a0*/  @P0 IMAD.WIDE.U32 R80, R18, c[0x0][0x1c0], R80 ;  /* 0x0000700012500a25 */ /* 0x000fca00078e0050 */
[----:B------:R-:W-:Y:S02]  /*23b0*/  @P0 IADD3 R29, R81, R28, RZ ;  /* 0x0000001c511d0210 */ /* 0x000fe40007ffe0ff */
[----:B------:R-:W-:-:S04]  /*23c0*/  @P0 LEA R28, P5, R80, c[0x0][0x170], 0x1 ;  /* 0x00005c00501c0a11 */ /* 0x000fc800078a08ff */
[----:B------:R-:W-:Y:S02]  /*23d0*/  @P0 LEA.HI.X R29, R80, c[0x0][0x174], R29, 0x1, P5 ;  /* 0x00005d00501d0a11 */ /* 0x000fe400028f0c1d */
[----:B------:R-:W-:Y:S02]  /*23e0*/  LOP3.LUT P0, RZ, R24, 0x2000000, RZ, 0xc0, !PT ;  /* 0x0200000018ff7812 */ /* 0x000fe4000780c0ff */
[----:B------:R-:W-:Y:S02]  /*23f0*/  SHF.R.S32.HI R100, RZ, 0x1f, R2 ;  /* 0x0000001fff647819 */ /* 0x000fe40000011402 */
[----:B-1----:R-:W-:-:S06]  /*2400*/  MOV R56, RZ ;  /* 0x000000ff00387202 */ /* 0x002fcc0000000f00 */
[----:B------:R0:W3:Y:S03]  /*2410*/  @P3 LDG.E R56, [R64.64] ;  /* 0x0000000640383981 */ /* 0x0000e6000c1e1900 */
[----:B------:R-:W-:Y:S02]  /*2420*/  @P0 IMAD R81, R100, c[0x0][0x1c0], RZ ;  /* 0x0000700064510a24 */ /* 0x000fe400078e02ff */
[----:B------:R-:W-:Y:S02]  /*2430*/  @P0 IMAD.MOV.U32 R80, RZ, RZ, R68 ;  /* 0x000000ffff500224 */ /* 0x000fe400078e0044 */
[C---:B------:R-:W-:Y:S01]  /*2440*/  @P0 IMAD R57, R2.reuse, c[0x0][0x1c4], R81 ;  /* 0x0000710002390a24 */ /* 0x040fe200078e0251 */
[----:B------:R-:W-:Y:S01]  /*2450*/  @P0 MOV R81, R67 ;  /* 0x0000004300510202 */ /* 0x000fe20000000f00 */
[----:B------:R-:W1:Y:S04]  /*2460*/  S2R R100, SR_TID.X ;  /* 0x0000000000647919 */ /* 0x000e680000002100 */
[----:B------:R-:W-:-:S05]  /*2470*/  @P0 IMAD.WIDE.U32 R80, R2, c[0x0][0x1c0], R80 ;  /* 0x0000700002500a25 */ /* 0x000fca00078e0050 */
[----:B------:R-:W-:Y:S02]  /*2480*/  @P0 IADD3 R57, R81, R57, RZ ;  /* 0x0000003951390210 */ /* 0x000fe40007ffe0ff */
[----:B0-----:R-:W-:-:S04]  /*2490*/  @P0 LEA R64, P5, R80, c[0x0][0x170], 0x1 ;  /* 0x00005c0050400a11 */ /* 0x001fc800078a08ff */
[----:B------:R-:W-:Y:S02]  /*24a0*/  @P0 LEA.HI.X R65, R80, c[0x0][0x174], R57, 0x1, P5 ;  /* 0x00005d0050410a11 */ /* 0x000fe400028f0c39 */
[----:B------:R-:W-:Y:S02]  /*24b0*/  MOV R57, RZ ;  /* 0x000000ff00397202 */ /* 0x000fe40000000f00 */
[----:B------:R-:W-:Y:S02]  /*24c0*/  ISETP.GE.U32.AND P5, PT, R23, c[0x0][0x1c8], PT ;  /* 0x0000720017007a0c */ /* 0x000fe40003fa6070 */
[----:B------:R-:W-:Y:S02]  /*24d0*/  LOP3.LUT P1, RZ, R24, 0x20, RZ, 0xc0, !PT ;  /* 0x0000002018ff7812 */ /* 0x000fe4000782c0ff */
[----:B------:R0:W3:Y:S02]  /*24e0*/  @P4 LDG.E R57, [R58.64] ;  /* 0x000000063a394981 */ /* 0x0000e4000c1e1900 */
[----:B0-----:R-:W-:-:S04]  /*24f0*/  SHF.R.S32.HI R59, RZ, 0x1f, R23 ;  /* 0x0000001fff3b7819 */ /* 0x001fc80000011417 */
[----:B------:R-:W-:Y:S02]  /*2500*/  ISETP.GE.AND.EX P5, PT, R59, c[0x0][0x1cc], PT, P5 ;  /* 0x000073003b007a0c */ /* 0x000fe40003fa6350 */
[----:B------:R-:W-:Y:S02]  /*2510*/  LOP3.LUT R78, R78, 0xfffffffe, RZ, 0xc0, !PT ;  /* 0xfffffffe4e4e7812 */ /* 0x000fe400078ec0ff */
[----:B-1----:R-:W-:Y:S02]  /*2520*/  ISETP.GT.U32.OR P5, PT, R100, 0x1df, P5 ;  /* 0x000001df6400780c */ /* 0x002fe40002fa4470 */
[----:B------:R-:W-:Y:S02]  /*2530*/  @P1 LOP3.LUT R78, R78, 0x1, RZ, 0xfc, !PT ;  /* 0x000000014e4e1812 */ /* 0x000fe400078efcff */
[----:B------:R-:W-:Y:S02]  /*2540*/  MOV R58, RZ ;  /* 0x000000ff003a7202 */ /* 0x000fe40000000f00 */
[----:B------:R-:W-:-:S04]  /*2550*/  LOP3.LUT P1, RZ, R24, 0x40, RZ, 0xc0, !PT ;  /* 0x0000004018ff7812 */ /* 0x000fc8000782c0ff */
[----:B------:R0:W3:Y:S01]  /*2560*/  @P6 LDG.E R58, [R60.64] ;  /* 0x000000063c3a6981 */ /* 0x0000e2000c1e1900 */
[----:B------:R-:W-:Y:S02]  /*2570*/  LOP3.LUT R78, R78, 0xfffffffd, RZ, 0xc0, !PT ;  /* 0xfffffffd4e4e7812 */ /* 0x000fe400078ec0ff */
[----:B------:R-:W-:Y:S01]  /*2580*/  @!P5 IMAD R80, R59, c[0x0][0x1c0], RZ ;  /* 0x000070003b50da24 */ /* 0x000fe200078e02ff */
[----:B0-----:R-:W-:Y:S02]  /*2590*/  @!P5 MOV R60, R68 ;  /* 0x00000044003cd202 */ /* 0x001fe40000000f00 */
[----:B------:R-:W-:Y:S01]  /*25a0*/  @!P5 MOV R61, R67 ;  /* 0x00000043003dd202 */ /* 0x000fe20000000f00 */
[C---:B------:R-:W-:Y:S02]  /*25b0*/  @!P5 IMAD R80, R23.reuse, c[0x0][0x1c4], R80 ;  /* 0x000071001750da24 */ /* 0x040fe400078e0250 */
[----:B------:R-:W-:Y:S02]  /*25c0*/  @P1 LOP3.LUT R78, R78, 0x2, RZ, 0xfc, !PT ;  /* 0x000000024e4e1812 */ /* 0x000fe400078efcff */
[----:B------:R-:W-:Y:S01]  /*25d0*/  @!P5 IMAD.WIDE.U32 R60, R23, c[0x0][0x1c0], R60 ;  /* 0x00007000173cda25 */ /* 0x000fe200078e003c */
[----:B------:R-:W-:-:S03]  /*25e0*/  LOP3.LUT P1, RZ, R24, 0x80, RZ, 0xc0, !PT ;  /* 0x0000008018ff7812 */ /* 0x000fc6000782c0ff */
[----:B------:R-:W-:Y:S01]  /*25f0*/  @!P5 IMAD.IADD R61, R61, 0x1, R80 ;  /* 0x000000013d3dd824 */ /* 0x000fe200078e0250 */
[----:B------:R-:W-:-:S04]  /*2600*/  @!P5 LEA R80, P6, R60, c[0x0][0x170], 0x1 ;  /* 0x00005c003c50da11 */ /* 0x000fc800078c08ff */
[----:B------:R-:W-:Y:S02]  /*2610*/  @!P5 LEA.HI.X R81, R60, c[0x0][0x174], R61, 0x1, P6 ;  /* 0x00005d003c51da11 */ /* 0x000fe400030f0c3d */
[----:B------:R-:W-:-:S06]  /*2620*/  CS2R R60, SRZ ;  /* 0x00000000003c7805 */ /* 0x000fcc000001ff00 */
[----:B------:R0:W3:Y:S01]  /*2630*/  @P1 LDG.E R61, [R62.64] ;  /* 0x000000063e3d1981 */ /* 0x0000e2000c1e1900 */
[C---:B------:R-:W-:Y:S02]  /*2640*/  LOP3.LUT P2, RZ, R24.reuse, 0x10, RZ, 0xc0, !PT ;  /* 0x0000001018ff7812 */ /* 0x040fe4000784c0ff */
[----:B------:R-:W-:Y:S01]  /*2650*/  LOP3.LUT P3, RZ, R24, 0x8, RZ, 0xc0, !PT ;  /* 0x0000000818ff7812 */ /* 0x000fe2000786c0ff */
[----:B------:R-:W3:Y:S01]  /*2660*/  @!P5 LDG.E R60, [R80.64] ;  /* 0x00000006503cd981 */ /* 0x000ee2000c1e1900 */
[----:B0-----:R-:W-:-:S06]  /*2670*/  CS2R R62, SRZ ;  /* 0x00000000003e7805 */ /* 0x001fcc000001ff00 */
[----:B------:R0:W3:Y:S01]  /*2680*/  @P0 LDG.E R63, [R64.64] ;  /* 0x00000006403f0981 */ /* 0x0000e2000c1e1900 */
[----:B------:R-:W-:-:S13]  /*2690*/  LOP3.LUT P1, RZ, R78, 0x2, RZ, 0xc0, !PT ;  /* 0x000000024eff7812 */ /* 0x000fda000782c0ff */
[----:B------:R1:W4:Y:S01]  /*26a0*/  @P1 LDG.E R62, [R76.64] ;  /* 0x000000064c3e1981 */ /* 0x000322000c1e1900 */
[----:B------:R-:W-:Y:S01]  /*26b0*/  LOP3.LUT P1, RZ, R78, 0x1, RZ, 0xc0, !PT ;  /* 0x000000014eff7812 */ /* 0x000fe2000782c0ff */
[----:B0-----:R-:W-:Y:S01]  /*26c0*/  CS2R R64, SRZ ;  /* 0x0000000000407805 */ /* 0x001fe2000001ff00 */
[----:B------:R-:W-:-:S05]  /*26d0*/  LOP3.LUT P4, RZ, R24, 0x4, RZ, 0xc0, !PT ;  /* 0x0000000418ff7812 */ /* 0x000fca000788c0ff */
[----:B------:R0:W5:Y:S06]  /*26e0*/  @P2 LDG.E R65, [R70.64] ;  /* 0x0000000646412981 */ /* 0x00016c000c1e1900 */
[----:B------:R1:W5:Y:S01]  /*26f0*/  @P1 LDG.E R64, [R74.64] ;  /* 0x000000064a401981 */ /* 0x000362000c1e1900 */
[----:B0-----:R-:W-:Y:S01]  /*2700*/  CS2R R70, SRZ ;  /* 0x0000000000467805 */ /* 0x001fe2000001ff00 */
[----:B------:R-:W-:-:S05]  /*2710*/  LOP3.LUT P5, RZ, R24, 0x2, RZ, 0xc0, !PT ;  /* 0x0000000218ff7812 */ /* 0x000fca00078ac0ff */
[----:B------:R0:W5:Y:S01]  /*2720*/  @P3 LDG.E R70, [R72.64] ;  /* 0x0000000648463981 */ /* 0x000162000c1e1900 */
[----:B------:R-:W-:-:S03]  /*2730*/  LOP3.LUT P6, RZ, R24, 0x1, RZ, 0xc0, !PT ;  /* 0x0000000118ff7812 */ /* 0x000fc600078cc0ff */
[----:B------:R-:W5:Y:S01]  /*2740*/  @P4 LDG.E R71, [R42.64] ;  /* 0x000000062a474981 */ /* 0x000f62000c1e1900 */
[----:B0-----:R-:W-:Y:S01]  /*2750*/  CS2R R72, SRZ ;  /* 0x0000000000487805 */ /* 0x001fe2000001ff00 */
[----:B------:R-:W-:-:S05]  /*2760*/  LOP3.LUT P4, RZ, R24, 0x8000000, RZ, 0xc0, !PT ;  /* 0x0800000018ff7812 */ /* 0x000fca000788c0ff */
[----:B------:R-:W5:Y:S01]  /*2770*/  @P5 LDG.E R72, [R40.64] ;  /* 0x0000000628485981 */ /* 0x000f62000c1e1900 */
[----:B------:R-:W-:-:S03]  /*2780*/  LOP3.LUT P3, RZ, R24, 0x10000000, RZ, 0xc0, !PT ;  /* 0x1000000018ff7812 */ /* 0x000fc6000786c0ff */
[----:B------:R-:W5:Y:S01]  /*2790*/  @P6 LDG.E R73, [R38.64] ;  /* 0x0000000626496981 */ /* 0x000f62000c1e1900 */
[----:B-1----:R-:W-:Y:S01]  /*27a0*/  CS2R R74, SRZ ;  /* 0x00000000004a7805 */ /* 0x002fe2000001ff00 */
[----:B------:R-:W-:-:S05]  /*27b0*/  LOP3.LUT P2, RZ, R24, 0x20000000, RZ, 0xc0, !PT ;  /* 0x2000000018ff7812 */ /* 0x000fca000784c0ff */
[----:B------:R0:W5:Y:S01]  /*27c0*/  @P4 LDG.E R74, [R36.64] ;  /* 0x00000006244a4981 */ /* 0x000162000c1e1900 */
[----:B------:R-:W-:-:S03]  /*27d0*/  LOP3.LUT P1, RZ, R24, 0x40000000, RZ, 0xc0, !PT ;  /* 0x4000000018ff7812 */ /* 0x000fc6000782c0ff */
[----:B------:R1:W5:Y:S01]  /*27e0*/  @P3 LDG.E R75, [R34.64] ;  /* 0x00000006224b3981 */ /* 0x000362000c1e1900 */
[----:B------:R-:W-:Y:S01]  /*27f0*/  CS2R R76, SRZ ;  /* 0x00000000004c7805 */ /* 0x000fe2000001ff00 */
[----:B------:R-:W-:-:S05]  /*2800*/  LOP3.LUT P0, RZ, R24, 0x80000000, RZ, 0xc0, !PT ;  /* 0x8000000018ff7812 */ /* 0x000fca000780c0ff */
[----:B------:R0:W5:Y:S04]  /*2810*/  @P2 LDG.E R76, [R32.64] ;  /* 0x00000006204c2981 */ /* 0x000168000c1e1900 */
[----:B------:R2:W5:Y:S01]  /*2820*/  @P1 LDG.E R77, [R30.64] ;  /* 0x000000061e4d1981 */ /* 0x000562000c1e1900 */
[----:B------:R-:W-:-:S06]  /*2830*/  MOV R78, RZ ;  /* 0x000000ff004e7202 */ /* 0x000fcc0000000f00 */
[----:B------:R3:W5:Y:S01]  /*2840*/  @P0 LDG.E R78, [R28.64] ;  /* 0x000000061c4e0981 */ /* 0x000762000c1e1900 */
[--C-:B--2---:R-:W-:Y:S02]  /*2850*/  PRMT R31, RZ, 0x7610, R26.reuse ;  /* 0x00007610ff1f7816 */ /* 0x104fe4000000001a */
[----:B------:R-:W-:-:S03]  /*2860*/  PRMT R30, RZ, 0x5410, R26 ;  /* 0x00005410ff1e7816 */ /* 0x000fc6000000001a */
[----:B0-----:R-:W-:Y:S02]  /*2870*/  FMUL.FTZ R37, R31, R31 ;  /* 0x0000001f1f257220 */ /* 0x001fe40000410000 */
[C---:B-1----:R-:W-:Y:S02]  /*2880*/  FADD.FTZ R35, R30.reuse, R31 ;  /* 0x0000001f1e237221 */ /* 0x042fe40000010000 */
[----:B------:R-:W-:Y:S01]  /*2890*/  FFMA.FTZ R30, R30, R30, R37 ;  /* 0x0000001e1e1e7223 */ /* 0x000fe20000010025 */
[--C-:B---3--:R-:W-:Y:S02]  /*28a0*/  PRMT R29, RZ, 0x7610, R63.reuse ;  /* 0x00007610ff1d7816 */ /* 0x108fe4000000003f */
[----:B------:R-:W-:-:S03]  /*28b0*/  PRMT R28, RZ, 0x5410, R63 ;  /* 0x00005410ff1c7816 */ /* 0x000fc6000000003f */
[----:B------:R-:W-:Y:S02]  /*28c0*/  FMUL.FTZ R33, R29, R29 ;  /* 0x0000001d1d217220 */ /* 0x000fe40000410000 */
[C---:B------:R-:W-:Y:S02]  /*28d0*/  FADD.FTZ R34, R28.reuse, R29 ;  /* 0x0000001d1c227221 */ /* 0x040fe40000010000 */
[----:B------:R-:W-:Y:S01]  /*28e0*/  FFMA.FTZ R33, R28, R28, R33 ;  /* 0x0000001c1c217223 */ /* 0x000fe20000010021 */
[----:B------:R-:W-:-:S03]  /*28f0*/  PRMT R29, RZ, 0x7610, R27 ;  /* 0x00007610ff1d7816 */ /* 0x000fc6000000001b */
[----:B------:R-:W-:Y:S01]  /*2900*/  FADD.FTZ R33, RZ, R33 ;  /* 0x00000021ff217221 */ /* 0x000fe20000010000 */
[----:B------:R-:W-:Y:S01]  /*2910*/  PRMT R28, RZ, 0x5410, R27 ;  /* 0x00005410ff1c7816 */ /* 0x000fe2000000001b */
[----:B------:R-:W-:Y:S02]  /*2920*/  FMUL.FTZ R31, R29, R29 ;  /* 0x0000001d1d1f7220 */ /* 0x000fe40000410000 */
[----:B------:R-:W-:Y:S01]  /*2930*/  FADD.FTZ R30, R33, R30 ;  /* 0x0000001e211e7221 */ /* 0x000fe20000010000 */
[----:B----4-:R-:W-:Y:S01]  /*2940*/  PRMT R33, RZ, 0x7610, R44 ;  /* 0x00007610ff217816 */ /* 0x010fe2000000002c */
[----:B------:R-:W-:Y:S02]  /*2950*/  FADD.FTZ R34, RZ, R34 ;  /* 0x00000022ff227221 */ /* 0x000fe40000010000 */
[C---:B------:R-:W-:Y:S02]  /*2960*/  FADD.FTZ R29, R28.reuse, R29 ;  /* 0x0000001d1c1d7221 */ /* 0x040fe40000010000 */
[----:B------:R-:W-:Y:S01]  /*2970*/  FFMA.FTZ R31, R28, R28, R31 ;  /* 0x0000001c1c1f7223 */ /* 0x000fe2000001001f */
[----:B------:R-:W-:Y:S01]  /*2980*/  PRMT R28, RZ, 0x5410, R44 ;  /* 0x00005410ff1c7816 */ /* 0x000fe2000000002c */
[----:B------:R-:W-:-:S02]  /*2990*/  FADD.FTZ R34, R34, R35 ;  /* 0x0000002322227221 */ /* 0x000fc40000010000 */
[----:B------:R-:W-:Y:S02]  /*29a0*/  FMUL.FTZ R35, R33, R33 ;  /* 0x0000002121237220 */ /* 0x000fe40000410000 */
[C---:B------:R-:W-:Y:S02]  /*29b0*/  FADD.FTZ R32, R28.reuse, R33 ;  /* 0x000000211c207221 */ /* 0x040fe40000010000 */
[----:B------:R-:W-:Y:S01]  /*29c0*/  FFMA.FTZ R35, R28, R28, R35 ;  /* 0x0000001c1c237223 */ /* 0x000fe20000010023 */
[----:B-----5:R-:W-:Y:S01]  /*29d0*/  PRMT R28, RZ, 0x5410, R45 ;  /* 0x00005410ff1c7816 */ /* 0x020fe2000000002d */
[----:B------:R-:W-:Y:S01]  /*29e0*/  FADD.FTZ R30, R30, R31 ;  /* 0x0000001f1e1e7221 */ /* 0x000fe20000010000 */
[----:B------:R-:W-:Y:S01]  /*29f0*/  PRMT R31, RZ, 0x7610, R45 ;  /* 0x00007610ff1f7816 */ /* 0x000fe2000000002d */
[----:B------:R-:W-:-:S04]  /*2a00*/  FADD.FTZ R29, R34, R29 ;  /* 0x0000001d221d7221 */ /* 0x000fc80000010000 */
[----:B------:R-:W-:Y:S02]  /*2a10*/  FADD.FTZ R29, R29, R32 ;  /* 0x000000201d1d7221 */ /* 0x000fe40000010000 */
[----:B------:R-:W-:Y:S02]  /*2a20*/  FMUL.FTZ R33, R31, R31 ;  /* 0x0000001f1f217220 */ /* 0x000fe40000410000 */
[C---:B------:R-:W-:Y:S01]  /*2a30*/  FADD.FTZ R32, R28.reuse, R31 ;  /* 0x0000001f1c207221 */ /* 0x040fe20000010000 */
[--C-:B------:R-:W-:Y:S01]  /*2a40*/  PRMT R31, RZ, 0x7610, R46.reuse ;  /* 0x00007610ff1f7816 */ /* 0x100fe2000000002e */
        /* <DEDUP_REMOVED lines=19> */
[C---:B------:R-:W-:Y:S01]  /*2b80*/  FADD.FTZ R32, R28.reuse, R31 ;  /* 0x0000001f1c207221 */ /* 0x040fe20000010000 */
[----:B------:R-:W-:Y:S01]  /*2b90*/  PRMT R31, RZ, 0x7610, R49 ;  /* 0x00007610ff1f7816 */ /* 0x000fe20000000031 */
[----:B------:R-:W-:Y:S01]  /*2ba0*/  FFMA.FTZ R35, R28, R28, R35 ;  /* 0x0000001c1c237223 */ /* 0x000fe20000010023 */
[----:B------:R-:W-:Y:S01]  /*2bb0*/  PRMT R28, RZ, 0x5410, R49 ;  /* 0x00005410ff1c7816 */ /* 0x000fe20000000031 */
[----:B------:R-:W-:-:S02]  /*2bc0*/  FADD.FTZ R30, R30, R33 ;  /* 0x000000211e1e7221 */ /* 0x000fc40000010000 */
        /* <DEDUP_REMOVED lines=87> */
[----:B------:R-:W-:Y:S01]  /*3140*/  PRMT R31, RZ, 0x7610, R65 ;  /* 0x00007610ff1f7816 */ /* 0x000fe20000000041 */
[----:B------:R-:W-:Y:S01]  /*3150*/  FFMA.FTZ R33, R28, R28, R33 ;  /* 0x0000001c1c217223 */ /* 0x000fe20000010021 */
[----:B------:R-:W-:Y:S01]  /*3160*/  PRMT R28, RZ, 0x5410, R65 ;  /* 0x00005410ff1c7816 */ /* 0x000fe20000000041 */
[----:B------:R-:W-:Y:S02]  /*3170*/  FADD.FTZ R30, R30, R35 ;  /* 0x000000231e1e7221 */ /* 0x000fe40000010000 */
[----:B------:R-:W-:-:S02]  /*3180*/  FMUL.FTZ R35, R31, R31 ;  /* 0x0000001f1f237220 */ /* 0x000fc40000410000 */
[----:B------:R-:W-:Y:S02]  /*3190*/  FADD.FTZ R29, R29, R32 ;  /* 0x000000201d1d7221 */ /* 0x000fe40000010000 */
[C---:B------:R-:W-:Y:S01]  /*31a0*/  FADD.FTZ R32, R28.reuse, R31 ;  /* 0x0000001f1c207221 */ /* 0x040fe20000010000 */
[--C-:B------:R-:W-:Y:S01]  /*31b0*/  PRMT R31, RZ, 0x7610, R70.reuse ;  /* 0x00007610ff1f7816 */ /* 0x100fe20000000046 */
[----:B------:R-:W-:Y:S01]  /*31c0*/  FFMA.FTZ R35, R28, R28, R35 ;  /* 0x0000001c1c237223 */ /* 0x000fe20000010023 */
[----:B------:R-:W-:Y:S01]  /*31d0*/  PRMT R28, RZ, 0x5410, R70 ;  /* 0x00005410ff1c7816 */ /* 0x000fe20000000046 */
[----:B------:R-:W-:Y:S02]  /*31e0*/  FADD.FTZ R30, R30, R33 ;  /* 0x000000211e1e7221 */ /* 0x000fe40000010000 */
[----:B------:R-:W-:Y:S02]  /*31f0*/  FADD.FTZ R29, R29, R32 ;  /* 0x000000201d1d7221 */ /* 0x000fe40000010000 */
[----:B------:R-:W-:-:S02]  /*3200*/  FMUL.FTZ R33, R31, R31 ;  /* 0x0000001f1f217220 */ /* 0x000fc40000410000 */
[C---:B------:R-:W-:Y:S01]  /*3210*/  FADD.FTZ R32, R28.reuse, R31 ;  /* 0x0000001f1c207221 */ /* 0x040fe20000010000 */
[----:B------:R-:W-:Y:S01]  /*3220*/  PRMT R31, RZ, 0x7610, R71 ;  /* 0x00007610ff1f7816 */ /* 0x000fe20000000047 */
        /* <DEDUP_REMOVED lines=58> */
[----:B------:R-:W-:Y:S01]  /*35d0*/  FADD.FTZ R30, R30, R35 ;  /* 0x000000231e1e7221 */ /* 0x000fe20000010000 */
[----:B------:R-:W0:Y:S01]  /*35e0*/  S2R R105, SR_LANEID ;  /* 0x0000000000697919 */ /* 0x000e220000000000 */
[----:B------:R-:W-:Y:S02]  /*35f0*/  FMUL.FTZ R35, R31, R31 ;  /* 0x0000001f1f237220 */ /* 0x000fe40000410000 */
[----:B------:R-:W-:Y:S02]  /*3600*/  FADD.FTZ R29, R29, R32 ;  /* 0x000000201d1d7221 */ /* 0x000fe40000010000 */
[----:B------:R-:W-:-:S02]  /*3610*/  FADD.FTZ R30, R30, R33 ;  /* 0x000000211e1e7221 */ /* 0x000fc40000010000 */
[C---:B------:R-:W-:Y:S02]  /*3620*/  FADD.FTZ R32, R28.reuse, R31 ;  /* 0x0000001f1c207221 */ /* 0x040fe40000010000 */
[----:B------:R-:W-:Y:S02]  /*3630*/  FFMA.FTZ R35, R28, R28, R35 ;  /* 0x0000001c1c237223 */ /* 0x000fe40000010023 */
[----:B------:R-:W-:Y:S02]  /*3640*/  FADD.FTZ R29, R29, R32 ;  /* 0x000000201d1d7221 */ /* 0x000fe40000010000 */
[----:B------:R-:W-:-:S03]  /*3650*/  FADD.FTZ R30, R30, R35 ;  /* 0x000000231e1e7221 */ /* 0x000fc60000010000 */
[----:B------:R-:W1:Y:S04]  /*3660*/  SHFL.DOWN PT, R28, R29, 0x1, 0x1f ;  /* 0x08201f001d1c7f89 */ /* 0x000e6800000e0000 */
[----:B------:R-:W2:Y:S01]  /*3670*/  SHFL.DOWN PT, R31, R30, 0x1, 0x1f ;  /* 0x08201f001e1f7f89 */ /* 0x000ea200000e0000 */
[----:B0-----:R-:W-:-:S13]  /*3680*/  ISETP.GT.AND P5, PT, R105, 0x1e, PT ;  /* 0x0000001e6900780c */ /* 0x001fda0003fa4270 */
[----:B-1----:R-:W-:Y:S02]  /*3690*/  @!P5 FADD.FTZ R29, R29, R28 ;  /* 0x0000001c1d1dd221 */ /* 0x002fe40000010000 */
[----:B--2---:R-:W-:-:S03]  /*36a0*/  @!P5 FADD.FTZ R30, R30, R31 ;  /* 0x0000001f1e1ed221 */ /* 0x004fc60000010000 */
        /* <DEDUP_REMOVED lines=19> */
[----:B-1----:R-:W-:Y:S01]  /*37e0*/  @!P5 FADD.FTZ R30, R30, R31 ;  /* 0x0000001f1e1ed221 */ /* 0x002fe20000010000 */
[----:B------:R-:W-:Y:S02]  /*37f0*/  ISETP.NE.AND P5, PT, R105, RZ, PT ;  /* 0x000000ff6900720c */ /* 0x000fe40003fa5270 */
[----:B------:R-:W-:Y:S02]  /*3800*/  MOV R36, R29 ;  /* 0x0000001d00247202 */ /* 0x000fe40000000f00 */
[----:B------:R-:W-:-:S09]  /*3810*/  MOV R37, R30 ;  /* 0x0000001e00257202 */ /* 0x000fd20000000f00 */
[----:B------:R0:W-:Y:S04]  /*3820*/  @!P5 STS.64 [R21.X8+0x10], R36 ;  /* 0x000010241500d388 */ /* 0x0001e80000008a00 */
[----:B------:R-:W-:Y:S01]  /*3830*/  BAR.SYNC.DEFER_BLOCKING 0x0 ;  /* 0x0000000000007b1d */ /* 0x000fe20000010000 */
[----:B------:R-:W-:-:S05]  /*3840*/  ISETP.NE.AND P5, PT, R100, RZ, PT ;  /* 0x000000ff6400720c */ /* 0x000fca0003fa5270 */
[----:B------:R-:W-:Y:S08]  /*3850*/  BSSY B0, `(.L_x_3220) ;  /* 0x0000026000007945 */ /* 0x000ff00003800000 */
[----:B------:R-:W-:Y:S05]  /*3860*/  @P5 BRA `(.L_x_3221) ;  /* 0x0000024000005947 */ /* 0x000fea0003800000 */
[----:B0-----:R-:W0:Y:S04]  /*3870*/  LDS.64 R32, [0x18] ;  /* 0x00001800ff207984 */ /* 0x001e280000000a00 */
[----:B------:R-:W1:Y:S01]  /*3880*/  LDS.128 R28, [0x20] ;  /* 0x00002000ff1c7984 */ /* 0x000e620000000c00 */
[----:B0-----:R-:W-:-:S02]  /*3890*/  FADD.FTZ R39, R36, R32 ;  /* 0x0000002024277221 */ /* 0x001fc40000010000 */
[----:B------:R-:W-:Y:S02]  /*38a0*/  FADD.FTZ R40, R37, R33 ;  /* 0x0000002125287221 */ /* 0x000fe40000010000 */
[----:B------:R-:W0:Y:S01]  /*38b0*/  LDS.128 R32, [0x30] ;  /* 0x00003000ff207984 */ /* 0x000e220000000c00 */
[----:B-1----:R-:W-:Y:S02]  /*38c0*/  FADD.FTZ R41, R39, R28 ;  /* 0x0000001c27297221 */ /* 0x002fe40000010000 */
[----:B------:R-:W-:Y:S01]  /*38d0*/  FADD.FTZ R28, R40, R29 ;  /* 0x0000001d281c7221 */ /* 0x000fe20000010000 */
[----:B------:R-:W1:Y:S01]  /*38e0*/  LDS.128 R36, [0x40] ;  /* 0x00004000ff247984 */ /* 0x000e620000000c00 */
[----:B------:R-:W-:Y:S02]  /*38f0*/  FADD.FTZ R29, R41, R30 ;  /* 0x0000001e291d7221 */ /* 0x000fe40000010000 */
[----:B------:R-:W-:Y:S01]  /*3900*/  FADD.FTZ R28, R28, R31 ;  /* 0x0000001f1c1c7221 */ /* 0x000fe20000010000 */
[----:B------:R-:W2:Y:S01]  /*3910*/  LDS.128 R40, [0x50] ;  /* 0x00005000ff287984 */ /* 0x000ea20000000c00 */
[----:B0-----:R-:W-:-:S02]  /*3920*/  FADD.FTZ R29, R29, R32 ;  /* 0x000000201d1d7221 */ /* 0x001fc40000010000 */
[----:B------:R-:W-:Y:S02]  /*3930*/  FADD.FTZ R28, R28, R33 ;  /* 0x000000211c1c7221 */ /* 0x000fe40000010000 */
[----:B------:R-:W-:Y:S02]  /*3940*/  FADD.FTZ R29, R29, R34 ;  /* 0x000000221d1d7221 */ /* 0x000fe40000010000 */
[----:B------:R-:W-:Y:S02]  /*3950*/  FADD.FTZ R28, R28, R35 ;  /* 0x000000231c1c7221 */ /* 0x000fe40000010000 */
[----:B-1----:R-:W-:Y:S02]  /*3960*/  FADD.FTZ R29, R29, R36 ;  /* 0x000000241d1d7221 */ /* 0x002fe40000010000 */
[----:B------:R-:W-:Y:S02]  /*3970*/  FADD.FTZ R28, R28, R37 ;  /* 0x000000251c1c7221 */ /* 0x000fe40000010000 */
[----:B------:R-:W-:Y:S01]  /*3980*/  FADD.FTZ R33, R29, R38 ;  /* 0x000000261d217221 */ /* 0x000fe20000010000 */
[----:B------:R-:W-:Y:S01]  /*3990*/  LDS.64 R36, [0x80] ;  /* 0x00008000ff247984 */ /* 0x000fe20000000a00 */
[----:B------:R-:W-:-:S02]  /*39a0*/  FADD.FTZ R38, R28, R39 ;  /* 0x000000271c267221 */ /* 0x000fc40000010000 */
[----:B--2---:R-:W-:Y:S01]  /*39b0*/  FADD.FTZ R39, R33, R40 ;  /* 0x0000002821277221 */ /* 0x004fe20000010000 */
[----:B------:R-:W0:Y:S01]  /*39c0*/  LDS.128 R28, [0x60] ;  /* 0x00006000ff1c7984 */ /* 0x000e220000000c00 */
[----:B------:R-:W-:Y:S02]  /*39d0*/  FADD.FTZ R38, R38, R41 ;  /* 0x0000002926267221 */ /* 0x000fe40000010000 */
[----:B------:R-:W-:Y:S01]  /*39e0*/  FADD.FTZ R39, R39, R42 ;  /* 0x0000002a27277221 */ /* 0x000fe20000010000 */
[----:B------:R-:W1:Y:S01]  /*39f0*/  LDS.128 R32, [0x70] ;  /* 0x00007000ff207984 */ /* 0x000e620000000c00 */
        /* <DEDUP_REMOVED lines=11> */
.L_x_3221:
[----:B0-----:R-:W-:Y:S05]  /*3ab0*/  BSYNC B0 ;  /* 0x0000000000007941 */ /* 0x001fea0003800000 */
.L_x_3220:
[----:B------:R-:W-:-:S04]  /*3ac0*/  MOV R31, c[0x0][0xc] ;  /* 0x00000300001f7a02 */ /* 0x000fc80000000f00 */
[----:B------:R-:W-:-:S13]  /*3ad0*/  ISETP.GE.U32.AND P6, PT, R31, 0x2, PT ;  /* 0x000000021f00780c */ /* 0x000fda0003fc6070 */
[----:B------:R-:W-:Y:S05]  /*3ae0*/  @!P6 BRA `(.L_x_3222) ;  /* 0x000009300000e947 */ /* 0x000fea0003800000 */
[----:B------:R-:W-:Y:S05]  /*3af0*/  @P5 BRA `(.L_x_3223) ;  /* 0x000001a000005947 */ /* 0x000fea0003800000 */
[----:B------:R-:W0:Y:S01]  /*3b00*/  S2R R41, SR_CTAID.Y ;  /* 0x0000000000297919 */ /* 0x000e220000002600 */
[C---:B------:R-:W-:Y:S01]  /*3b10*/  LOP3.LUT R28, R20.reuse, 0x1, RZ, 0xc0, !PT ;  /* 0x00000001141c7812 */ /* 0x040fe200078ec0ff */
[----:B------:R-:W-:Y:S01]  /*3b20*/  IMAD.MOV.U32 R39, RZ, RZ, 0x4 ;  /* 0x00000004ff277424 */ /* 0x000fe200078e00ff */
[----:B------:R-:W-:Y:S01]  /*3b30*/  HFMA2.MMA R33, -RZ, RZ, 0, 5.9604644775390625e-08 ;  /* 0x00000001ff217435 */ /* 0x000fe200000001ff */
[----:B------:R-:W-:Y:S02]  /*3b40*/  LOP3.LUT P6, RZ, R20, 0x2, RZ, 0xc0, !PT ;  /* 0x0000000214ff7812 */ /* 0x000fe400078cc0ff */
[----:B------:R-:W-:Y:S02]  /*3b50*/  IMAD R32, R28, c[0x0][0x10], RZ ;  /* 0x000004001c207a24 */ /* 0x000fe400078e02ff */
[----:B------:R-:W-:Y:S02]  /*3b60*/  SEL R30, RZ, c[0x0][0xc], P6 ;  /* 0x00000300ff1e7a07 */ /* 0x000fe40003000000 */
[----:B------:R-:W-:-:S03]  /*3b70*/  IMAD R28, R32, c[0x0][0xc], RZ ;  /* 0x00000300201c7a24 */ /* 0x000fc600078e02ff */
[----:B------:R-:W-:Y:S02]  /*3b80*/  SEL R33, R33, 0xffffffff, !P6 ;  /* 0xffffffff21217807 */ /* 0x000fe40007000000 */
[----:B------:R-:W-:-:S05]  /*3b90*/  SHF.L.U32 R28, R28, 0x1, RZ ;  /* 0x000000011c1c7819 */ /* 0x000fca00000006ff */
[----:B------:R-:W-:-:S04]  /*3ba0*/  IMAD.WIDE R28, R28, R39, c[0x0][0x198] ;  /* 0x000066001c1c7625 */ /* 0x000fc800078e0227 */
[----:B0-----:R-:W-:Y:S01]  /*3bb0*/  IMAD R35, R0, c[0x0][0x10], R41 ;  /* 0x0000040000237a24 */ /* 0x001fe200078e0229 */
[----:B------:R-:W-:-:S03]  /*3bc0*/  IADD3 R32, R32, R41, RZ ;  /* 0x0000002920207210 */ /* 0x000fc60007ffe0ff */
[----:B------:R-:W-:-:S05]  /*3bd0*/  IMAD.WIDE.U32 R28, R35, 0x8, R28 ;  /* 0x00000008231c7825 */ /* 0x000fca00078e001c */
[----:B------:R0:W-:Y:S02]  /*3be0*/  STG.E.64 [R28.64], R36 ;  /* 0x000000241c007986 */ /* 0x0001e4000c101b06 */
[----:B0-----:R-:W-:Y:S02]  /*3bf0*/  IMAD.WIDE.U32 R28, R32, R39, c[0x0][0x190] ;  /* 0x00006400201c7625 */ /* 0x001fe400078e0027 */
[----:B------:R-:W-:Y:S06]  /*3c00*/  MEMBAR.ALL.GPU ;  /* 0x0000000000007992 */ /* 0x000fec000000a000 */
[----:B------:R-:W-:-:S00]  /*3c10*/  ERRBAR ;  /* 0x00000000000079ab */ /* 0x000fc00000000000 */
[----:B------:R-:W-:Y:S01]  /*3c20*/  ISETP.NE.AND P6, PT, R30, -0x1, PT ;  /* 0xffffffff1e00780c */ /* 0x000fe20003fc5270 */
[----:B------:R0:W-:-:S12]  /*3c30*/  RED.E.ADD.S32.STRONG.GPU [R28.64], R33 ;  /* 0x000000211c00798e */ /* 0x0001d8000c10e386 */
[----:B0-----:R-:W-:Y:S05]  /*3c40*/  @!P6 BRA `(.L_x_3223) ;  /* 0x000000500000e947 */ /* 0x001fea0003800000 */
.L_x_3224:
[----:B------:R-:W2:Y:S01]  /*3c50*/  LDG.E.STRONG.GPU R33, [R28.64] ;  /* 0x000000061c217981 */ /* 0x000ea2000c1ef900 */
[----:B------:R-:W-:Y:S01]  /*3c60*/  YIELD ;  /* 0x0000000000007946 */ /* 0x000fe20003800000 */
[----:B--2---:R-:W-:Y:S01]  /*3c70*/  ISETP.NE.AND P6, PT, R33, R30, PT ;  /* 0x0000001e2100720c */ /* 0x004fe20003fc5270 */
[----:B------:R-:W-:-:S12]  /*3c80*/  CCTL.IVALL ;  /* 0x00000000ff00798f */ /* 0x000fd80002000000 */
[----:B------:R-:W-:Y:S05]  /*3c90*/  @P6 BRA `(.L_x_3224) ;  /* 0xffffffb000006947 */ /* 0x000fea000383ffff */
.L_x_3223:
        /* <DEDUP_REMOVED lines=8> */
[----:B------:R-:W-:Y:S01]  /*3d20*/  LOP3.LUT R31, R31, 0x3, RZ, 0xc0, !PT ;  /* 0x000000031f1f7812 */ /* 0x000fe200078ec0ff */
[----:B------:R-:W-:-:S03]  /*3d30*/  HFMA2.MMA R30, -RZ, RZ, 0, 0 ;  /* 0x00000000ff1e7435 */ /* 0x000fc600000001ff */
[----:B------:R-:W-:-:S07]  /*3d40*/  IADD3 R31, -R31, c[0x0][0xc], RZ ;  /* 0x000003001f1f7a10 */ /* 0x000fce0007ffe1ff */
.L_x_3226:
[----:B------:R-:W-:-:S13]  /*3d50*/  ISETP.EQ.OR P6, PT, R30, R0, P5 ;  /* 0x000000001e00720c */ /* 0x000fda0002fc2670 */
[----:B------:R-:W0:Y:S01]  /*3d60*/  @!P6 S2R R33, SR_CTAID.Y ;  /* 0x000000000021e919 */ /* 0x000e220000002600 */
[----:B------:R-:W-:Y:S02]  /*3d70*/  @!P6 LOP3.LUT R28, R20, 0x1, RZ, 0xc0, !PT ;  /* 0x00000001141ce812 */ /* 0x000fe400078ec0ff */
[----:B------:R-:W-:-:S03]  /*3d80*/  @!P6 MOV R29, 0x4 ;  /* 0x00000004001de802 */ /* 0x000fc60000000f00 */
[----:B------:R-:W-:-:S04]  /*3d90*/  @!P6 IMAD R28, R28, c[0x0][0x10], RZ ;  /* 0x000004001c1cea24 */ /* 0x000fc800078e02ff */
[----:B------:R-:W-:-:S05]  /*3da0*/  @!P6 IMAD R28, R28, c[0x0][0xc], RZ ;  /* 0x000003001c1cea24 */ /* 0x000fca00078e02ff */
[----:B------:R-:W-:-:S05]  /*3db0*/  @!P6 SHF.L.U32 R28, R28, 0x1, RZ ;  /* 0x000000011c1ce819 */ /* 0x000fca00000006ff */
[----:B------:R-:W-:-:S04]  /*3dc0*/  @!P6 IMAD.WIDE R28, R28, R29, c[0x0][0x198] ;  /* 0x000066001c1ce625 */ /* 0x000fc800078e021d */
[----:B0-----:R-:W-:-:S04]  /*3dd0*/  @!P6 IMAD R33, R30, c[0x0][0x10], R33 ;  /* 0x000004001e21ea24 */ /* 0x001fc800078e0221 */
[----:B------:R-:W-:-:S06]  /*3de0*/  @!P6 IMAD.WIDE.U32 R28, R33, 0x8, R28 ;  /* 0x00000008211ce825 */ /* 0x000fcc00078e001c */
[----:B------:R-:W2:Y:S01]  /*3df0*/  @!P6 LDG.E.64 R28, [R28.64] ;  /* 0x000000061c1ce981 */ /* 0x000ea2000c1e1b00 */
[----:B------:R-:W-:Y:S01]  /*3e00*/  IADD3 R33, R30, 0x1, RZ ;  /* 0x000000011e217810 */ /* 0x000fe20007ffe0ff */
[----:B--2---:R-:W-:Y:S02]  /*3e10*/  @!P6 FADD.FTZ R36, R36, R28 ;  /* 0x0000001c2424e221 */ /* 0x004fe40000010000 */
[----:B------:R-:W-:Y:S01]  /*3e20*/  @!P6 FADD.FTZ R37, R37, R29 ;  /* 0x0000001d2525e221 */ /* 0x000fe20000010000 */
[----:B------:R-:W-:-:S13]  /*3e30*/  ISETP.EQ.OR P6, PT, R33, R0, P5 ;  /* 0x000000002100720c */ /* 0x000fda0002fc2670 */
[----:B------:R-:W0:Y:S01]  /*3e40*/  @!P6 S2R R34, SR_CTAID.Y ;  /* 0x000000000022e919 */ /* 0x000e220000002600 */
[----:B------:R-:W-:Y:S01]  /*3e50*/  @!P6 LOP3.LUT R32, R20, 0x1, RZ, 0xc0, !PT ;  /* 0x000000011420e812 */ /* 0x000fe200078ec0ff */
[----:B------:R-:W-:-:S04]  /*3e60*/  @!P6 IMAD.MOV.U32 R35, RZ, RZ, 0x4 ;  /* 0x00000004ff23e424 */ /* 0x000fc800078e00ff */
        /* <DEDUP_REMOVED lines=41> */
.L_x_3225:
[----:B------:R-:W-:-:S04]  /*4100*/  MOV R31, c[0x0][0xc] ;  /* 0x00000300001f7a02 */ /* 0x000fc80000000f00 */
[----:B------:R-:W-:-:S13]  /*4110*/  LOP3.LUT P6, R31, R31, 0x3, RZ, 0xc0, !PT ;  /* 0x000000031f1f7812 */ /* 0x000fda00078cc0ff */
[----:B------:R-:W-:Y:S05]  /*4120*/  @!P6 BRA `(.L_x_3222) ;  /* 0x000002f00000e947 */ /* 0x000fea0003800000 */
[----:B------:R-:W-:Y:S01]  /*4130*/  ISETP.EQ.OR P6, PT, R30, R0, P5 ;  /* 0x000000001e00720c */ /* 0x000fe20002fc2670 */
[----:B------:R-:W-:-:S12]  /*4140*/  BSSY B0, `(.L_x_3227) ;  /* 0x000000e000007945 */ /* 0x000fd80003800000 */
[----:B------:R-:W-:Y:S05]  /*4150*/  @P6 BRA `(.L_x_3228) ;  /* 0x000000c000006947 */ /* 0x000fea0003800000 */
[----:B------:R-:W0:Y:S01]  /*4160*/  S2R R33, SR_CTAID.Y ;  /* 0x0000000000217919 */ /* 0x000e220000002600 */
[----:B------:R-:W-:Y:S01]  /*4170*/  LOP3.LUT R28, R20, 0x1, RZ, 0xc0, !PT ;  /* 0x00000001141c7812 */ /* 0x000fe200078ec0ff */
[----:B------:R-:W-:-:S04]  /*4180*/  HFMA2.MMA R29, -RZ, RZ, 0, 2.384185791015625e-07 ;  /* 0x00000004ff1d7435 */ /* 0x000fc800000001ff */
[----:B------:R-:W-:-:S04]  /*4190*/  IMAD R28, R28, c[0x0][0x10], RZ ;  /* 0x000004001c1c7a24 */ /* 0x000fc800078e02ff */
[----:B------:R-:W-:-:S04]  /*41a0*/  IMAD R28, R28, c[0x0][0xc], RZ ;  /* 0x000003001c1c7a24 */ /* 0x000fc800078e02ff */
[----:B------:R-:W-:-:S04]  /*41b0*/  IMAD.SHL.U32 R28, R28, 0x2, RZ ;  /* 0x000000021c1c7824 */ /* 0x000fc800078e00ff */
[----:B------:R-:W-:-:S04]  /*41c0*/  IMAD.WIDE R28, R28, R29, c[0x0][0x198] ;  /* 0x000066001c1c7625 */ /* 0x000fc800078e021d */
[----:B0-----:R-:W-:-:S04]  /*41d0*/  IMAD R33, R30, c[0x0][0x10], R33 ;  /* 0x000004001e217a24 */ /* 0x001fc800078e0221 */
[----:B------:R-:W-:-:S06]  /*41e0*/  IMAD.WIDE.U32 R28, R33, 0x8, R28 ;  /* 0x00000008211c7825 */ /* 0x000fcc00078e001c */
[----:B------:R-:W2:Y:S02]  /*41f0*/  LDG.E.64 R28, [R28.64] ;  /* 0x000000061c1c7981 */ /* 0x000ea4000c1e1b00 */
[----:B--2---:R-:W-:Y:S02]  /*4200*/  FADD.FTZ R36, R36, R28 ;  /* 0x0000001c24247221 */ /* 0x004fe40000010000 */
[----:B------:R-:W-:Y:S02]  /*4210*/  FADD.FTZ R37, R37, R29 ;  /* 0x0000001d25257221 */ /* 0x000fe40000010000 */
.L_x_3228:
[----:B------:R-:W-:Y:S05]  /*4220*/  BSYNC B0 ;  /* 0x0000000000007941 */ /* 0x000fea0003800000 */
.L_x_3227:
[----:B------:R-:W-:-:S13]  /*4230*/  ISETP.NE.AND P6, PT, R31, 0x1, PT ;  /* 0x000000011f00780c */ /* 0x000fda0003fc5270 */
[----:B------:R-:W-:Y:S05]  /*4240*/  @!P6 BRA `(.L_x_3222) ;  /* 0x000001d00000e947 */ /* 0x000fea0003800000 */
[----:B------:R-:W-:-:S04]  /*4250*/  IADD3 R33, R30, 0x1, RZ ;  /* 0x000000011e217810 */ /* 0x000fc80007ffe0ff */
        /* <DEDUP_REMOVED lines=14> */
[----:B------:R-:W-:-:S04]  /*4340*/  ISETP.EQ.OR P6, PT, R33, R0, P5 ;  /* 0x000000002100720c */ /* 0x000fc80002fc2670 */
[----:B------:R-:W-:-:S13]  /*4350*/  ISETP.EQ.OR P6, PT, R31, 0x2, P6 ;  /* 0x000000021f00780c */ /* 0x000fda00037c2670 */
        /* <DEDUP_REMOVED lines=9> */
[----:B------:R-:W2:Y:S02]  /*43f0*/  @!P6 LDG.E.64 R28, [R28.64] ;  /* 0x000000061c1ce981 */ /* 0x000ea4000c1e1b00 */
[----:B--2---:R-:W-:Y:S02]  /*4400*/  @!P6 FADD.FTZ R36, R36, R28 ;  /* 0x0000001c2424e221 */ /* 0x004fe40000010000 */
[----:B------:R-:W-:Y:S02]  /*4410*/  @!P6 FADD.FTZ R37, R37, R29 ;  /* 0x0000001d2525e221 */ /* 0x000fe40000010000 */
.L_x_3222:
[----:B------:R-:W0:Y:S01]  /*4420*/  S2R R29, SR_TID.X ;  /* 0x00000000001d7919 */ /* 0x000e220000002100 */
[----:B------:R-:W-:Y:S01]  /*4430*/  P2R R28, PR, RZ, 0x1 ;  /* 0x00000001ff1c7803 */ /* 0x000fe20000000000 */
[----:B------:R-:W-:Y:S01]  /*4440*/  IMAD.IADD R25, R22, 0x1, R25 ;  /* 0x0000000116197824 */ /* 0x000fe200078e0219 */
[----:B------:R-:W-:Y:S01]  /*4450*/  ISETP.EQ.U32.AND P0, PT, RZ, c[0x0][0x168], PT ;  /* 0x00005a00ff007a0c */ /* 0x000fe20003f02070 */
[----:B------:R1:W-:Y:S01]  /*4460*/  @!P5 STS.64 [0x90], R36 ;  /* 0x00009024ff00d388 */ /* 0x0003e20000000a00 */
[----:B0-----:R-:W-:-:S04]  /*4470*/  LOP3.LUT P6, RZ, R0, R29, RZ, 0xfc, !PT ;  /* 0x0000001d00ff7212 */ /* 0x001fc800078cfcff */
[----:B------:R-:W-:Y:S02]  /*4480*/  ISETP.EQ.OR.EX P6, PT, RZ, c[0x0][0x16c], P6, P0 ;  /* 0x00005b00ff007a0c */ /* 0x000fe400037c2700 */
[----:B------:R-:W-:-:S11]  /*4490*/  ISETP.NE.AND P0, PT, R28, RZ, PT ;  /* 0x000000ff1c00720c */ /* 0x000fd60003f05270 */
[----:B------:R-:W-:Y:S01]  /*44a0*/  @!P6 MOV R28, 0x8 ;  /* 0x00000008001ce802 */ /* 0x000fe20000000f00 */
[----:B-1----:R-:W-:Y:S02]  /*44b0*/  @!P6 FMUL.FTZ R37, R37, c[0x0][0x1f4] ;  /* 0x00007d002525ea20 */ /* 0x002fe40000410000 */
[----:B------:R-:W-:Y:S02]  /*44c0*/  @!P6 FMUL.FTZ R36, R36, c[0x0][0x1f4] ;  /* 0x00007d002424ea20 */ /* 0x000fe40000410000 */
[----:B------:R-:W-:-:S05]  /*44d0*/  @!P6 IMAD.WIDE R28, R19, R28, c[0x0][0x168] ;  /* 0x00005a00131ce625 */ /* 0x000fca00078e021c */
[----:B------:R0:W-:Y:S04]  /*44e0*/  @!P6 STG.E.64 [R28.64], R36 ;  /* 0x000000241c00e986 */ /* 0x0001e8000c101b06 */
[----:B------:R-:W-:Y:S01]  /*44f0*/  BAR.SYNC.DEFER_BLOCKING 0x0 ;  /* 0x0000000000007b1d */ /* 0x000fe20000010000 */
[----:B0-----:R-:W-:-:S05]  /*4500*/  HFMA2.MMA R37, -RZ, RZ, 1.875, 0 ;  /* 0x3f800000ff257435 */ /* 0x001fca00000001ff */
[----:B------:R-:W0:Y:S02]  /*4510*/  LDS.64 R28, [0x90] ;  /* 0x00009000ff1c7984 */ /* 0x000e240000000a00 */
[----:B0-----:R-:W-:-:S04]  /*4520*/  FMUL.FTZ R36, R28, c[0x0][0x1f4] ;  /* 0x00007d001c247a20 */ /* 0x001fc80000410000 */
[----:B------:R-:W-:-:S04]  /*4530*/  FMUL.FTZ R30, R36, R36 ;  /* 0x00000024241e7220 */ /* 0x000fc80000410000 */
[----:B------:R-:W-:-:S05]  /*4540*/  FFMA.FTZ R30, R29, c[0x0][0x1f4], -R30 ;  /* 0x00007d001d1e7a23 */ /* 0x000fca000001081e */
[----:B------:R-:W-:-:S13]  /*4550*/  FSETP.GTU.FTZ.AND P5, PT, R30, RZ, PT ;  /* 0x000000ff1e00720b */ /* 0x000fda0003fbc000 */
[----:B------:R-:W-:Y:S01]  /*4560*/  @P5 FADD.FTZ R32, R30, c[0x0][0x188] ;  /* 0x000062001e205621 */ /* 0x000fe20000010000 */
[----:B------:R-:W-:-:S03]  /*4570*/  MOV R30, 0x4 ;  /* 0x00000004001e7802 */ /* 0x000fc60000000f00 */
[----:B------:R0:W1:Y:S02]  /*4580*/  @P5 MUFU.RSQ R37, R32 ;  /* 0x0000002000255308 */ /* 0x0000640000001400 */
[----:B------:R-:W-:-:S04]  /*4590*/  IMAD.WIDE R28, R25, R30, c[0x0][0x178] ;  /* 0x00005e00191c7625 */ /* 0x000fc800078e021e */
[----:B------:R-:W-:Y:S02]  /*45a0*/  IMAD.WIDE R30, R25, R30, c[0x0][0x180] ;  /* 0x00006000191e7625 */ /* 0x000fe400078e021e */
[----:B------:R-:W2:Y:S04]  /*45b0*/  LDG.E.64 R28, [R28.64] ;  /* 0x000000061c1c7981 */ /* 0x000ea8000c1e1b00 */
[----:B------:R-:W2:Y:S01]  /*45c0*/  LDG.E.64 R30, [R30.64] ;  /* 0x000000061e1e7981 */ /* 0x000ea2000c1e1b00 */
[----:B------:R-:W-:Y:S02]  /*45d0*/  ISETP.NE.AND P6, PT, RZ, UR5, PT ;  /* 0x00000005ff007c0c */ /* 0x000fe4000bfc5270 */
[--C-:B------:R-:W-:Y:S02]  /*45e0*/  PRMT R25, RZ, 0x5410, R63.reuse ;  /* 0x00005410ff197816 */ /* 0x100fe4000000003f */
[----:B------:R-:W-:-:S02]  /*45f0*/  PRMT R63, RZ, 0x7610, R63 ;  /* 0x00007610ff3f7816 */ /* 0x000fc4000000003f */
[--C-:B------:R-:W-:Y:S02]  /*4600*/  PRMT R33, RZ, 0x5410, R26.reuse ;  /* 0x00005410ff217816 */ /* 0x100fe4000000001a */
[----:B------:R-:W-:Y:S01]  /*4610*/  PRMT R35, RZ, 0x7610, R26 ;  /* 0x00007610ff237816 */ /* 0x000fe2000000001a */
[--C-:B------:R-:W-:Y:S02]  /*4620*/  FADD.FTZ R26, R25, -R36.reuse ;  /* 0x80000024191a7221 */ /* 0x100fe40000010000 */
[--C-:B0-----:R-:W-:Y:S02]  /*4630*/  FADD.FTZ R32, R63, -R36.reuse ;  /* 0x800000243f207221 */ /* 0x101fe40000010000 */
[--C-:B------:R-:W-:Y:S02]  /*4640*/  FADD.FTZ R34, R33, -R36.reuse ;  /* 0x8000002421227221 */ /* 0x100fe40000010000 */
[----:B------:R-:W-:Y:S02]  /*4650*/  FADD.FTZ R38, R35, -R36 ;  /* 0x8000002423267221 */ /* 0x000fe40000010000 */
[----:B-1----:R-:W-:-:S02]  /*4660*/  FMUL.FTZ R33, R26, R37 ;  /* 0x000000251a217220 */ /* 0x002fc40000410000 */
[-C--:B------:R-:W-:Y:S02]  /*4670*/  FMUL.FTZ R32, R32, R37.reuse ;  /* 0x0000002520207220 */ /* 0x080fe40000410000 */
[-C--:B------:R-:W-:Y:S02]  /*4680*/  FMUL.FTZ R26, R38, R37.reuse ;  /* 0x00000025261a7220 */ /* 0x080fe40000410000 */
[----:B------:R-:W-:Y:S02]  /*4690*/  FMUL.FTZ R25, R34, R37 ;  /* 0x0000002522197220 */ /* 0x000fe40000410000 */
[----:B--2---:R-:W-:Y:S02]  /*46a0*/  FFMA.FTZ R38, R28, R33, R30 ;  /* 0x000000211c267223 */ /* 0x004fe4000001001e */
        /* <DEDUP_REMOVED lines=12> */
.L_x_3229:
[----:B------:R-:W-:Y:S01]  /*4770*/  LOP3.LUT P5, RZ, R24, 0x2000000, RZ, 0xc0, !PT ;  /* 0x0200000018ff7812 */ /* 0x000fe200078ac0ff */
[----:B------:R-:W-:-:S12]  /*4780*/  BSSY B0, `(.L_x_3230) ;  /* 0x000000d000007945 */ /* 0x000fd80003800000 */
[----:B------:R-:W-:Y:S05]  /*4790*/  @!P5 BRA `(.L_x_3231) ;  /* 0x000000b00000d947 */ /* 0x000fea0003800000 */
[----:B------:R-:W-:Y:S02]  /*47a0*/  SHF.R.S32.HI R32, RZ, 0x1f, R2 ;  /* 0x0000001fff207819 */ /* 0x000fe40000011402 */
[----:B------:R-:W-:Y:S02]  /*47b0*/  MOV R33, R67 ;  /* 0x0000004300217202 */ /* 0x000fe40000000f00 */
        /* <DEDUP_REMOVED lines=9> */
.L_x_3231:
[----:B------:R-:W-:Y:S05]  /*4850*/  BSYNC B0 ;  /* 0x0000000000007941 */ /* 0x000fea0003800000 */
.L_x_3230:
[--C-:B0-----:R-:W-:Y:S01]  /*4860*/  PRMT R35, RZ, 0x5410, R27.reuse ;  /* 0x00005410ff237816 */ /* 0x101fe2000000001b */
[----:B------:R-:W-:Y:S01]  /*4870*/  FFMA.FTZ R25, R28, R25, R30 ;  /* 0x000000191c197223 */ /* 0x000fe2000001001e */
[----:B------:R-:W-:Y:S01]  /*4880*/  PRMT R39, RZ, 0x7610, R27 ;  /* 0x00007610ff277816 */ /* 0x000fe2000000001b */
        /* <DEDUP_REMOVED lines=12> */
.L_x_3232:
        /* <DEDUP_REMOVED lines=9> */
[----:B------:R-:W-:-:S04]  /*49e0*/  IMAD.WIDE.U32 R26, R94, c[0x0][0x1c0], R26 ;  /* 0x000070005e1a7a25 */ /* 0x000fc800078e001a */
[----:B------:R-:W-:Y:S01]  /*49f0*/  IMAD.IADD R33, R27, 0x1, R33 ;  /* 0x000000011b217824 */ /* 0x000fe200078e0221 */
[----:B------:R-:W-:-:S04]  /*4a00*/  LEA R32, P5, R26, c[0x0][0x160], 0x1 ;  /* 0x000058001a207a11 */ /* 0x000fc800078a08ff */
[----:B------:R-:W-:-:S05]  /*4a10*/  LEA.HI.X R33, R26, c[0x0][0x164], R33, 0x1, P5 ;  /* 0x000059001a217a11 */ /* 0x000fca00028f0c21 */
[----:B------:R0:W-:Y:S04]  /*4a20*/  STG.E [R32.64], R25 ;  /* 0x0000001920007986 */ /* 0x0001e8000c101906 */
.L_x_3234:
[----:B------:R-:W-:Y:S05]  /*4a30*/  BSYNC B0 ;  /* 0x0000000000007941 */ /* 0x000fea0003800000 */
.L_x_3233:
[----:B0-----:R-:W-:Y:S01]  /*4a40*/  PRMT R25, RZ, 0x5410, R44 ;  /* 0x00005410ff197816 */ /* 0x001fe2000000002c */
[----:B------:R-:W-:Y:S01]  /*4a50*/  FADD.FTZ R26, R35, -R36 ;  /* 0x80000024231a7221 */ /* 0x000fe20000010000 */
[----:B------:R-:W-:Y:S01]  /*4a60*/  PRMT R27, RZ, 0x7610, R44 ;  /* 0x00007610ff1b7816 */ /* 0x000fe2000000002c */
[--C-:B------:R-:W-:Y:S02]  /*4a70*/  FADD.FTZ R32, R39, -R36.reuse ;  /* 0x8000002427207221 */ /* 0x100fe40000010000 */
[--C-:B------:R-:W-:Y:S02]  /*4a80*/  FADD.FTZ R34, R25, -R36.reuse ;  /* 0x8000002419227221 */ /* 0x100fe40000010000 */
[----:B------:R-:W-:Y:S02]  /*4a90*/  FADD.FTZ R38, R27, -R36 ;  /* 0x800000241b267221 */ /* 0x000fe40000010000 */
        /* <DEDUP_REMOVED lines=17> */
.L_x_3235:
        /* <DEDUP_REMOVED lines=14> */
.L_x_3237:
[----:B------:R-:W-:Y:S05]  /*4c90*/  BSYNC B0 ;  /* 0x0000000000007941 */ /* 0x000fea0003800000 */
.L_x_3236:
        /* <DEDUP_REMOVED lines=15> */
.L_x_3238:
        /* <DEDUP_REMOVED lines=14> */
.L_x_3240:
[----:B------:R-:W-:Y:S05]  /*4e70*/  BSYNC B0 ;  /* 0x0000000000007941 */ /* 0x000fea0003800000 */
.L_x_3239:
        /* <DEDUP_REMOVED lines=23> */
.L_x_3241:
[----:B------:R-:W-:Y:S01]  /*4ff0*/  LOP3.LUT P5, RZ, R24, 0x200000, RZ, 0xc0, !PT ;  /* 0x0020000018ff7812 */ /* 0x000fe200078ac0ff */
[----:B------:R-:W-:-:S12]  /*5000*/  BSSY B0, `(.L_x_3242) ;  /* 0x000000c000007945 */ /* 0x000fd80003800000 */
[----:B------:R-:W-:Y:S05]  /*5010*/  @!P5 BRA `(.L_x_3243) ;  /* 0x000000a00000d947 */ /* 0x000fea0003800000 */
[----:B------:R-:W-:Y:S01]  /*5020*/  MOV R27, R67 ;  /* 0x00000043001b7202 */ /* 0x000fe20000000f00 */
[----:B------:R-:W-:Y:S01]  /*5030*/  IMAD R32, R125, c[0x0][0x1c0], RZ ;  /* 0x000070007d207a24 */ /* 0x000fe200078e02ff */
[----:B------:R-:W-:Y:S01]  /*5040*/  F2FP.BF16.PACK_AB R35, R38, R35 ;  /* 0x000000232623723e */ /* 0x000fe200000010ff */
[----:B------:R-:W-:Y:S02]  /*5050*/  IMAD.MOV.U32 R26, RZ, RZ, R68 ;  /* 0x000000ffff1a7224 */ /* 0x000fe400078e0044 */
[C---:B------:R-:W-:Y:S02]  /*5060*/  IMAD R33, R91.reuse, c[0x0][0x1c4], R32 ;  /* 0x000071005b217a24 */ /* 0x040fe400078e0220 */
[----:B------:R-:W-:-:S05]  /*5070*/  IMAD.WIDE.U32 R26, R91, c[0x0][0x1c0], R26 ;  /* 0x000070005b1a7a25 */ /* 0x000fca00078e001a */
[----:B------:R-:W-:Y:S02]  /*5080*/  IADD3 R33, R27, R33, RZ ;  /* 0x000000211b217210 */ /* 0x000fe40007ffe0ff */
[----:B------:R-:W-:-:S04]  /*5090*/  LEA R32, P5, R26, c[0x0][0x160], 0x1 ;  /* 0x000058001a207a11 */ /* 0x000fc800078a08ff */
[----:B------:R-:W-:-:S05]  /*50a0*/  LEA.HI.X R33, R26, c[0x0][0x164], R33, 0x1, P5 ;  /* 0x000059001a217a11 */ /* 0x000fca00028f0c21 */
[----:B------:R0:W-:Y:S04]  /*50b0*/  STG.E [R32.64], R35 ;  /* 0x0000002320007986 */ /* 0x0001e8000c101906 */
.L_x_3243:
[----:B------:R-:W-:Y:S05]  /*50c0*/  BSYNC B0 ;  /* 0x0000000000007941 */ /* 0x000fea0003800000 */
.L_x_3242:
        /* <DEDUP_REMOVED lines=15> */
.L_x_3244:
[----:B------:R-:W-:Y:S01]  /*51c0*/  LOP3.LUT P5, RZ, R24, 0x100000, RZ, 0xc0, !PT ;  /* 0x0010000018ff7812 */ /* 0x000fe200078ac0ff */
[----:B------:R-:W-:-:S12]  /*51d0*/  BSSY B0, `(.L_x_3245) ;  /* 0x000000c000007945 */ /* 0x000fd80003800000 */
        /* <DEDUP_REMOVED lines=11> */
.L_x_3246:
[----:B------:R-:W-:Y:S05]  /*5290*/  BSYNC B0 ;  /* 0x0000000000007941 */ /* 0x000fea0003800000 */
.L_x_3245:
        /* <DEDUP_REMOVED lines=23> */
.L_x_3247:
        /* <DEDUP_REMOVED lines=13> */
.L_x_3249:
[----:B------:R-:W-:Y:S05]  /*54e0*/  BSYNC B0 ;  /* 0x0000000000007941 */ /* 0x000fea0003800000 */
.L_x_3248:
        /* <DEDUP_REMOVED lines=15> */
.L_x_3250:
        /* <DEDUP_REMOVED lines=13> */
.L_x_3252:
[----:B------:R-:W-:Y:S05]  /*56b0*/  BSYNC B0 ;  /* 0x0000000000007941 */ /* 0x000fea0003800000 */
.L_x_3251:
        /* <DEDUP_REMOVED lines=23> */
.L_x_3253:
        /* <DEDUP_REMOVED lines=8> */
[----:B------:R-:W-:-:S04]  /*58b0*/  IMAD.WIDE.U32 R26, R87, c[0x0][0x1c0], R26 ;  /* 0x00007000571a7a25 */ /* 0x000fc800078e001a */
[----:B------:R-:W-:Y:S01]  /*58c0*/  IMAD.IADD R33, R27, 0x1, R33 ;  /* 0x000000011b217824 */ /* 0x000fe200078e0221 */
[----:B------:R-:W-:-:S04]  /*58d0*/  LEA R32, P5, R26, c[0x0][0x160], 0x1 ;  /* 0x000058001a207a11 */ /* 0x000fc800078a08ff */
[----:B------:R-:W-:-:S05]  /*58e0*/  LEA.HI.X R33, R26, c[0x0][0x164], R33, 0x1, P5 ;  /* 0x000059001a217a11 */ /* 0x000fca00028f0c21 */
[----:B------:R0:W-:Y:S04]  /*58f0*/  STG.E [R32.64], R35 ;  /* 0x0000002320007986 */ /* 0x0001e8000c101906 */
.L_x_3255:
[----:B------:R-:W-:Y:S05]  /*5900*/  BSYNC B0 ;  /* 0x0000000000007941 */ /* 0x000fea0003800000 */
.L_x_3254:
[----:B------:R-:W-:Y:S01]  /*5910*/  PRMT R105, RZ, 0x5410, R51 ;  /* 0x00005410ff697816 */ /* 0x000fe20000000033 */
[----:B------:R-:W-:Y:S01]  /*5920*/  FFMA.FTZ R25, R28, R25, R30 ;  /* 0x000000191c197223 */ /* 0x000fe2000001001e */
[----:B0-----:R-:W-:Y:S01]  /*5930*/  PRMT R35, RZ, 0x5410, R52 ;  /* 0x00005410ff237816 */ /* 0x001fe20000000034 */
        /* <DEDUP_REMOVED lines=12> */
.L_x_3256:
        /* <DEDUP_REMOVED lines=13> */
.L_x_3258:
[----:B------:R-:W-:Y:S05]  /*5ad0*/  BSYNC B0 ;  /* 0x0000000000007941 */ /* 0x000fea0003800000 */
.L_x_3257:
[----:B0-----:R-:W-:Y:S01]  /*5ae0*/  PRMT R25, RZ, 0x5410, R65 ;  /* 0x00005410ff197816 */ /* 0x001fe20000000041 */
        /* <DEDUP_REMOVED lines=44> */
[-C--:B------:R-:W-:Y:S01]  /*5db0*/  FMUL.FTZ R105, R105, R37.reuse ;  /* 0x0000002569697220 */ /* 0x080fe20000410000 */
        /* <DEDUP_REMOVED lines=37> */
[----:B------:R-:W-:-:S02]  /*6010*/  FMUL.FTZ R26, R26, R37 ;  /* 0x000000251a1a7220 */ /* 0x000fc40000410000 */
[-C--:B------:R-:W-:Y:S02]  /*6020*/  FMUL.FTZ R25, R25, R37.reuse ;  /* 0x0000002519197220 */ /* 0x080fe40000410000 */
[----:B------:R-:W-:Y:S02]  /*6030*/  FMUL.FTZ R48, R48, R37 ;  /* 0x0000002530307220 */ /* 0x000fe40000410000 */
[C-C-:B------:R-:W-:Y:S02]  /*6040*/  FFMA.FTZ R105, R28.reuse, R105, R30.reuse ;  /* 0x000000691c697223 */ /* 0x140fe4000001001e */
[C-C-:B------:R-:W-:Y:S02]  /*6050*/  FFMA.FTZ R100, R28.reuse, R100, R30.reuse ;  /* 0x000000641c647223 */ /* 0x140fe4000001001e */
[C-C-:B------:R-:W-:Y:S02]  /*6060*/  FFMA.FTZ R81, R28.reuse, R81, R30.reuse ;  /* 0x000000511c517223 */ /* 0x140fe4000001001e */
[----:B------:R-:W-:-:S02]  /*6070*/  FFMA.FTZ R80, R28, R80, R30 ;  /* 0x000000501c507223 */ /* 0x000fc4000001001e */
[C-C-:B------:R-:W-:Y:S02]  /*6080*/  FFMA.FTZ R47, R28.reuse, R47, R30.reuse ;  /* 0x0000002f1c2f7223 */ /* 0x140fe4000001001e */
[C-C-:B------:R-:W-:Y:S02]  /*6090*/  FFMA.FTZ R46, R28.reuse, R46, R30.reuse ;  /* 0x0000002e1c2e7223 */ /* 0x140fe4000001001e */
        /* <DEDUP_REMOVED lines=16> */
[--C-:B------:R-:W-:Y:S02]  /*61a0*/  FADD.FTZ R30, R54, -R36.reuse ;  /* 0x80000024361e7221 */ /* 0x100fe40000010000 */
[--C-:B------:R-:W-:Y:S02]  /*61b0*/  FADD.FTZ R64, R64, -R36.reuse ;  /* 0x8000002440407221 */ /* 0x100fe40000010000 */
[--C-:B------:R-:W-:Y:S02]  /*61c0*/  FADD.FTZ R51, R51, -R36.reuse ;  /* 0x8000002433337221 */ /* 0x100fe40000010000 */
[--C-:B------:R-:W-:Y:S02]  /*61d0*/  FADD.FTZ R65, R65, -R36.reuse ;  /* 0x8000002441417221 */ /* 0x100fe40000010000 */
[--C-:B------:R-:W-:Y:S02]  /*61e0*/  FADD.FTZ R52, R52, -R36.reuse ;  /* 0x8000002434347221 */ /* 0x100fe40000010000 */
[----:B------:R-:W-:-:S02]  /*61f0*/  FADD.FTZ R70, R70, -R36 ;  /* 0x8000002446467221 */ /* 0x000fc40000010000 */
        /* <DEDUP_REMOVED lines=15> */
[----:B------:R-:W-:Y:S02]  /*62f0*/  FADD.FTZ R60, R60, -R36 ;  /* 0x800000243c3c7221 */ /* 0x000fe40000010000 */
[-C--:B------:R-:W-:Y:S02]  /*6300*/  FMUL.FTZ R30, R30, R37.reuse ;  /* 0x000000251e1e7220 */ /* 0x080fe40000410000 */
        /* <DEDUP_REMOVED lines=8> */
[-C--:B------:R-:W-:Y:S02]  /*6390*/  FMUL.FTZ R58, R58, R37.reuse ;  /* 0x000000253a3a7220 */ /* 0x080fe40000410000 */
[-C--:B------:R-:W-:Y:S02]  /*63a0*/  FMUL.FTZ R61, R61, R37.reuse ;  /* 0x000000253d3d7220 */ /* 0x080fe40000410000 */
[-C--:B------:R-:W-:Y:S02]  /*63b0*/  FMUL.FTZ R52, R73, R37.reuse ;  /* 0x0000002549347220 */ /* 0x080fe40000410000 */
[----:B------:R-:W-:Y:S02]  /*63c0*/  FFMA.FTZ R72, R29, R30, R31 ;  /* 0x0000001e1d487223 */ /* 0x000fe4000001001f */
        /* <DEDUP_REMOVED lines=9> */
[----:B------:R-:W-:Y:S02]  /*6460*/  FMUL.FTZ R114, R60, R37 ;  /* 0x000000253c727220 */ /* 0x000fe40000410000 */
        /* <DEDUP_REMOVED lines=32> */
.L_x_3259:
        /* <DEDUP_REMOVED lines=13> */
.L_x_3261:
[----:B------:R-:W-:Y:S05]  /*6740*/  BSYNC B0 ;  /* 0x0000000000007941 */ /* 0x000fea0003800000 */
.L_x_3260:
        /* <DEDUP_REMOVED lines=11> */
.L_x_3262:
[----:B------:R-:W-:Y:S01]  /*6800*/  LOP3.LUT P5, RZ, R24, 0x4000, RZ, 0xc0, !PT ;  /* 0x0000400018ff7812 */ /* 0x000fe200078ac0ff */
[----:B------:R-:W-:-:S12]  /*6810*/  BSSY B0, `(.L_x_3263) ;  /* 0x000000c000007945 */ /* 0x000fd80003800000 */
[----:B------:R-:W-:Y:S05]  /*6820*/  @!P5 BRA `(.L_x_3264) ;  /* 0x000000a00000d947 */ /* 0x000fea0003800000 */
[----:B------:R-:W-:Y:S01]  /*6830*/  MOV R55, R67 ;  /* 0x0000004300377202 */ /* 0x000fe20000000f00 */
[----:B0-----:R-:W-:Y:S02]  /*6840*/  IMAD R29, R118, c[0x0][0x1c0], RZ ;  /* 0x00007000761d7a24 */ /* 0x001fe400078e02ff */
[----:B------:R-:W-:Y:S02]  /*6850*/  IMAD.MOV.U32 R54, RZ, RZ, R68 ;  /* 0x000000ffff367224 */ /* 0x000fe400078e0044 */
[C---:B------:R-:W-:Y:S02]  /*6860*/  IMAD R29, R84.reuse, c[0x0][0x1c4], R29 ;  /* 0x00007100541d7a24 */ /* 0x040fe400078e021d */
[----:B------:R-:W-:-:S05]  /*6870*/  IMAD.WIDE.U32 R54, R84, c[0x0][0x1c0], R54 ;  /* 0x0000700054367a25 */ /* 0x000fca00078e0036 */
[----:B------:R-:W-:Y:S02]  /*6880*/  IADD3 R29, R55, R29, RZ ;  /* 0x0000001d371d7210 */ /* 0x000fe40007ffe0ff */
[----:B------:R-:W-:-:S04]  /*6890*/  LEA R56, P5, R54, c[0x0][0x160], 0x1 ;  /* 0x0000580036387a11 */ /* 0x000fc800078a08ff */
[----:B------:R-:W-:Y:S02]  /*68a0*/  LEA.HI.X R57, R54, c[0x0][0x164], R29, 0x1, P5 ;  /* 0x0000590036397a11 */ /* 0x000fe400028f0c1d */
[----:B------:R-:W-:-:S05]  /*68b0*/  F2FP.BF16.PACK_AB R29, R74, R100 ;  /* 0x000000644a1d723e */ /* 0x000fca00000010ff */
[----:B------:R0:W-:Y:S02]  /*68c0*/  STG.E [R56.64], R29 ;  /* 0x0000001d38007986 */ /* 0x0001e4000c101906 */
.L_x_3264:
[----:B------:R-:W-:Y:S05]  /*68d0*/  BSYNC B0 ;  /* 0x0000000000007941 */ /* 0x000fea0003800000 */
.L_x_3263:
        /* <DEDUP_REMOVED lines=11> */
.L_x_3265:
[----:B------:R-:W-:Y:S01]  /*6990*/  LOP3.LUT P5, RZ, R24, 0x2000, RZ, 0xc0, !PT ;  /* 0x0000200018ff7812 */ /* 0x000fe200078ac0ff */
[----:B------:R-:W-:-:S12]  /*69a0*/  BSSY B0, `(.L_x_3266) ;  /* 0x000000c000007945 */ /* 0x000fd80003800000 */
        /* <DEDUP_REMOVED lines=11> */
.L_x_3267:
[----:B------:R-:W-:Y:S05]  /*6a60*/  BSYNC B0 ;  /* 0x0000000000007941 */ /* 0x000fea0003800000 */
.L_x_3266:
        /* <DEDUP_REMOVED lines=11> */
.L_x_3268:
        /* <DEDUP_REMOVED lines=13> */
.L_x_3270:
[----:B------:R-:W-:Y:S05]  /*6bf0*/  BSYNC B0 ;  /* 0x0000000000007941 */ /* 0x000fea0003800000 */
.L_x_3269:
        /* <DEDUP_REMOVED lines=11> */
.L_x_3271:
        /* <DEDUP_REMOVED lines=13> */
.L_x_3273:
[----:B------:R-:W-:Y:S05]  /*6d80*/  BSYNC B0 ;  /* 0x0000000000007941 */ /* 0x000fea0003800000 */
.L_x_3272:
        /* <DEDUP_REMOVED lines=11> */
.L_x_3274:
[----:B------:R-:W-:Y:S01]  /*6e40*/  LOP3.LUT P5, RZ, R24, 0x400, RZ, 0xc0, !PT ;  /* 0x0000040018ff7812 */ /* 0x000fe200078ac0ff */
[----:B------:R-:W-:-:S12]  /*6e50*/  BSSY B0, `(.L_x_3275) ;  /* 0x000000c000007945 */ /* 0x000fd80003800000 */
[----:B------:R-:W-:Y:S05]  /*6e60*/  @!P5 BRA `(.L_x_3276) ;  /* 0x000000a00000d947 */ /* 0x000fea0003800000 */
[----:B------:R-:W-:Y:S01]  /*6e70*/  MOV R54, R68 ;  /* 0x0000004400367202 */ /* 0x000fe20000000f00 */
[----:B0-----:R-:W-:Y:S01]  /*6e80*/  IMAD R56, R112, c[0x0][0x1c0], RZ ;  /* 0x0000700070387a24 */ /* 0x001fe200078e02ff */
[----:B------:R-:W-:-:S03]  /*6e90*/  MOV R55, R67 ;  /* 0x0000004300377202 */ /* 0x000fc60000000f00 */
[C---:B------:R-:W-:Y:S02]  /*6ea0*/  IMAD R29, R3.reuse, c[0x0][0x1c4], R56 ;  /* 0x00007100031d7a24 */ /* 0x040fe400078e0238 */
[----:B------:R-:W-:-:S05]  /*6eb0*/  IMAD.WIDE.U32 R54, R3, c[0x0][0x1c0], R54 ;  /* 0x0000700003367a25 */ /* 0x000fca00078e0036 */
[----:B------:R-:W-:Y:S02]  /*6ec0*/  IADD3 R29, R55, R29, RZ ;  /* 0x0000001d371d7210 */ /* 0x000fe40007ffe0ff */
[----:B------:R-:W-:-:S04]  /*6ed0*/  LEA R56, P5, R54, c[0x0][0x160], 0x1 ;  /* 0x0000580036387a11 */ /* 0x000fc800078a08ff */
[----:B------:R-:W-:Y:S02]  /*6ee0*/  LEA.HI.X R57, R54, c[0x0][0x164], R29, 0x1, P5 ;  /* 0x0000590036397a11 */ /* 0x000fe400028f0c1d */
[----:B------:R-:W-:-:S05]  /*6ef0*/  F2FP.BF16.PACK_AB R29, R70, R46 ;  /* 0x0000002e461d723e */ /* 0x000fca00000010ff */
[----:B------:R0:W-:Y:S02]  /*6f00*/  STG.E [R56.64], R29 ;  /* 0x0000001d38007986 */ /* 0x0001e4000c101906 */
.L_x_3276:
[----:B------:R-:W-:Y:S05]  /*6f10*/  BSYNC B0 ;  /* 0x0000000000007941 */ /* 0x000fea0003800000 */
.L_x_3275:
        /* <DEDUP_REMOVED lines=11> */
.L_x_3277:
[----:B------:R-:W-:Y:S01]  /*6fd0*/  LOP3.LUT P5, RZ, R24, 0x200, RZ, 0xc0, !PT ;  /* 0x0000020018ff7812 */ /* 0x000fe200078ac0ff */
[----:B------:R-:W-:-:S12]  /*6fe0*/  BSSY B0, `(.L_x_3278) ;  /* 0x000000c000007945 */ /* 0x000fd80003800000 */
[----:B------:R-:W-:Y:S05]  /*6ff0*/  @!P5 BRA `(.L_x_3279) ;  /* 0x000000a00000d947 */ /* 0x000fea0003800000 */
[----:B0-----:R-:W-:Y:S01]  /*7000*/  MOV R47, R67 ;  /* 0x00000043002f7202 */ /* 0x001fe20000000f00 */
        /* <DEDUP_REMOVED lines=9> */
.L_x_3279:
[----:B------:R-:W-:Y:S05]  /*70a0*/  BSYNC B0 ;  /* 0x0000000000007941 */ /* 0x000fea0003800000 */
.L_x_3278:
        /* <DEDUP_REMOVED lines=11> */
.L_x_3280:
        /* <DEDUP_REMOVED lines=13> */
.L_x_3282:
[----:B------:R-:W-:Y:S05]  /*7230*/  BSYNC B0 ;  /* 0x0000000000007941 */ /* 0x000fea0003800000 */
.L_x_3281:
        /* <DEDUP_REMOVED lines=11> */
.L_x_3283:
        /* <DEDUP_REMOVED lines=13> */
.L_x_3285:
[----:B------:R-:W-:Y:S05]  /*73c0*/  BSYNC B0 ;  /* 0x0000000000007941 */ /* 0x000fea0003800000 */
.L_x_3284:
        /* <DEDUP_REMOVED lines=11> */
.L_x_3286:
        /* <DEDUP_REMOVED lines=13> */
.L_x_3288:
[----:B------:R-:W-:Y:S05]  /*7550*/  BSYNC B0 ;  /* 0x0000000000007941 */ /* 0x000fea0003800000 */
.L_x_3287:
        /* <DEDUP_REMOVED lines=11> */
.L_x_3289:
        /* <DEDUP_REMOVED lines=13> */
.L_x_3291:
[----:B------:R-:W-:Y:S05]  /*76e0*/  BSYNC B0 ;  /* 0x0000000000007941 */ /* 0x000fea0003800000 */
.L_x_3290:
        /* <DEDUP_REMOVED lines=11> */
.L_x_3292:
[----:B------:R-:W-:Y:S01]  /*77a0*/  LOP3.LUT P5, RZ, R24, 0x10, RZ, 0xc0, !PT ;  /* 0x0000001018ff7812 */ /* 0x000fe200078ac0ff */
[----:B------:R-:W-:-:S12]  /*77b0*/  BSSY B0, `(.L_x_3293) ;  /* 0x000000c000007945 */ /* 0x000fd80003800000 */
[----:B------:R-:W-:Y:S05]  /*77c0*/  @!P5 BRA `(.L_x_3294) ;  /* 0x000000a00000d947 */ /* 0x000fea0003800000 */
[----:B------:R-:W-:Y:S01]  /*77d0*/  MOV R30, R68 ;  /* 0x00000044001e7202 */ /* 0x000fe20000000f00 */
[----:B------:R-:W-:Y:S02]  /*77e0*/  IMAD R42, R106, c[0x0][0x1c0], RZ ;  /* 0x000070006a2a7a24 */ /* 0x000fe400078e02ff */
[----:B------:R-:W-:Y:S02]  /*77f0*/  IMAD.MOV.U32 R31, RZ, RZ, R67 ;  /* 0x000000ffff1f7224 */ /* 0x000fe400078e0043 */
[C---:B0-----:R-:W-:Y:S02]  /*7800*/  IMAD R29, R9.reuse, c[0x0][0x1c4], R42 ;  /* 0x00007100091d7a24 */ /* 0x041fe400078e022a */
[----:B------:R-:W-:-:S05]  /*7810*/  IMAD.WIDE.U32 R30, R9, c[0x0][0x1c0], R30 ;  /* 0x00007000091e7a25 */ /* 0x000fca00078e001e */
[----:B------:R-:W-:Y:S02]  /*7820*/  IADD3 R29, R31, R29, RZ ;  /* 0x0000001d1f1d7210 */ /* 0x000fe40007ffe0ff */
[----:B------:R-:W-:-:S04]  /*7830*/  LEA R42, P5, R30, c[0x0][0x160], 0x1 ;  /* 0x000058001e2a7a11 */ /* 0x000fc800078a08ff */
[----:B------:R-:W-:Y:S02]  /*7840*/  LEA.HI.X R43, R30, c[0x0][0x164], R29, 0x1, P5 ;  /* 0x000059001e2b7a11 */ /* 0x000fe400028f0c1d */
[----:B------:R-:W-:-:S05]  /*7850*/  F2FP.BF16.PACK_AB R29, R36, R40 ;  /* 0x00000028241d723e */ /* 0x000fca00000010ff */
[----:B------:R0:W-:Y:S02]  /*7860*/  STG.E [R42.64], R29 ;  /* 0x0000001d2a007986 */ /* 0x0001e4000c101906 */
.L_x_3294:
[----:B------:R-:W-:Y:S05]  /*7870*/  BSYNC B0 ;  /* 0x0000000000007941 */ /* 0x000fea0003800000 */
.L_x_3293:
        /* <DEDUP_REMOVED lines=11> */
.L_x_3295:
        /* <DEDUP_REMOVED lines=13> */
.L_x_3297:
[----:B------:R-:W-:Y:S05]  /*7a00*/  BSYNC B0 ;  /* 0x0000000000007941 */ /* 0x000fea0003800000 */
.L_x_3296:
        /* <DEDUP_REMOVED lines=11> */
.L_x_3298:
[----:B------:R-:W-:Y:S01]  /*7ac0*/  LOP3.LUT P5, RZ, R24, 0x4, RZ, 0xc0, !PT ;  /* 0x0000000418ff7812 */ /* 0x000fe200078ac0ff */
[----:B------:R-:W-:-:S12]  /*7ad0*/  BSSY B0, `(.L_x_3299) ;  /* 0x000000c000007945 */ /* 0x000fd80003800000 */
[----:B------:R-:W-:Y:S05]  /*7ae0*/  @!P5 BRA `(.L_x_3300) ;  /* 0x000000a00000d947 */ /* 0x000fea0003800000 */
[----:B------:R-:W-:Y:S01]  /*7af0*/  MOV R30, R68 ;  /* 0x00000044001e7202 */ /* 0x000fe20000000f00 */
[----:B------:R-:W-:Y:S01]  /*7b00*/  IMAD R36, R103, c[0x0][0x1c0], RZ ;  /* 0x0000700067247a24 */ /* 0x000fe200078e02ff */
[----:B------:R-:W-:-:S03]  /*7b10*/  MOV R31, R67 ;  /* 0x00000043001f7202 */ /* 0x000fc60000000f00 */
[C---:B0-----:R-:W-:Y:S02]  /*7b20*/  IMAD R29, R11.reuse, c[0x0][0x1c4], R36 ;  /* 0x000071000b1d7a24 */ /* 0x041fe400078e0224 */
[----:B------:R-:W-:-:S05]  /*7b30*/  IMAD.WIDE.U32 R30, R11, c[0x0][0x1c0], R30 ;  /* 0x000070000b1e7a25 */ /* 0x000fca00078e001e */
[----:B------:R-:W-:Y:S02]  /*7b40*/  IADD3 R29, R31, R29, RZ ;  /* 0x0000001d1f1d7210 */ /* 0x000fe40007ffe0ff */
[----:B------:R-:W-:-:S04]  /*7b50*/  LEA R36, P5, R30, c[0x0][0x160], 0x1 ;  /* 0x000058001e247a11 */ /* 0x000fc800078a08ff */
[----:B------:R-:W-:Y:S02]  /*7b60*/  LEA.HI.X R37, R30, c[0x0][0x164], R29, 0x1, P5 ;  /* 0x000059001e257a11 */ /* 0x000fe400028f0c1d */
[----:B------:R-:W-:-:S05]  /*7b70*/  F2FP.BF16.PACK_AB R29, R48, R38 ;  /* 0x00000026301d723e */ /* 0x000fca00000010ff */
[----:B------:R0:W-:Y:S02]  /*7b80*/  STG.E [R36.64], R29 ;  /* 0x0000001d24007986 */ /* 0x0001e4000c101906 */
.L_x_3300:
[----:B------:R-:W-:Y:S05]  /*7b90*/  BSYNC B0 ;  /* 0x0000000000007941 */ /* 0x000fea0003800000 */
.L_x_3299:
        /* <DEDUP_REMOVED lines=11> */
.L_x_3301:
[----:B------:R-:W-:Y:S01]  /*7c50*/  LOP3.LUT P5, RZ, R24, 0x2, RZ, 0xc0, !PT ;  /* 0x0000000218ff7812 */ /* 0x000fe200078ac0ff */
[----:B------:R-:W-:-:S12]  /*7c60*/  BSSY B0, `(.L_x_3302) ;  /* 0x000000c000007945 */ /* 0x000fd80003800000 */
[----:B------:R-:W-:Y:S05]  /*7c70*/  @!P5 BRA `(.L_x_3303) ;  /* 0x000000a00000d947 */ /* 0x000fea0003800000 */
[----:B------:R-:W-:Y:S01]  /*7c80*/  MOV R31, R67 ;  /* 0x00000043001f7202 */ /* 0x000fe20000000f00 */
[----:B0-----:R-:W-:Y:S01]  /*7c90*/  IMAD R29, R102, c[0x0][0x1c0], RZ ;  /* 0x00007000661d7a24 */ /* 0x001fe200078e02ff */
        /* <DEDUP_REMOVED lines=8> */
.L_x_3303:
[----:B------:R-:W-:Y:S05]  /*7d20*/  BSYNC B0 ;  /* 0x0000000000007941 */ /* 0x000fea0003800000 */
.L_x_3302:
        /* <DEDUP_REMOVED lines=11> */
.L_x_3304:
        /* <DEDUP_REMOVED lines=13> */
.L_x_3306:
[----:B------:R-:W-:Y:S05]  /*7eb0*/  BSYNC B0 ;  /* 0x0000000000007941 */ /* 0x000fea0003800000 */
.L_x_3305:
        /* <DEDUP_REMOVED lines=11> */
.L_x_3307:
[----:B------:R-:W-:Y:S01]  /*7f70*/  BSSY B0, `(.L_x_3308) ;  /* 0x000000c000007945 */ /* 0x000fe20003800000 */
        /* <DEDUP_REMOVED lines=11> */
.L_x_3309:
[----:B------:R-:W-:Y:S05]  /*8030*/  BSYNC B0 ;  /* 0x0000000000007941 */ /* 0x000fea0003800000 */
.L_x_3308:
        /* <DEDUP_REMOVED lines=11> */
.L_x_3310:
[----:B------:R-:W-:Y:S01]  /*80f0*/  BSSY B0, `(.L_x_3311) ;  /* 0x000000c000007945 */ /* 0x000fe20003800000 */
        /* <DEDUP_REMOVED lines=11> */
.L_x_3312:
[----:B------:R-:W-:Y:S05]  /*81b0*/  BSYNC B0 ;  /* 0x0000000000007941 */ /* 0x000fea0003800000 */
.L_x_3311:
        /* <DEDUP_REMOVED lines=11> */
.L_x_3313:
        /* <DEDUP_REMOVED lines=12> */
.L_x_3315:
[----:B------:R-:W-:Y:S05]  /*8330*/  BSYNC B0 ;  /* 0x0000000000007941 */ /* 0x000fea0003800000 */
.L_x_3314:
        /* <DEDUP_REMOVED lines=11> */
.L_x_3316:
[----:B------:R-:W-:Y:S01]  /*83f0*/  BSSY B0, `(.L_x_3317) ;  /* 0x000000c000007945 */ /* 0x000fe20003800000 */
        /* <DEDUP_REMOVED lines=11> */
.L_x_3318:
[----:B------:R-:W-:Y:S05]  /*84b0*/  BSYNC B0 ;  /* 0x0000000000007941 */ /* 0x000fea0003800000 */
.L_x_3317:
        /* <DEDUP_REMOVED lines=11> */
.L_x_3319:
        /* <DEDUP_REMOVED lines=12> */
.L_x_3321:
[----:B------:R-:W-:Y:S05]  /*8630*/  BSYNC B0 ;  /* 0x0000000000007941 */ /* 0x000fea0003800000 */
.L_x_3320:
        /* <DEDUP_REMOVED lines=11> */
.L_x_3322:
[----:B0-----:R-:W0:Y:S01]  /*86f0*/  S2R R25, SR_TID.X ;  /* 0x0000000000197919 */ /* 0x001e220000002100 */
[----:B------:R-:W-:Y:S01]  /*8700*/  ISETP.GE.U32.AND P5, PT, R23, c[0x0][0x1c8], PT ;  /* 0x0000720017007a0c */ /* 0x000fe20003fa6070 */
[----:B------:R-:W-:Y:S03]  /*8710*/  BSSY B0, `(.L_x_3323) ;  /* 0x000000e000007945 */ /* 0x000fe60003800000 */
[----:B------:R-:W-:-:S04]  /*8720*/  ISETP.GE.AND.EX P5, PT, R59, c[0x0][0x1cc], PT, P5 ;  /* 0x000073003b007a0c */ /* 0x000fc80003fa6350 */
[----:B0-----:R-:W-:-:S13]  /*8730*/  ISETP.GT.U32.OR P5, PT, R25, 0x1df, P5 ;  /* 0x000001df1900780c */ /* 0x001fda0002fa4470 */
        /* <DEDUP_REMOVED lines=11> */
.L_x_3324:
[----:B------:R-:W-:Y:S05]  /*87f0*/  BSYNC B0 ;  /* 0x0000000000007941 */ /* 0x000fea0003800000 */
.L_x_3323:
[----:B------:R-:W-:Y:S02]  /*8800*/  IADD3 R19, R19, c[0x0][0x10], RZ ;  /* 0x0000040013137a10 */ /* 0x000fe40007ffe0ff */
[----:B------:R-:W-:Y:S02]  /*8810*/  IADD3 R20, R20, 0x1, RZ ;  /* 0x0000000114147810 */ /* 0x000fe40007ffe0ff */
[----:B------:R-:W-:-:S13]  /*8820*/  ISETP.GE.AND P5, PT, R19, UR4, PT ;  /* 0x0000000413007c0c */ /* 0x000fda000bfa6270 */
[----:B------:R-:W-:Y:S01]  /*8830*/  @P5 CALL.REL.NOINC `(.L_x_3325) ;  /* 0x0000001000005944 */ /* 0x000fe20003c00000 */
[----:B------:R-:W-:Y:S05]  /*8840*/  BRA `(.L_x_3326) ;  /* 0xffff841000007947 */ /* 0x000fea000383ffff */
.L_x_3325:
[----:B------:R-:W-:Y:S05]  /*8850*/  EXIT ;  /* 0x000000000000794d */ /* 0x000fea0003800000 */
.L_x_3327:
        /* <DEDUP_REMOVED lines=10> */
.L_x_5216:


//--------------------- .text._Z35group_norm_nhwc_fwd_one_pass_kernelI11Bf16IOBf16WLi64ELi60ELi480EEv26Group_norm_nhwc_fwd_params --------------------------
	.section	.text._Z35group_norm_nhwc_fwd_one_pass_kernelI11Bf16IOBf16WLi64ELi60ELi480EEv26Group_norm_nhwc_fwd_params,"ax",@progbits
	.sectioninfo	@"SHI_REGISTERS=40"
	.align	128
        .global         _Z35group_norm_nhwc_fwd_one_pass_kernelI11Bf16IOBf16WLi64ELi60ELi480EEv26Group_norm_nhwc_fwd_params
        .type           _Z35group_norm_nhwc_fwd_one_pass_kernelI11Bf16IOBf16WLi64ELi60ELi480EEv26Group_norm_nhwc_fwd_params,@function
        .size           _Z35group_norm_nhwc_fwd_one_pass_kernelI11Bf16IOBf16WLi64ELi60ELi480EEv26Group_norm_nhwc_fwd_params,(.L_x_5217 - _Z35group_norm_nhwc_fwd_one_pass_kernelI11Bf16IOBf16WLi64ELi60ELi480EEv26Group_norm_nhwc_fwd_params)
        .other          _Z35group_norm_nhwc_fwd_one_pass_kernelI11Bf16IOBf16WLi64ELi60ELi480EEv26Group_norm_nhwc_fwd_params,@"STO_CUDA_ENTRY STV_DEFAULT"
_Z35group_norm_nhwc_fwd_one_pass_kernelI11Bf16IOBf16WLi64ELi60ELi480EEv26Group_norm_nhwc_fwd_params:
.text._Z35group_norm_nhwc_fwd_one_pass_kernelI11Bf16IOBf16WLi64ELi60ELi480EEv26Group_norm_nhwc_fwd_params:
        /* <DEDUP_REMOVED lines=28> */
.L_x_3350:
        /* <DEDUP_REMOVED lines=180> */
.L_x_3329:
[----:B------:R-:W-:Y:S05]  /*0d00*/  BSYNC B0 ;  /* 0x0000000000007941 */ /* 0x000fea0003800000 */
.L_x_3328:
        /* <DEDUP_REMOVED lines=25> */
.L_x_3332:
[----:B------:R-:W2:Y:S01]  /*0ea0*/  LDG.E.STRONG.GPU R12, [R10.64] ;  /* 0x000000060a0c7981 */ /* 0x000ea2000c1ef900 */
[----:B------:R-:W-:Y:S01]  /*0eb0*/  YIELD ;  /* 0x0000000000007946 */ /* 0x000fe20003800000 */
[----:B--2---:R-:W-:Y:S01]  /*0ec0*/  ISETP.NE.AND P1, PT, R12, R13, PT ;  /* 0x0000000d0c00720c */ /* 0x004fe20003f25270 */
[----:B------:R-:W-:-:S12]  /*0ed0*/  CCTL.IVALL ;  /* 0x00000000ff00798f */ /* 0x000fd80002000000 */
[----:B------:R-:W-:Y:S05]  /*0ee0*/  @P1 BRA `(.L_x_3332) ;  /* 0xffffffb000001947 */ /* 0x000fea000383ffff */
.L_x_3331:
        /* <DEDUP_REMOVED lines=11> */
.L_x_3334:
        /* <DEDUP_REMOVED lines=59> */
.L_x_3333:
        /* <DEDUP_REMOVED lines=19> */
.L_x_3336:
[----:B------:R-:W-:Y:S05]  /*1480*/  BSYNC B0 ;  /* 0x0000000000007941 */ /* 0x000fea0003800000 */
.L_x_3335:
        /* <DEDUP_REMOVED lines=30> */
.L_x_3330:
[----:B------:R-:W-:Y:S01]  /*1670*/  LOP3.LUT P1, RZ, R23, R24, RZ, 0xfc, !PT ;  /* 0x0000001817ff7212 */ /* 0x000fe2000782fcff */
[----:B------:R1:W-:Y:S01]  /*1680*/  @!P2 STS.64 [0x90], R8 ;  /* 0x00009008ff00a388 */ /* 0x0003e20000000a00 */
[----:B------:R-:W-:Y:S01]  /*1690*/  ISETP.EQ.U32.AND P3, PT, RZ, c[0x0][0x168], PT ;  /* 0x00005a00ff007a0c */ /* 0x000fe20003f62070 */
[----:B------:R-:W-:Y:S01]  /*16a0*/  HFMA2.MMA R15, -RZ, RZ, 0, 1.1920928955078125e-07 ;  /* 0x00000002ff0f7435 */ /* 0x000fe200000001ff */
        /* <DEDUP_REMOVED lines=10> */
[----:B01----:R0:W3:Y:S04]  /*1750*/  LDG.E.U16 R9, [R16.64+0x2] ;  /* 0x0000020610097981 */ /* 0x0030e8000c1e1500 */
[----:B------:R1:W4:Y:S04]  /*1760*/  LDG.E.U16 R8, [R14.64+0x2] ;  /* 0x000002060e087981 */ /* 0x000328000c1e1500 */
[----:B------:R0:W5:Y:S04]  /*1770*/  LDG.E.U16 R32, [R16.64] ;  /* 0x0000000610207981 */ /* 0x000168000c1e1500 */
[----:B------:R1:W5:Y:S01]  /*1780*/  LDG.E.U16 R33, [R14.64] ;  /* 0x000000060e217981 */ /* 0x000362000c1e1500 */
[----:B--2---:R-:W-:-:S02]  /*1790*/  PRMT R19, RZ, 0x5410, R4 ;  /* 0x00005410ff137816 */ /* 0x004fc40000000004 */
[----:B------:R-:W-:Y:S01]  /*17a0*/  ISETP.NE.AND P4, PT, RZ, UR5, PT ;  /* 0x00000005ff007c0c */ /* 0x000fe2000bf85270 */
[----:B------:R-:W2:Y:S01]  /*17b0*/  LDS.64 R12, [0x90] ;  /* 0x00009000ff0c7984 */ /* 0x000ea20000000a00 */
[----:B------:R-:W-:Y:S02]  /*17c0*/  PRMT R11, RZ, 0x5410, R2 ;  /* 0x00005410ff0b7816 */ /* 0x000fe40000000002 */
[--C-:B0-----:R-:W-:Y:S02]  /*17d0*/  PRMT R16, RZ, 0x7610, R3.reuse ;  /* 0x00007610ff107816 */ /* 0x101fe40000000003 */
[----:B------:R-:W-:Y:S02]  /*17e0*/  PRMT R17, RZ, 0x7610, R0 ;  /* 0x00007610ff117816 */ /* 0x000fe40000000000 */
[----:B-1----:R-:W-:Y:S02]  /*17f0*/  PRMT R15, RZ, 0x7610, R4 ;  /* 0x00007610ff0f7816 */ /* 0x002fe40000000004 */
[----:B------:R-:W-:-:S02]  /*1800*/  PRMT R14, RZ, 0x5410, R3 ;  /* 0x00005410ff0e7816 */ /* 0x000fc40000000003 */
[----:B------:R-:W-:Y:S02]  /*1810*/  PRMT R3, RZ, 0x7610, R2 ;  /* 0x00007610ff037816 */ /* 0x000fe40000000002 */
[----:B------:R-:W-:Y:S02]  /*1820*/  ISETP.GE.U32.AND P2, PT, R28, c[0x0][0x1c8], PT ;  /* 0x000072001c007a0c */ /* 0x000fe40003f46070 */
[----:B------:R-:W-:Y:S02]  /*1830*/  ISETP.GE.U32.AND P3, PT, R27, c[0x0][0x1c8], PT ;  /* 0x000072001b007a0c */ /* 0x000fe40003f66070 */
[----:B------:R-:W-:Y:S02]  /*1840*/  ISETP.GE.AND.EX P2, PT, R7, c[0x0][0x1cc], PT, P2 ;  /* 0x0000730007007a0c */ /* 0x000fe40003f46320 */
[----:B------:R-:W-:Y:S02]  /*1850*/  ISETP.GE.AND.EX P3, PT, R6, c[0x0][0x1cc], PT, P3 ;  /* 0x0000730006007a0c */ /* 0x000fe40003f66330 */
[----:B------:R-:W-:-:S02]  /*1860*/  ISETP.GT.U32.OR P2, PT, R24, 0x1df, P2 ;  /* 0x000001df1800780c */ /* 0x000fc40001744470 */
[----:B------:R-:W-:Y:S01]  /*1870*/  ISETP.GT.U32.OR P3, PT, R24, 0x1df, P3 ;  /* 0x000001df1800780c */ /* 0x000fe20001f64470 */
[----:B--2---:R-:W-:-:S04]  /*1880*/  FMUL.FTZ R12, R12, c[0x0][0x1f4] ;  /* 0x00007d000c0c7a20 */ /* 0x004fc80000410000 */
[----:B------:R-:W-:Y:S02]  /*1890*/  FMUL.FTZ R10, R12, R12 ;  /* 0x0000000c0c0a7220 */ /* 0x000fe40000410000 */
[----:B------:R-:W-:Y:S02]  /*18a0*/  FADD.FTZ R15, R15, -R12 ;  /* 0x8000000c0f0f7221 */ /* 0x000fe40000010000 */
[----:B------:R-:W-:Y:S01]  /*18b0*/  FFMA.FTZ R13, R13, c[0x0][0x1f4], -R10 ;  /* 0x00007d000d0d7a23 */ /* 0x000fe2000001080a */
[----:B------:R-:W-:Y:S01]  /*18c0*/  MOV R10, 0x3f800000 ;  /* 0x3f800000000a7802 */ /* 0x000fe20000000f00 */
[--C-:B------:R-:W-:Y:S02]  /*18d0*/  FADD.FTZ R19, R19, -R12.reuse ;  /* 0x8000000c13137221 */ /* 0x100fe40000010000 */
[--C-:B------:R-:W-:Y:S01]  /*18e0*/  FADD.FTZ R11, R11, -R12.reuse ;  /* 0x8000000c0b0b7221 */ /* 0x100fe20000010000 */
[----:B------:R-:W-:Y:S01]  /*18f0*/  FSETP.GTU.FTZ.AND P1, PT, R13, RZ, PT ;  /* 0x000000ff0d00720b */ /* 0x000fe20003f3c000 */
[----:B------:R-:W-:-:S02]  /*1900*/  FADD.FTZ R3, R3, -R12 ;  /* 0x8000000c03037221 */ /* 0x000fc40000010000 */
[--C-:B------:R-:W-:Y:S02]  /*1910*/  FADD.FTZ R17, R17, -R12.reuse ;  /* 0x8000000c11117221 */ /* 0x100fe40000010000 */
[----:B------:R-:W-:-:S08]  /*1920*/  FADD.FTZ R2, R14, -R12 ;  /* 0x8000000c0e027221 */ /* 0x000fd00000010000 */
[----:B------:R-:W-:-:S04]  /*1930*/  @P1 FADD.FTZ R13, R13, c[0x0][0x188] ;  /* 0x000062000d0d1621 */ /* 0x000fc80000010000 */
[----:B------:R0:W1:Y:S01]  /*1940*/  @P1 MUFU.RSQ R10, R13 ;  /* 0x0000000d000a1308 */ /* 0x0000620000001400 */
[----:B------:R-:W-:-:S04]  /*1950*/  ISETP.GE.U32.AND P1, PT, R26, c[0x0][0x1c8], PT ;  /* 0x000072001a007a0c */ /* 0x000fc80003f26070 */
[----:B------:R-:W-:Y:S02]  /*1960*/  ISETP.GE.AND.EX P1, PT, R5, c[0x0][0x1cc], PT, P1 ;  /* 0x0000730005007a0c */ /* 0x000fe40003f26310 */
[----:B0-----:R-:W-:Y:S01]  /*1970*/  PRMT R13, RZ, 0x5410, R0 ;  /* 0x00005410ff0d7816 */ /* 0x001fe20000000000 */
[----:B------:R-:W-:Y:S01]  /*1980*/  FADD.FTZ R0, R16, -R12 ;  /* 0x8000000c10007221 */ /* 0x000fe20000010000 */
[----:B------:R-:W-:-:S03]  /*1990*/  ISETP.GT.U32.OR P1, PT, R24, 0x1df, P1 ;  /* 0x000001df1800780c */ /* 0x000fc60000f24470 */
[----:B------:R-:W-:Y:S02]  /*19a0*/  FADD.FTZ R13, R13, -R12 ;  /* 0x8000000c0d0d7221 */ /* 0x000fe40000010000 */
[-C--:B-1----:R-:W-:Y:S02]  /*19b0*/  FMUL.FTZ R15, R15, R10.reuse ;  /* 0x0000000a0f0f7220 */ /* 0x082fe40000410000 */
[-C--:B------:R-:W-:Y:S02]  /*19c0*/  FMUL.FTZ R0, R0, R10.reuse ;  /* 0x0000000a00007220 */ /* 0x080fe40000410000 */
[-C--:B------:R-:W-:Y:S02]  /*19d0*/  FMUL.FTZ R4, R19, R10.reuse ;  /* 0x0000000a13047220 */ /* 0x080fe40000410000 */
[-C--:B------:R-:W-:Y:S02]  /*19e0*/  FMUL.FTZ R11, R11, R10.reuse ;  /* 0x0000000a0b0b7220 */ /* 0x080fe40000410000 */
[----:B------:R-:W-:-:S02]  /*19f0*/  FMUL.FTZ R14, R3, R10 ;  /* 0x0000000a030e7220 */ /* 0x000fc40000410000 */
[-C--:B------:R-:W-:Y:S02]  /*1a00*/  FMUL.FTZ R17, R17, R10.reuse ;  /* 0x0000000a11117220 */ /* 0x080fe40000410000 */
[-C--:B------:R-:W-:Y:S02]  /*1a10*/  FMUL.FTZ R2, R2, R10.reuse ;  /* 0x0000000a02027220 */ /* 0x080fe40000410000 */
[----:B------:R-:W-:Y:S01]  /*1a20*/  FMUL.FTZ R3, R13, R10 ;  /* 0x0000000a0d037220 */ /* 0x000fe20000410000 */
[----:B---3--:R-:W-:Y:S02]  /*1a30*/  PRMT R9, RZ, 0x5410, R9 ;  /* 0x00005410ff097816 */ /* 0x008fe40000000009 */
[----:B----4-:R-:W-:Y:S02]  /*1a40*/  PRMT R8, RZ, 0x5410, R8 ;  /* 0x00005410ff087816 */ /* 0x010fe40000000008 */
[----:B-----5:R-:W-:-:S03]  /*1a50*/  PRMT R32, RZ, 0x5410, R32 ;  /* 0x00005410ff207816 */ /* 0x020fc60000000020 */
[C-C-:B------:R-:W-:Y:S02]  /*1a60*/  FFMA.FTZ R10, R9.reuse, R15, R8.reuse ;  /* 0x0000000f090a7223 */ /* 0x140fe40000010008 */
[C-C-:B------:R-:W-:Y:S01]  /*1a70*/  FFMA.FTZ R12, R9.reuse, R0, R8.reuse ;  /* 0x00000000090c7223 */ /* 0x140fe20000010008 */
[----:B------:R-:W-:Y:S01]  /*1a80*/  PRMT R33, RZ, 0x5410, R33 ;  /* 0x00005410ff217816 */ /* 0x000fe20000000021 */
[C-C-:B------:R-:W-:Y:S02]  /*1a90*/  FFMA.FTZ R0, R9.reuse, R17, R8.reuse ;  /* 0x0000001109007223 */ /* 0x140fe40000010008 */
[----:B------:R-:W-:Y:S02]  /*1aa0*/  FFMA.FTZ R13, R9, R14, R8 ;  /* 0x0000000e090d7223 */ /* 0x000fe40000010008 */
[C-C-:B------:R-:W-:Y:S02]  /*1ab0*/  FFMA.FTZ R15, R32.reuse, R4, R33.reuse ;  /* 0x00000004200f7223 */ /* 0x140fe40000010021 */
[----:B------:R-:W-:-:S02]  /*1ac0*/  FFMA.FTZ R4, R32, R11, R33 ;  /* 0x0000000b20047223 */ /* 0x000fc40000010021 */
        /* <DEDUP_REMOVED lines=13> */
.L_x_3337:
        /* <DEDUP_REMOVED lines=12> */
.L_x_3339:
[----:B------:R-:W-:Y:S05]  /*1c60*/  BSYNC B0 ;  /* 0x0000000000007941 */ /* 0x000fea0003800000 */
.L_x_3338:
        /* <DEDUP_REMOVED lines=11> */
.L_x_3340:
        /* <DEDUP_REMOVED lines=12> */
.L_x_3342:
[----:B------:R-:W-:Y:S05]  /*1de0*/  BSYNC B0 ;  /* 0x0000000000007941 */ /* 0x000fea0003800000 */
.L_x_3341:
        /* <DEDUP_REMOVED lines=11> */
.L_x_3343:
        /* <DEDUP_REMOVED lines=12> */
.L_x_3345:
[----:B------:R-:W-:Y:S05]  /*1f60*/  BSYNC B0 ;  /* 0x0000000000007941 */ /* 0x000fea0003800000 */
.L_x_3344:
[----:B------:R-:W-:Y:S05]  /*1f70*/  @!P4 BRA `(.L_x_3346) ;  /* 0x000000a00000c947 */ /* 0x000fea0003800000 */
[----:B-1----:R-:W-:Y:S02]  /*1f80*/  FMUL.FTZ R6, R0, -1.4426950216293334961 ;  /* 0xbfb8aa3b00067820 */ /* 0x002fe40000410000 */
[----:B------:R-:W-:-:S04]  /*1f90*/  FMUL.FTZ R2, R11, -1.4426950216293334961 ;  /* 0xbfb8aa3b0b027820 */ /* 0x000fc80000410000 */
[----:B------:R-:W1:Y:S08]  /*1fa0*/  MUFU.EX2 R6, R6 ;  /* 0x0000000600067308 */ /* 0x000e700000000800 */
[----:B------:R-:W2:Y:S01]  /*1fb0*/  MUFU.EX2 R2, R2 ;  /* 0x0000000200027308 */ /* 0x000ea20000000800 */
[----:B-1----:R-:W-:-:S07]  /*1fc0*/  FADD.FTZ R7, R6, 1 ;  /* 0x3f80000006077421 */ /* 0x002fce0000010000 */
[----:B------:R-:W1:Y:S01]  /*1fd0*/  MUFU.RCP R7, R7 ;  /* 0x0000000700077308 */ /* 0x000e620000001000 */
[----:B--2---:R-:W-:-:S07]  /*1fe0*/  FADD.FTZ R3, R2, 1 ;  /* 0x3f80000002037421 */ /* 0x004fce0000010000 */
[----:B------:R-:W2:Y:S01]  /*1ff0*/  MUFU.RCP R4, R3 ;  /* 0x0000000300047308 */ /* 0x000ea20000001000 */
[----:B-1----:R-:W-:Y:S02]  /*2000*/  FMUL.FTZ R0, R0, R7 ;  /* 0x0000000700007220 */ /* 0x002fe40000410000 */
[----:B--2---:R-:W-:-:S05]  /*2010*/  FMUL.FTZ R11, R11, R4 ;  /* 0x000000040b0b7220 */ /* 0x004fca0000410000 */
.L_x_3346:
        /* <DEDUP_REMOVED lines=12> */
.L_x_3348:
[----:B------:R-:W-:Y:S05]  /*20e0*/  BSYNC B0 ;  /* 0x0000000000007941 */ /* 0x000fea0003800000 */
.L_x_3347:
[----:B------:R-:W-:Y:S02]  /*20f0*/  IADD3 R30, R30, c[0x0][0x10], RZ ;  /* 0x000004001e1e7a10 */ /* 0x000fe40007ffe0ff */
[----:B------:R-:W-:Y:S02]  /*2100*/  IADD3 R20, R20, 0x1, RZ ;  /* 0x0000000114147810 */ /* 0x000fe40007ffe0ff */
[----:B------:R-:W-:-:S13]  /*2110*/  ISETP.GE.AND P1, PT, R30, UR4, PT ;  /* 0x000000041e007c0c */ /* 0x000fda000bf26270 */
[----:B------:R-:W-:Y:S01]  /*2120*/  @P1 CALL.REL.NOINC `(.L_x_3349) ;  /* 0x0000001000001944 */ /* 0x000fe20003c00000 */
[----:B------:R-:W-:Y:S05]  /*2130*/  BRA `(.L_x_3350) ;  /* 0xffffe08000007947 */ /* 0x000fea000383ffff */
.L_x_3349:
[----:B------:R-:W-:Y:S05]  /*2140*/  EXIT ;  /* 0x000000000000794d */ /* 0x000fea0003800000 */
.L_x_3351:
        /* <DEDUP_REMOVED lines=11> */
.L_x_5217:


//--------------------- .text._Z35group_norm_nhwc_fwd_one_pass_kernelI11Bf16IOBf16WLi128ELi60ELi480EEv26Group_norm_nhwc_fwd_params --------------------------
	.section	.text._Z35group_norm_nhwc_fwd_one_pass_kernelI11Bf16IOBf16WLi128ELi60ELi480EEv26Group_norm_nhwc_fwd_params,"ax",@progbits
	.sectioninfo	@"SHI_REGISTERS=49"
	.align	128
        .global         _Z35group_norm_nhwc_fwd_one_pass_kernelI11Bf16IOBf16WLi128ELi60ELi480EEv26Group_norm_nhwc_fwd_params
        .type           _Z35group_norm_nhwc_fwd_one_pass_kernelI11Bf16IOBf16WLi128ELi60ELi480EEv26Group_norm_nhwc_fwd_params,@function
        .size           _Z35group_norm_nhwc_fwd_one_pass_kernelI11Bf16IOBf16WLi128ELi60ELi480EEv26Group_norm_nhwc_fwd_params,(.L_x_5218 - _Z35group_norm_nhwc_fwd_one_pass_kernelI11Bf16IOBf16WLi128ELi60ELi480EEv26Group_norm_nhwc_fwd_params)
        .other          _Z35group_norm_nhwc_fwd_one_pass_kernelI11Bf16IOBf16WLi128ELi60ELi480EEv26Group_norm_nhwc_fwd_params,@"STO_CUDA_ENTRY STV_DEFAULT"
_Z35group_norm_nhwc_fwd_one_pass_kernelI11Bf16IOBf16WLi128ELi60ELi480EEv26Group_norm_nhwc_fwd_params:
.text._Z35group_norm_nhwc_fwd_one_pass_kernelI11Bf16IOBf16WLi128ELi60ELi480EEv26Group_norm_nhwc_fwd_params:
        /* <DEDUP_REMOVED lines=37> */
[----:B--2---:R-:W-:-:S06]  /*0250*/  IADD3 R27, R16, 0x70, RZ ;  /* 0x00000070101b7810 */ /* 0x004fcc0007ffe0ff */
.L_x_3389:
[----:B0-----:R-:W-:Y:S01]  /*0260*/  IABS R15, c[0x0][0x1d8] ;  /* 0x00007600000f7a13 */ /* 0x001fe20000000000 */
[----:B------:R-:W-:-:S03]  /*0270*/  @P4 IMAD R21, R10, c[0x0][0x1c0], RZ ;  /* 0x000070000a154a24 */ /* 0x000fc600078e02ff */
[----:B------:R-:W0:Y:S01]  /*0280*/  I2F.RP R14, R15 ;  /* 0x0000000f000e7306 */ /* 0x000e220000209400 */
[----:B------:R-:W-:-:S07]  /*0290*/  @P4 IMAD R33, R6, c[0x0][0x1c4], R21 ;  /* 0x0000710006214a24 */ /* 0x000fce00078e0215 */
        /* <DEDUP_REMOVED lines=47> */
[----:B------:R-:W-:Y:S02]  /*0590*/  IADD3 R32, R28, 0x40, RZ ;  /* 0x000000401c207810 */ /* 0x000fe40007ffe0ff */
[----:B------:R-:W-:Y:S01]  /*05a0*/  @P2 LEA.HI.X R15, R12, c[0x0][0x174], R13, 0x1, P0 ;  /* 0x00005d000c0f2a11 */ /* 0x000fe200000f0c0d */
[----:B------:R-:W-:Y:S01]  /*05b0*/  @P1 IMAD R13, R7, c[0x0][0x1c0], RZ ;  /* 0x00007000070d1a24 */ /* 0x000fe200078e02ff */
[----:B------:R-:W-:Y:S02]  /*05c0*/  ISETP.GE.U32.AND P5, PT, R32, c[0x0][0x1c8], PT ;  /* 0x0000720020007a0c */ /* 0x000fe40003fa6070 */
[----:B------:R-:W-:Y:S01]  /*05d0*/  SHF.R.S32.HI R17, RZ, 0x1f, R32 ;  /* 0x0000001fff117819 */ /* 0x000fe20000011420 */
[----:B------:R-:W-:Y:S01]  /*05e0*/  @P1 IMAD R31, R16, c[0x0][0x1c4], R13 ;  /* 0x00007100101f1a24 */ /* 0x000fe200078e020d */
[----:B------:R-:W-:Y:S02]  /*05f0*/  IADD3 R34, R28, 0x50, RZ ;  /* 0x000000501c227810 */ /* 0x000fe40007ffe0ff */
[----:B------:R-:W-:-:S02]  /*0600*/  ISETP.GE.AND.EX P5, PT, R17, c[0x0][0x1cc], PT, P5 ;  /* 0x0000730011007a0c */ /* 0x000fc40003fa6350 */
[----:B------:R-:W-:Y:S02]  /*0610*/  @P4 MOV R23, R41 ;  /* 0x0000002900174202 */ /* 0x000fe40000000f00 */
[----:B------:R-:W-:Y:S02]  /*0620*/  ISETP.LT.U32.AND P5, PT, R0, 0x1e0, !P5 ;  /* 0x000001e00000780c */ /* 0x000fe40006fa1070 */
[----:B------:R-:W-:Y:S01]  /*0630*/  ISETP.GE.U32.AND P0, PT, R34, c[0x0][0x1c8], PT ;  /* 0x0000720022007a0c */ /* 0x000fe20003f06070 */
[----:B------:R-:W-:Y:S01]  /*0640*/  @P4 IMAD.WIDE.U32 R22, R6, c[0x0][0x1c0], R22 ;  /* 0x0000700006164a25 */ /* 0x000fe200078e0016 */
[----:B------:R-:W-:Y:S02]  /*0650*/  SHF.R.S32.HI R30, RZ, 0x1f, R34 ;  /* 0x0000001fff1e7819 */ /* 0x000fe40000011422 */
[----:B------:R-:W-:Y:S02]  /*0660*/  @P3 IADD3 R13, R21, R19, RZ ;  /* 0x00000013150d3210 */ /* 0x000fe40007ffe0ff */
[----:B------:R-:W-:-:S02]  /*0670*/  @P1 MOV R18, R42 ;  /* 0x0000002a00121202 */ /* 0x000fc40000000f00 */
[----:B------:R-:W-:Y:S02]  /*0680*/  @P1 MOV R19, R41 ;  /* 0x0000002900131202 */ /* 0x000fe40000000f00 */
[----:B------:R-:W-:Y:S02]  /*0690*/  ISETP.GE.AND.EX P0, PT, R30, c[0x0][0x1cc], PT, P0 ;  /* 0x000073001e007a0c */ /* 0x000fe40003f06300 */
[----:B------:R-:W-:Y:S01]  /*06a0*/  @P3 LEA R12, P6, R20, c[0x0][0x170], 0x1 ;  /* 0x00005c00140c3a11 */ /* 0x000fe200078c08ff */
[----:B------:R-:W-:Y:S01]  /*06b0*/  @P1 IMAD.WIDE.U32 R18, R16, c[0x0][0x1c0], R18 ;  /* 0x0000700010121a25 */ /* 0x000fe200078e0012 */
[----:B------:R-:W-:Y:S02]  /*06c0*/  ISETP.LT.U32.AND P0, PT, R0, 0x1e0, !P0 ;  /* 0x000001e00000780c */ /* 0x000fe40004701070 */
[----:B------:R-:W-:Y:S02]  /*06d0*/  @P3 LEA.HI.X R13, R20, c[0x0][0x174], R13, 0x1, P6 ;  /* 0x00005d00140d3a11 */ /* 0x000fe400030f0c0d */
[----:B------:R-:W-:Y:S01]  /*06e0*/  @P4 IADD3 R21, R23, R33, RZ ;  /* 0x0000002117154210 */ /* 0x000fe20007ffe0ff */
[----:B------:R-:W-:Y:S01]  /*06f0*/  @P5 IMAD R23, R17, c[0x0][0x1c0], RZ ;  /* 0x0000700011175a24 */ /* 0x000fe200078e02ff */
[----:B------:R-:W-:-:S02]  /*0700*/  @P4 LEA R16, P6, R22, c[0x0][0x170], 0x1 ;  /* 0x00005c0016104a11 */ /* 0x000fc400078c08ff */
[----:B------:R-:W-:Y:S01]  /*0710*/  @P1 IADD3 R19, R19, R31, RZ ;  /* 0x0000001f13131210 */ /* 0x000fe20007ffe0ff */
[----:B------:R-:W-:Y:S01]  /*0720*/  @P5 IMAD R35, R32, c[0x0][0x1c4], R23 ;  /* 0x0000710020235a24 */ /* 0x000fe200078e0217 */
[----:B------:R-:W-:Y:S02]  /*0730*/  @P4 LEA.HI.X R17, R22, c[0x0][0x174], R21, 0x1, P6 ;  /* 0x00005d0016114a11 */ /* 0x000fe400030f0c15 */
[----:B------:R-:W-:Y:S02]  /*0740*/  @P5 MOV R22, R42 ;  /* 0x0000002a00165202 */ /* 0x000fe40000000f00 */
[----:B------:R-:W-:Y:S02]  /*0750*/  @P5 MOV R23, R41 ;  /* 0x0000002900175202 */ /* 0x000fe40000000f00 */
[----:B------:R-:W-:-:S03]  /*0760*/  @P1 LEA R20, P6, R18, c[0x0][0x170], 0x1 ;  /* 0x00005c0012141a11 */ /* 0x000fc600078c08ff */
[----:B------:R-:W-:Y:S01]  /*0770*/  @P5 IMAD.WIDE.U32 R32, R32, c[0x0][0x1c0], R22 ;  /* 0x0000700020205a25 */ /* 0x000fe200078e0016 */
[----:B------:R-:W-:Y:S02]  /*0780*/  @P1 LEA.HI.X R21, R18, c[0x0][0x174], R19, 0x1, P6 ;  /* 0x00005d0012151a11 */ /* 0x000fe400030f0c13 */
[----:B------:R-:W-:Y:S01]  /*0790*/  @P0 MOV R18, R42 ;  /* 0x0000002a00120202 */ /* 0x000fe20000000f00 */
[----:B------:R-:W-:Y:S01]  /*07a0*/  @P0 IMAD R19, R30, c[0x0][0x1c0], RZ ;  /* 0x000070001e130a24 */ /* 0x000fe200078e02ff */
[----:B------:R-:W-:Y:S01]  /*07b0*/  @P5 IADD3 R23, R33, R35, RZ ;  /* 0x0000002321175210 */ /* 0x000fe20007ffe0ff */
[----:B------:R-:W-:Y:S01]  /*07c0*/  CS2R R30, SRZ ;  /* 0x00000000001e7805 */ /* 0x000fe2000001ff00 */
[----:B------:R-:W-:Y:S01]  /*07d0*/  @P5 LEA R22, P6, R32, c[0x0][0x170], 0x1 ;  /* 0x00005c0020165a11 */ /* 0x000fe200078c08ff */
[----:B------:R-:W-:Y:S01]  /*07e0*/  @P0 IMAD R33, R34, c[0x0][0x1c4], R19 ;  /* 0x0000710022210a24 */ /* 0x000fe200078e0213 */
[----:B------:R-:W-:Y:S02]  /*07f0*/  @P0 MOV R19, R41 ;  /* 0x0000002900130202 */ /* 0x000fe40000000f00 */
[----:B------:R-:W-:Y:S01]  /*0800*/  @P5 LEA.HI.X R23, R32, c[0x0][0x174], R23, 0x1, P6 ;  /* 0x00005d0020175a11 */ /* 0x000fe200030f0c17 */
[----:B------:R0:W2:Y:S01]  /*0810*/  @P2 LDG.E R30, [R14.64] ;  /* 0x000000080e1e2981 */ /* 0x0000a2000c1e1900 */
[----:B------:R-:W-:Y:S01]  /*0820*/  MOV R32, RZ ;  /* 0x000000ff00207202 */ /* 0x000fe20000000f00 */
[----:B------:R-:W-:Y:S01]  /*0830*/  @P0 IMAD.WIDE.U32 R34, R34, c[0x0][0x1c0], R18 ;  /* 0x0000700022220a25 */ /* 0x000fe200078e0012 */
[----:B------:R-:W-:Y:S01]  /*0840*/  IADD3 R37, R28, 0x60, RZ ;  /* 0x000000601c257810 */ /* 0x000fe20007ffe0ff */
[----:B------:R1:W3:Y:S03]  /*0850*/  @P1 LDG.E R31, [R20.64] ;  /* 0x00000008141f1981 */ /* 0x0002e6000c1e1900 */
[----:B------:R-:W-:Y:S01]  /*0860*/  @P0 IADD3 R19, R35, R33, RZ ;  /* 0x0000002123130210 */ /* 0x000fe20007ffe0ff */
[----:B------:R4:W5:Y:S01]  /*0870*/  @P5 LDG.E R32, [R22.64] ;  /* 0x0000000816205981 */ /* 0x000962000c1e1900 */
[----:B------:R-:W-:-:S02]  /*0880*/  ISETP.GE.U32.AND P5, PT, R37, c[0x0][0x1c8], PT ;  /* 0x0000720025007a0c */ /* 0x000fc40003fa6070 */
[C---:B------:R-:W-:Y:S02]  /*0890*/  @P0 LEA R18, P6, R34.reuse, c[0x0][0x170], 0x1 ;  /* 0x00005c0022120a11 */ /* 0x040fe400078c08ff */
        /* <DEDUP_REMOVED lines=158> */
.L_x_3353:
[----:B------:R-:W-:Y:S05]  /*1280*/  BSYNC B0 ;  /* 0x0000000000007941 */ /* 0x000fea0003800000 */
.L_x_3352:
        /* <DEDUP_REMOVED lines=25> */
.L_x_3356:
[----:B------:R-:W2:Y:S01]  /*1420*/  LDG.E.STRONG.GPU R15, [R16.64] ;  /* 0x00000008100f7981 */ /* 0x000ea2000c1ef900 */
[----:B------:R-:W-:Y:S01]  /*1430*/  YIELD ;  /* 0x0000000000007946 */ /* 0x000fe20003800000 */
[----:B--2---:R-:W-:Y:S01]  /*1440*/  ISETP.NE.AND P0, PT, R15, R18, PT ;  /* 0x000000120f00720c */ /* 0x004fe20003f05270 */
[----:B------:R-:W-:-:S12]  /*1450*/  CCTL.IVALL ;  /* 0x00000000ff00798f */ /* 0x000fd80002000000 */
[----:B------:R-:W-:Y:S05]  /*1460*/  @P0 BRA `(.L_x_3356) ;  /* 0xffffffb000000947 */ /* 0x000fea000383ffff */
.L_x_3355:
        /* <DEDUP_REMOVED lines=20> */
.L_x_3360:
        /* <DEDUP_REMOVED lines=116> */
.L_x_3359:
        /* <DEDUP_REMOVED lines=62> */
.L_x_3361:
[----:B------:R-:W-:-:S13]  /*20d0*/  ISETP.NE.OR P0, PT, RZ, UR5, P0 ;  /* 0x00000005ff007c0c */ /* 0x000fda0008705670 */
[----:B------:R-:W-:Y:S05]  /*20e0*/  @!P0 BRA `(.L_x_3357) ;  /* 0x000001f000008947 */ /* 0x000fea0003800000 */
.L_x_3358:
        /* <DEDUP_REMOVED lines=31> */
.L_x_3357:
        /* <DEDUP_REMOVED lines=12> */
.L_x_3363:
[----:B------:R-:W-:Y:S05]  /*23a0*/  BSYNC B0 ;  /* 0x0000000000007941 */ /* 0x000fea0003800000 */
.L_x_3362:
        /* <DEDUP_REMOVED lines=16> */
.L_x_3354:
[----:B------:R-:W-:Y:S01]  /*24b0*/  LOP3.LUT P0, RZ, R3, R0, RZ, 0xfc, !PT ;  /* 0x0000000003ff7212 */ /* 0x000fe2000780fcff */
[----:B------:R-:W-:Y:S01]  /*24c0*/  @!P5 STS.64 [0x90], R12 ;  /* 0x0000900cff00d388 */ /* 0x000fe20000000a00 */
        /* <DEDUP_REMOVED lines=12> */
[----:B------:R2:W3:Y:S04]  /*2590*/  LDG.E.U16 R29, [R16.64] ;  /* 0x00000008101d7981 */ /* 0x0004e8000c1e1500 */
[----:B------:R2:W4:Y:S04]  /*25a0*/  LDG.E.U16 R39, [R16.64+0x2] ;  /* 0x0000020810277981 */ /* 0x000528000c1e1500 */
[----:B------:R-:W5:Y:S04]  /*25b0*/  LDG.E.U16 R44, [R22.64] ;  /* 0x00000008162c7981 */ /* 0x000f68000c1e1500 */
[----:B------:R5:W5:Y:S01]  /*25c0*/  LDG.E.U16 R45, [R22.64+0x2] ;  /* 0x00000208162d7981 */ /* 0x000b62000c1e1500 */
[----:B-1----:R-:W-:Y:S01]  /*25d0*/  MOV R18, 0x3f800000 ;  /* 0x3f80000000127802 */ /* 0x002fe20000000f00 */
[----:B0-----:R-:W-:Y:S01]  /*25e0*/  IMAD.WIDE.U32 R12, R0, -0x77777777, RZ ;  /* 0x88888889000c7825 */ /* 0x001fe200078e00ff */
[----:B------:R-:W-:Y:S01]  /*25f0*/  ISETP.NE.AND P6, PT, RZ, UR7, PT ;  /* 0x00000007ff007c0c */ /* 0x000fe2000bfc5270 */
[----:B------:R-:W0:Y:S01]  /*2600*/  LDS.64 R20, [0x90] ;  /* 0x00009000ff147984 */ /* 0x000e220000000a00 */
[----:B------:R-:W-:-:S02]  /*2610*/  PRMT R15, RZ, 0x7610, R31 ;  /* 0x00007610ff0f7816 */ /* 0x000fc4000000001f */
[----:B------:R-:W-:Y:S02]  /*2620*/  SHF.R.U32.HI R12, RZ, 0x4, R13 ;  /* 0x00000004ff0c7819 */ /* 0x000fe4000001160d */
[----:B------:R-:W-:Y:S02]  /*2630*/  PRMT R13, RZ, 0x5410, R31 ;  /* 0x00005410ff0d7816 */ /* 0x000fe4000000001f */
[----:B------:R-:W-:Y:S01]  /*2640*/  PRMT R31, RZ, 0x7610, R30 ;  /* 0x00007610ff1f7816 */ /* 0x000fe2000000001e */
[----:B--2---:R-:W-:Y:S02]  /*2650*/  IMAD R16, R3, c[0x0][0x1e4], R12 ;  /* 0x0000790003107a24 */ /* 0x004fe400078e020c */
[----:B0-----:R-:W-:-:S04]  /*2660*/  FMUL.FTZ R20, R20, c[0x0][0x1f4] ;  /* 0x00007d0014147a20 */ /* 0x001fc80000410000 */
[----:B------:R-:W-:Y:S02]  /*2670*/  FMUL.FTZ R46, R20, R20 ;  /* 0x00000014142e7220 */ /* 0x000fe40000410000 */
[----:B------:R-:W-:Y:S02]  /*2680*/  FADD.FTZ R15, R15, -R20 ;  /* 0x800000140f0f7221 */ /* 0x000fe40000010000 */
[----:B------:R-:W-:Y:S02]  /*2690*/  FFMA.FTZ R21, R21, c[0x0][0x1f4], -R46 ;  /* 0x00007d0015157a23 */ /* 0x000fe4000001082e */
[--C-:B------:R-:W-:Y:S02]  /*26a0*/  FADD.FTZ R13, R13, -R20.reuse ;  /* 0x800000140d0d7221 */ /* 0x100fe40000010000 */
[----:B------:R-:W-:Y:S01]  /*26b0*/  FADD.FTZ R31, R31, -R20 ;  /* 0x800000141f1f7221 */ /* 0x000fe20000010000 */
[----:B------:R-:W-:-:S13]  /*26c0*/  FSETP.GTU.FTZ.AND P0, PT, R21, RZ, PT ;  /* 0x000000ff1500720b */ /* 0x000fda0003f1c000 */
[----:B------:R-:W-:-:S04]  /*26d0*/  @P0 FADD.FTZ R21, R21, c[0x0][0x188] ;  /* 0x0000620015150621 */ /* 0x000fc80000010000 */
[----:B------:R0:W1:Y:S02]  /*26e0*/  @P0 MUFU.RSQ R18, R21 ;  /* 0x0000001500120308 */ /* 0x0000640000001400 */
[----:B0-----:R-:W-:Y:S01]  /*26f0*/  PRMT R21, RZ, 0x5410, R30 ;  /* 0x00005410ff157816 */ /* 0x001fe2000000001e */
[-C--:B-1----:R-:W-:Y:S02]  /*2700*/  FMUL.FTZ R15, R15, R18.reuse ;  /* 0x000000120f0f7220 */ /* 0x082fe40000410000 */
[----:B------:R-:W-:Y:S01]  /*2710*/  FMUL.FTZ R13, R13, R18 ;  /* 0x000000120d0d7220 */ /* 0x000fe20000410000 */
[----:B---3--:R-:W-:Y:S01]  /*2720*/  PRMT R17, RZ, 0x5410, R29 ;  /* 0x00005410ff117816 */ /* 0x008fe2000000001d */
[----:B------:R-:W-:Y:S01]  /*2730*/  FADD.FTZ R29, R21, -R20 ;  /* 0x80000014151d7221 */ /* 0x000fe20000010000 */
[----:B----4-:R-:W-:Y:S02]  /*2740*/  PRMT R19, RZ, 0x5410, R39 ;  /* 0x00005410ff137816 */ /* 0x010fe40000000027 */
[----:B-----5:R-:W-:-:S02]  /*2750*/  PRMT R22, RZ, 0x5410, R44 ;  /* 0x00005410ff167816 */ /* 0x020fc4000000002c */
[----:B------:R-:W-:-:S03]  /*2760*/  PRMT R30, RZ, 0x5410, R45 ;  /* 0x00005410ff1e7816 */ /* 0x000fc6000000002d */
        /* <DEDUP_REMOVED lines=13> */
.L_x_3364:
        /* <DEDUP_REMOVED lines=12> */
.L_x_3366:
[----:B------:R-:W-:Y:S05]  /*2900*/  BSYNC B0 ;  /* 0x0000000000007941 */ /* 0x000fea0003800000 */
.L_x_3365:
        /* <DEDUP_REMOVED lines=17> */
.L_x_3367:
        /* <DEDUP_REMOVED lines=12> */
.L_x_3369:
[----:B------:R-:W-:Y:S05]  /*2ae0*/  BSYNC B0 ;  /* 0x0000000000007941 */ /* 0x000fea0003800000 */
.L_x_3368:
[----:B0-----:R-:W-:Y:S01]  /*2af0*/  PRMT R15, RZ, 0x7610, R33 ;  /* 0x00007610ff0f7816 */ /* 0x001fe20000000021 */
[--C-:B------:R-:W-:Y:S01]  /*2b00*/  FADD.FTZ R13, R39, -R20.reuse ;  /* 0x80000014270d7221 */ /* 0x100fe20000010000 */
[--C-:B------:R-:W-:Y:S02]  /*2b10*/  PRMT R23, RZ, 0x5410, R35.reuse ;  /* 0x00005410ff177816 */ /* 0x100fe40000000023 */
[----:B------:R-:W-:Y:S01]  /*2b20*/  PRMT R29, RZ, 0x7610, R35 ;  /* 0x00007610ff1d7816 */ /* 0x000fe20000000023 */
[--C-:B------:R-:W-:Y:S01]  /*2b30*/  FADD.FTZ R15, R15, -R20.reuse ;  /* 0x800000140f0f7221 */ /* 0x100fe20000010000 */
        /* <DEDUP_REMOVED lines=20> */
.L_x_3370:
        /* <DEDUP_REMOVED lines=12> */
.L_x_3372:
[----:B------:R-:W-:Y:S05]  /*2d40*/  BSYNC B0 ;  /* 0x0000000000007941 */ /* 0x000fea0003800000 */
.L_x_3371:
        /* <DEDUP_REMOVED lines=14> */
.L_x_3373:
        /* <DEDUP_REMOVED lines=12> */
.L_x_3375:
[----:B------:R-:W-:Y:S05]  /*2ef0*/  BSYNC B0 ;  /* 0x0000000000007941 */ /* 0x000fea0003800000 */
.L_x_3374:
        /* <DEDUP_REMOVED lines=30> */
.L_x_3376:
        /* <DEDUP_REMOVED lines=12> */
.L_x_3378:
[----:B------:R-:W-:Y:S05]  /*31a0*/  BSYNC B0 ;  /* 0x0000000000007941 */ /* 0x000fea0003800000 */
.L_x_3377:
[-C--:B------:R-:W-:Y:S01]  /*31b0*/  FMUL.FTZ R33, R33, R18.reuse ;  /* 0x0000001221217220 */ /* 0x080fe20000410000 */
[----:B------:R-:W-:Y:S01]  /*31c0*/  PRMT R31, RZ, 0x5410, R37 ;  /* 0x00005410ff1f7816 */ /* 0x000fe20000000025 */
[----:B------:R-:W-:Y:S01]  /*31d0*/  FMUL.FTZ R35, R35, R18 ;  /* 0x0000001223237220 */ /* 0x000fe20000410000 */
        /* <DEDUP_REMOVED lines=14> */
.L_x_3379:
[----:B------:R-:W-:Y:S01]  /*32c0*/  BSSY B0, `(.L_x_3380) ;  /* 0x000000c000007945 */ /* 0x000fe20003800000 */
[----:B------:R-:W-:Y:S05]  /*32d0*/  @!P5 BRA `(.L_x_3381) ;  /* 0x000000a00000d947 */ /* 0x000fea0003800000 */
[----:B------:R-:W-:Y:S01]  /*32e0*/  MOV R12, R42 ;  /* 0x0000002a000c7202 */ /* 0x000fe20000000f00 */
[----:B------:R-:W-:Y:S01]  /*32f0*/  IMAD R28, R28, c[0x0][0x1c0], RZ ;  /* 0x000070001c1c7a24 */ /* 0x000fe200078e02ff */
[----:B------:R-:W-:Y:S02]  /*3300*/  MOV R13, R41 ;  /* 0x00000029000d7202 */ /* 0x000fe40000000f00 */
[----:B------:R-:W-:Y:S01]  /*3310*/  F2FP.BF16.PACK_AB R33, R32, R33 ;  /* 0x000000212021723e */ /* 0x000fe200000010ff */
[C---:B0-----:R-:W-:Y:S02]  /*3320*/  IMAD R15, R23.reuse, c[0x0][0x1c4], R28 ;  /* 0x00007100170f7a24 */ /* 0x041fe400078e021c */
[----:B------:R-:W-:-:S05]  /*3330*/  IMAD.WIDE.U32 R12, R23, c[0x0][0x1c0], R12 ;  /* 0x00007000170c7a25 */ /* 0x000fca00078e000c */
[----:B------:R-:W-:Y:S02]  /*3340*/  IADD3 R15, R13, R15, RZ ;  /* 0x0000000f0d0f7210 */ /* 0x000fe40007ffe0ff */
[----:B------:R-:W-:-:S04]  /*3350*/  LEA R14, P0, R12, c[0x0][0x160], 0x1 ;  /* 0x000058000c0e7a11 */ /* 0x000fc800078008ff */
[----:B------:R-:W-:-:S05]  /*3360*/  LEA.HI.X R15, R12, c[0x0][0x164], R15, 0x1, P0 ;  /* 0x000059000c0f7a11 */ /* 0x000fca00000f0c0f */
[----:B------:R0:W-:Y:S04]  /*3370*/  STG.E [R14.64], R33 ;  /* 0x000000210e007986 */ /* 0x0001e8000c101908 */
.L_x_3381:
[----:B------:R-:W-:Y:S05]  /*3380*/  BSYNC B0 ;  /* 0x0000000000007941 */ /* 0x000fea0003800000 */
.L_x_3380:
[----:B0-----:R-:W-:Y:S01]  /*3390*/  PRMT R29, RZ, 0x7610, R38 ;  /* 0x00007610ff1d7816 */ /* 0x001fe20000000026 */
[----:B------:R-:W-:Y:S01]  /*33a0*/  FADD.FTZ R13, R31, -R20 ;  /* 0x800000141f0d7221 */ /* 0x000fe20000010000 */
[----:B------:R-:W-:Y:S02]  /*33b0*/  PRMT R15, RZ, 0x7610, R37 ;  /* 0x00007610ff0f7816 */ /* 0x000fe40000000025 */
        /* <DEDUP_REMOVED lines=12> */
[C---:B------:R-:W-:Y:S01]  /*3480*/  ISETP.GT.U32.OR P5, PT, R0.reuse, 0x1df, P5 ;  /* 0x000001df0000780c */ /* 0x040fe20002fa4470 */
[----:B------:R-:W-:Y:S01]  /*3490*/  FMUL.FTZ R15, R15, R18 ;  /* 0x000000120f0f7220 */ /* 0x000fe20000410000 */
[----:B------:R-:W-:Y:S01]  /*34a0*/  ISETP.LT.U32.AND P0, PT, R0, 0x1e0, !P0 ;  /* 0x000001e00000780c */ /* 0x000fe20004701070 */
[----:B------:R-:W-:-:S02]  /*34b0*/  FFMA.FTZ R13, R17, R13, R22 ;  /* 0x0000000d110d7223 */ /* 0x000fc40000010016 */
[----:B------:R-:W-:Y:S02]  /*34c0*/  FFMA.FTZ R12, R19, R29, R30 ;  /* 0x0000001d130c7223 */ /* 0x000fe4000001001e */
        /* <DEDUP_REMOVED lines=13> */
.L_x_3382:
        /* <DEDUP_REMOVED lines=12> */
.L_x_3384:
[----:B------:R-:W-:Y:S05]  /*3660*/  BSYNC B0 ;  /* 0x0000000000007941 */ /* 0x000fea0003800000 */
.L_x_3383:
        /* <DEDUP_REMOVED lines=11> */
.L_x_3385:
        /* <DEDUP_REMOVED lines=11> */
.L_x_3387:
[----:B------:R-:W-:Y:S05]  /*37d0*/  BSYNC B0 ;  /* 0x0000000000007941 */ /* 0x000fea0003800000 */
.L_x_3386:
[----:B------:R-:W-:Y:S02]  /*37e0*/  IADD3 R11, R11, c[0x0][0x10], RZ ;  /* 0x000004000b0b7a10 */ /* 0x000fe40007ffe0ff */
[----:B------:R-:W-:Y:S02]  /*37f0*/  IADD3 R24, R24, 0x1, RZ ;  /* 0x0000000118187810 */ /* 0x000fe40007ffe0ff */
[----:B------:R-:W-:-:S13]  /*3800*/  ISETP.GE.AND P0, PT, R11, UR4, PT ;  /* 0x000000040b007c0c */ /* 0x000fda000bf06270 */
[----:B------:R-:W-:Y:S01]  /*3810*/  @P0 CALL.REL.NOINC `(.L_x_3388) ;  /* 0x0000001000000944 */ /* 0x000fe20003c00000 */
[----:B------:R-:W-:Y:S05]  /*3820*/  BRA `(.L_x_3389) ;  /* 0xffffca3000007947 */ /* 0x000fea000383ffff */
.L_x_3388:
[----:B------:R-:W-:Y:S05]  /*3830*/  EXIT ;  /* 0x000000000000794d */ /* 0x000fea0003800000 */
.L_x_3390:
        /* <DEDUP_REMOVED lines=12> */
.L_x_5218:


//--------------------- .text._Z35group_norm_nhwc_fwd_one_pass_kernelI11Bf16IOBf16WLi256ELi60ELi480EEv26Group_norm_nhwc_fwd_params --------------------------
	.section	.text._Z35group_norm_nhwc_fwd_one_pass_kernelI11Bf16IOBf16WLi256ELi60ELi480EEv26Group_norm_nhwc_fwd_params,"ax",@progbits
	.sectioninfo	@"SHI_REGISTERS=87"
	.align	128
        .global         _Z35group_norm_nhwc_fwd_one_pass_kernelI11Bf16IOBf16WLi256ELi60ELi480EEv26Group_norm_nhwc_fwd_params
        .type           _Z35group_norm_nhwc_fwd_one_pass_kernelI11Bf16IOBf16WLi256ELi60ELi480EEv26Group_norm_nhwc_fwd_params,@function
        .size           _Z35group_norm_nhwc_fwd_one_pass_kernelI11Bf16IOBf16WLi256ELi60ELi480EEv26Group_norm_nhwc_fwd_params,(.L_x_5219 - _Z35group_norm_nhwc_fwd_one_pass_kernelI11Bf16IOBf16WLi256ELi60ELi480EEv26Group_norm_nhwc_fwd_params)
        .other          _Z35group_norm_nhwc_fwd_one_pass_kernelI11Bf16IOBf16WLi256ELi60ELi480EEv26Group_norm_nhwc_fwd_params,@"STO_CUDA_ENTRY STV_DEFAULT"
_Z35group_norm_nhwc_fwd_one_pass_kernelI11Bf16IOBf16WLi256ELi60ELi480EEv26Group_norm_nhwc_fwd_params:
.text._Z35group_norm_nhwc_fwd_one_pass_kernelI11Bf16IOBf16WLi256ELi60ELi480EEv26Group_norm_nhwc_fwd_params:
        /* <DEDUP_REMOVED lines=41> */
.L_x_3449:
[----:B0-----:R-:W-:Y:S01]  /*0290*/  IABS R5, c[0x0][0x1d8] ;  /* 0x0000760000057a13 */ /* 0x001fe20000000000 */
[----:B------:R-:W-:Y:S01]  /*02a0*/  CS2R R58, SRZ ;  /* 0x00000000003a7805 */ /* 0x000fe2000001ff00 */
[----:B------:R-:W-:Y:S02]  /*02b0*/  SHF.R.S32.HI R56, RZ, 0x1f, R16 ;  /* 0x0000001fff387819 */ /* 0x000fe40000011410 */
[----:B------:R-:W0:Y:S01]  /*02c0*/  I2F.RP R4, R5 ;  /* 0x0000000500047306 */ /* 0x000e220000209400 */
[----:B------:R-:W-:Y:S02]  /*02d0*/  ISETP.GE.U32.AND P5, PT, R18, c[0x0][0x1c8], PT ;  /* 0x0000720012007a0c */ /* 0x000fe40003fa6070 */
[----:B------:R-:W-:-:S02]  /*02e0*/  SHF.R.S32.HI R31, RZ, 0x1f, R18 ;  /* 0x0000001fff1f7819 */ /* 0x000fc40000011412 */
[----:B------:R-:W-:Y:S02]  /*02f0*/  ISETP.GE.U32.AND P4, PT, R17, c[0x0][0x1c8], PT ;  /* 0x0000720011007a0c */ /* 0x000fe40003f86070 */
[----:B------:R-:W-:Y:S02]  /*0300*/  ISETP.GE.AND.EX P5, PT, R31, c[0x0][0x1cc], PT, P5 ;  /* 0x000073001f007a0c */ /* 0x000fe40003fa6350 */
[----:B------:R-:W-:Y:S02]  /*0310*/  SHF.R.S32.HI R30, RZ, 0x1f, R17 ;  /* 0x0000001fff1e7819 */ /* 0x000fe40000011411 */
[----:B------:R-:W-:Y:S02]  /*0320*/  ISETP.GT.U32.OR P5, PT, R0, 0x1df, P5 ;  /* 0x000001df0000780c */ /* 0x000fe40002fa4470 */
[----:B------:R-:W-:Y:S01]  /*0330*/  ISETP.GE.AND.EX P4, PT, R30, c[0x0][0x1cc], PT, P4 ;  /* 0x000073001e007a0c */ /* 0x000fe20003f86340 */
[----:B0-----:R-:W0:Y:S03]  /*0340*/  MUFU.RCP R4, R4 ;  /* 0x0000000400047308 */ /* 0x001e260000001000 */
[----:B------:R-:W-:-:S07]  /*0350*/  ISETP.GT.U32.OR P4, PT, R0, 0x1df, P4 ;  /* 0x000001df0000780c */ /* 0x000fce0002784470 */
[----:B------:R-:W-:-:S04]  /*0360*/  @!P5 IMAD R33, R31, c[0x0][0x1c0], RZ ;  /* 0x000070001f21da24 */ /* 0x000fc800078e02ff */
[----:B------:R-:W-:Y:S01]  /*0370*/  @!P5 IMAD R45, R18, c[0x0][0x1c4], R33 ;  /* 0x00007100122dda24 */ /* 0x000fe200078e0221 */
[----:B0-----:R-:W-:-:S04]  /*0380*/  IADD3 R2, R4, 0xffffffe, RZ ;  /* 0x0ffffffe04027810 */ /* 0x001fc80007ffe0ff */
        /* <DEDUP_REMOVED lines=11> */
[----:B------:R-:W-:-:S03]  /*0440*/  @!P4 IMAD R6, R30, c[0x0][0x1c0], RZ ;  /* 0x000070001e06ca24 */ /* 0x000fc600078e02ff */
[----:B------:R-:W-:Y:S01]  /*0450*/  ISETP.GT.U32.AND P2, PT, R5, R4, PT ;  /* 0x000000040500720c */ /* 0x000fe20003f44070 */
[----:B------:R-:W-:-:S12]  /*0460*/  @!P4 IMAD R43, R17, c[0x0][0x1c4], R6 ;  /* 0x00007100112bca24 */ /* 0x000fd800078e0206 */
[-C--:B------:R-:W-:Y:S02]  /*0470*/  @!P2 IADD3 R4, R4, -R5.reuse, RZ ;  /* 0x800000050404a210 */ /* 0x080fe40007ffe0ff */
[----:B------:R-:W-:Y:S02]  /*0480*/  @!P2 IADD3 R3, R3, 0x1, RZ ;  /* 0x000000010303a810 */ /* 0x000fe40007ffe0ff */
[----:B------:R-:W-:Y:S02]  /*0490*/  ISETP.GE.U32.AND P1, PT, R4, R5, PT ;  /* 0x000000050400720c */ /* 0x000fe40003f26070 */
[----:B------:R-:W-:Y:S02]  /*04a0*/  ISETP.NE.AND P2, PT, RZ, c[0x0][0x1d8], PT ;  /* 0x00007600ff007a0c */ /* 0x000fe40003f45270 */
[----:B------:R-:W-:-:S09]  /*04b0*/  SHF.R.S32.HI R4, RZ, 0x1f, R14 ;  /* 0x0000001fff047819 */ /* 0x000fd2000001140e */
[----:B------:R-:W-:Y:S02]  /*04c0*/  @P1 IADD3 R3, R3, 0x1, RZ ;  /* 0x0000000103031810 */ /* 0x000fe40007ffe0ff */
[----:B------:R-:W-:Y:S02]  /*04d0*/  ISETP.GE.U32.AND P1, PT, R15, c[0x0][0x1c8], PT ;  /* 0x000072000f007a0c */ /* 0x000fe40003f26070 */
[----:B------:R-:W-:Y:S02]  /*04e0*/  @!P3 IADD3 R3, -R3, RZ, RZ ;  /* 0x000000ff0303b210 */ /* 0x000fe40007ffe1ff */
[----:B------:R-:W-:Y:S02]  /*04f0*/  @!P2 LOP3.LUT R3, RZ, c[0x0][0x1d8], RZ, 0x33, !PT ;  /* 0x00007600ff03aa12 */ /* 0x000fe400078e33ff */
[----:B------:R-:W-:Y:S02]  /*0500*/  ISETP.GE.AND.EX P1, PT, R68, c[0x0][0x1cc], PT, P1 ;  /* 0x0000730044007a0c */ /* 0x000fe40003f26310 */
[----:B------:R-:W-:-:S02]  /*0510*/  IADD3 R61, -R3, RZ, RZ ;  /* 0x000000ff033d7210 */ /* 0x000fc40007ffe1ff */
[----:B------:R-:W-:Y:S02]  /*0520*/  ISETP.LT.U32.AND P1, PT, R0, 0x1e0, !P1 ;  /* 0x000001e00000780c */ /* 0x000fe40004f21070 */
[----:B------:R-:W-:Y:S01]  /*0530*/  SHF.R.S32.HI R2, RZ, 0x1f, R3 ;  /* 0x0000001fff027819 */ /* 0x000fe20000011403 */
[----:B------:R-:W-:-:S04]  /*0540*/  IMAD R61, R61, c[0x0][0x1d8], R10 ;  /* 0x000076003d3d7a24 */ /* 0x000fc800078e020a */
[----:B------:R-:W-:Y:S02]  /*0550*/  IMAD R61, R61, 0x3c, RZ ;  /* 0x0000003c3d3d7824 */ /* 0x000fe400078e02ff */
[----:B------:R-:W-:-:S03]  /*0560*/  IMAD R2, R2, c[0x0][0x1d0], RZ ;  /* 0x0000740002027a24 */ /* 0x000fc600078e02ff */
[----:B------:R-:W-:Y:S01]  /*0570*/  IADD3 R8, P2, R14, R61, RZ ;  /* 0x0000003d0e087210 */ /* 0x000fe20007f5e0ff */
[----:B------:R-:W-:Y:S02]  /*0580*/  IMAD R5, R3, c[0x0][0x1d4], R2 ;  /* 0x0000750003057a24 */ /* 0x000fe400078e0202 */
[----:B------:R-:W-:Y:S01]  /*0590*/  @P1 IMAD R2, R68, c[0x0][0x1c0], RZ ;  /* 0x0000700044021a24 */ /* 0x000fe200078e02ff */
[----:B------:R-:W-:Y:S02]  /*05a0*/  LEA.HI.X.SX32 R9, R61, R4, 0x1, P2 ;  /* 0x000000043d097211 */ /* 0x000fe400010f0eff */
[----:B------:R-:W-:Y:S01]  /*05b0*/  ISETP.GE.U32.AND P2, PT, R16, c[0x0][0x1c8], PT ;  /* 0x0000720010007a0c */ /* 0x000fe20003f46070 */
[----:B------:R-:W-:Y:S02]  /*05c0*/  @P1 IMAD R7, R15, c[0x0][0x1c4], R2 ;  /* 0x000071000f071a24 */ /* 0x000fe400078e0202 */
[----:B------:R-:W-:Y:S01]  /*05d0*/  IMAD.WIDE.U32 R8, R3, c[0x0][0x1d0], R8 ;  /* 0x0000740003087a25 */ /* 0x000fe200078e0008 */
[----:B------:R-:W-:-:S04]  /*05e0*/  ISETP.GE.AND.EX P2, PT, R56, c[0x0][0x1cc], PT, P2 ;  /* 0x0000730038007a0c */ /* 0x000fc80003f46320 */
[----:B------:R-:W-:Y:S02]  /*05f0*/  IADD3 R3, R9, R5, RZ ;  /* 0x0000000509037210 */ /* 0x000fe40007ffe0ff */
[-C--:B------:R-:W-:Y:S02]  /*0600*/  @P1 MOV R2, R8.reuse ;  /* 0x0000000800021202 */ /* 0x080fe40000000f00 */
[----:B------:R-:W-:Y:S02]  /*0610*/  ISETP.GT.U32.OR P2, PT, R0, 0x1df, P2 ;  /* 0x000001df0000780c */ /* 0x000fe40001744470 */
[-C--:B------:R-:W-:Y:S01]  /*0620*/  @!P4 MOV R34, R8.reuse ;  /* 0x000000080022c202 */ /* 0x080fe20000000f00 */
[----:B------:R-:W-:Y:S01]  /*0630*/  @P1 IMAD.WIDE.U32 R4, R15, c[0x0][0x1c0], R2 ;  /* 0x000070000f041a25 */ /* 0x000fe200078e0002 */
[----:B------:R-:W-:Y:S02]  /*0640*/  @!P4 MOV R35, R3 ;  /* 0x000000030023c202 */ /* 0x000fe40000000f00 */
[----:B------:R-:W-:-:S02]  /*0650*/  @!P5 MOV R40, R8 ;  /* 0x000000080028d202 */ /* 0x000fc40000000f00 */
[----:B------:R-:W-:Y:S01]  /*0660*/  @P1 IADD3 R5, R5, R7, RZ ;  /* 0x0000000705051210 */ /* 0x000fe20007ffe0ff */
[----:B------:R-:W-:Y:S01]  /*0670*/  @!P4 IMAD.WIDE.U32 R34, R17, c[0x0][0x1c0], R34 ;  /* 0x000070001122ca25 */ /* 0x000fe200078e0022 */
[C---:B------:R-:W-:Y:S02]  /*0680*/  @P1 LEA R36, P3, R4.reuse, c[0x0][0x170], 0x1 ;  /* 0x00005c0004241a11 */ /* 0x040fe400078608ff */
[-C--:B------:R-:W-:Y:S02]  /*0690*/  @!P5 MOV R41, R3.reuse ;  /* 0x000000030029d202 */ /* 0x080fe40000000f00 */
[----:B------:R-:W-:Y:S01]  /*06a0*/  @P1 LEA.HI.X R37, R4, c[0x0][0x174], R5, 0x1, P3 ;  /* 0x00005d0004251a11 */ /* 0x000fe200018f0c05 */
[----:B------:R-:W-:Y:S01]  /*06b0*/  @P0 IMAD R4, R67, c[0x0][0x1c0], RZ ;  /* 0x0000700043040a24 */ /* 0x000fe200078e02ff */
[-C--:B------:R-:W-:Y:S01]  /*06c0*/  @!P2 MOV R32, R8.reuse ;  /* 0x000000080020a202 */ /* 0x080fe20000000f00 */
[----:B------:R-:W-:Y:S01]  /*06d0*/  @!P2 IMAD R5, R56, c[0x0][0x1c0], RZ ;  /* 0x000070003805aa24 */ /* 0x000fe200078e02ff */
[-C--:B------:R-:W-:Y:S01]  /*06e0*/  @!P2 MOV R33, R3.reuse ;  /* 0x000000030021a202 */ /* 0x080fe20000000f00 */
[C---:B------:R-:W-:Y:S01]  /*06f0*/  @P0 IMAD R7, R13.reuse, c[0x0][0x1c4], R4 ;  /* 0x000071000d070a24 */ /* 0x040fe200078e0204 */
[----:B------:R-:W-:Y:S01]  /*0700*/  @P0 MOV R4, R8 ;  /* 0x0000000800040202 */ /* 0x000fe20000000f00 */
[C---:B------:R-:W-:Y:S01]  /*0710*/  @!P2 IMAD R39, R16.reuse, c[0x0][0x1c4], R5 ;  /* 0x000071001027aa24 */ /* 0x040fe200078e0205 */
        /* <DEDUP_REMOVED lines=23> */
[----:B------:R-:W-:Y:S02]  /*0890*/  MOV R57, RZ ;  /* 0x000000ff00397202 */ /* 0x000fe40000000f00 */
[----:B------:R-:W-:-:S02]  /*08a0*/  ISETP.GT.U32.OR P3, PT, R0, 0x1df, P3 ;  /* 0x000001df0000780c */ /* 0x000fc40001f64470 */
[----:B------:R-:W-:Y:S02]  /*08b0*/  ISETP.GE.AND.EX P1, PT, R33, c[0x0][0x1cc], PT, P1 ;  /* 0x0000730021007a0c */ /* 0x000fe40003f26310 */
[----:B------:R4:W5:Y:S01]  /*08c0*/  @!P2 LDG.E R57, [R38.64] ;  /* 0x000000062639a981 */ /* 0x000962000c1e1900 */
[----:B------:R-:W-:Y:S02]  /*08d0*/  ISETP.GE.U32.AND P2, PT, R21, c[0x0][0x1c8], PT ;  /* 0x0000720015007a0c */ /* 0x000fe40003f46070 */
[----:B0-----:R-:W-:Y:S01]  /*08e0*/  SHF.R.S32.HI R36, RZ, 0x1f, R21 ;  /* 0x0000001fff247819 */ /* 0x001fe20000011415 */
[----:B------:R-:W-:Y:S01]  /*08f0*/  CS2R R34, SRZ ;  /* 0x0000000000227805 */ /* 0x000fe2000001ff00 */
[----:B------:R-:W-:Y:S02]  /*0900*/  ISETP.GT.U32.OR P1, PT, R0, 0x1df, P1 ;  /* 0x000001df0000780c */ /* 0x000fe40000f24470 */
[----:B------:R-:W-:-:S03]  /*0910*/  ISETP.GE.AND.EX P2, PT, R36, c[0x0][0x1cc], PT, P2 ;  /* 0x0000730024007a0c */ /* 0x000fc60003f46320 */
[----:B------:R0:W5:Y:S01]  /*0920*/  @!P4 LDG.E R34, [R4.64] ;  /* 0x000000060422c981 */ /* 0x000162000c1e1900 */
[----:B------:R-:W-:Y:S01]  /*0930*/  ISETP.GT.U32.OR P2, PT, R0, 0x1df, P2 ;  /* 0x000001df0000780c */ /* 0x000fe20001744470 */
[----:B-1----:R-:W-:Y:S01]  /*0940*/  @!P3 IMAD R6, R32, c[0x0][0x1c0], RZ ;  /* 0x000070002006ba24 */ /* 0x002fe200078e02ff */
[----:B------:R-:W-:Y:S01]  /*0950*/  ISETP.GE.U32.AND P4, PT, R22, c[0x0][0x1c8], PT ;  /* 0x0000720016007a0c */ /* 0x000fe20003f86070 */
[----:B------:R1:W5:Y:S01]  /*0960*/  @!P5 LDG.E R35, [R42.64] ;  /* 0x000000062a23d981 */ /* 0x000362000c1e1900 */
[-C--:B0-----:R-:W-:Y:S02]  /*0970*/  @!P3 MOV R4, R8.reuse ;  /* 0x000000080004b202 */ /* 0x081fe40000000f00 */
[-C--:B------:R-:W-:Y:S01]  /*0980*/  @!P3 MOV R5, R3.reuse ;  /* 0x000000030005b202 */ /* 0x080fe20000000f00 */
[----:B------:R-:W-:Y:S01]  /*0990*/  @!P3 IMAD R7, R19, c[0x0][0x1c4], R6 ;  /* 0x000071001307ba24 */ /* 0x000fe200078e0206 */
[----:B------:R-:W-:Y:S01]  /*09a0*/  @!P1 MOV R40, R8 ;  /* 0x0000000800289202 */ /* 0x000fe20000000f00 */
[----:B----4-:R-:W-:Y:S01]  /*09b0*/  @!P1 IMAD R39, R33, c[0x0][0x1c0], RZ ;  /* 0x0000700021279a24 */ /* 0x010fe200078e02ff */
[----:B------:R-:W-:Y:S01]  /*09c0*/  @!P1 MOV R41, R3 ;  /* 0x0000000300299202 */ /* 0x000fe20000000f00 */
[----:B------:R-:W-:Y:S01]  /*09d0*/  @!P3 IMAD.WIDE.U32 R4, R19, c[0x0][0x1c0], R4 ;  /* 0x000070001304ba25 */ /* 0x000fe200078e0004 */
[----:B------:R-:W-:-:S02]  /*09e0*/  ISETP.GE.U32.AND P5, PT, R23, c[0x0][0x1c8], PT ;  /* 0x0000720017007a0c */ /* 0x000fc40003fa6070 */
[----:B------:R-:W-:Y:S02]  /*09f0*/  SHF.R.S32.HI R37, RZ, 0x1f, R22 ;  /* 0x0000001fff257819 */ /* 0x000fe40000011416 */
[----:B------:R-:W-:Y:S01]  /*0a00*/  SHF.R.S32.HI R38, RZ, 0x1f, R23 ;  /* 0x0000001fff267819 */ /* 0x000fe20000011417 */
[C---:B------:R-:W-:Y:S01]  /*0a10*/  @!P1 IMAD R39, R20.reuse, c[0x0][0x1c4], R39 ;  /* 0x0000710014279a24 */ /* 0x040fe200078e0227 */
[----:B------:R-:W-:Y:S01]  /*0a20*/  @!P3 IADD3 R5, R5, R7, RZ ;  /* 0x000000070505b210 */ /* 0x000fe20007ffe0ff */
[----:B------:R-:W-:Y:S01]  /*0a30*/  @!P1 IMAD.WIDE.U32 R40, R20, c[0x0][0x1c0], R40 ;  /* 0x0000700014289a25 */ /* 0x000fe200078e0028 */
[----:B------:R-:W-:Y:S02]  /*0a40*/  @!P3 LEA R6, P6, R4, c[0x0][0x170], 0x1 ;  /* 0x00005c000406ba11 */ /* 0x000fe400078c08ff */
[----:B------:R-:W-:Y:S01]  /*0a50*/  ISETP.GE.AND.EX P4, PT, R37, c[0x0][0x1cc], PT, P4 ;  /* 0x0000730025007a0c */ /* 0x000fe20003f86340 */
[----:B-1----:R-:W-:Y:S01]  /*0a60*/  @!P2 IMAD R42, R36, c[0x0][0x1c0], RZ ;  /* 0x00007000242aaa24 */ /* 0x002fe200078e02ff */
[----:B------:R-:W-:-:S02]  /*0a70*/  ISETP.GE.AND.EX P5, PT, R38, c[0x0][0x1cc], PT, P5 ;  /* 0x0000730026007a0c */ /* 0x000fc40003fa6350 */
[----:B------:R-:W-:Y:S02]  /*0a80*/  @!P3 LEA.HI.X R7, R4, c[0x0][0x174], R5, 0x1, P6 ;  /* 0x00005d000407ba11 */ /* 0x000fe400030f0c05 */
[C---:B------:R-:W-:Y:S02]  /*0a90*/  ISETP.GT.U32.OR P4, PT, R0.reuse, 0x1df, P4 ;  /* 0x000001df0000780c */ /* 0x040fe40002784470 */
[----:B------:R-:W-:Y:S02]  /*0aa0*/  ISETP.GT.U32.OR P5, PT, R0, 0x1df, P5 ;  /* 0x000001df0000780c */ /* 0x000fe40002fa4470 */
[----:B------:R-:W-:Y:S01]  /*0ab0*/  @!P1 IADD3 R5, R41, R39, RZ ;  /* 0x0000002729059210 */ /* 0x000fe20007ffe0ff */
[----:B------:R-:W-:Y:S01]  /*0ac0*/  @!P2 IMAD R41, R21, c[0x0][0x1c4], R42 ;  /* 0x000071001529aa24 */ /* 0x000fe200078e022a */
[----:B------:R-:W-:Y:S02]  /*0ad0*/  @!P2 MOV R42, R8 ;  /* 0x00000008002aa202 */ /* 0x000fe40000000f00 */
[----:B------:R-:W-:-:S02]  /*0ae0*/  @!P2 MOV R43, R3 ;  /* 0x00000003002ba202 */ /* 0x000fc40000000f00 */
[----:B------:R-:W-:Y:S02]  /*0af0*/  MOV R39, RZ ;  /* 0x000000ff00277202 */ /* 0x000fe40000000f00 */
[----:B------:R-:W-:Y:S01]  /*0b00*/  @!P1 LEA R4, P6, R40, c[0x0][0x170], 0x1 ;  /* 0x00005c0028049a11 */ /* 0x000fe200078c08ff */
[----:B------:R-:W-:-:S03]  /*0b10*/  @!P2 IMAD.WIDE.U32 R42, R21, c[0x0][0x1c0], R42 ;  /* 0x00007000152aaa25 */ /* 0x000fc600078e002a */
[----:B------:R-:W-:Y:S01]  /*0b20*/  @!P1 LEA.HI.X R5, R40, c[0x0][0x174], R5, 0x1, P6 ;  /* 0x00005d0028059a11 */ /* 0x000fe200030f0c05 */
[----:B------:R0:W4:Y:S01]  /*0b30*/  @!P3 LDG.E R39, [R6.64] ;  /* 0x000000060627b981 */ /* 0x000122000c1e1900 */
[----:B------:R-:W-:Y:S01]  /*0b40*/  @!P2 IADD3 R41, R43, R41, RZ ;  /* 0x000000292b29a210 */ /* 0x000fe20007ffe0ff */
[----:B------:R-:W-:Y:S01]  /*0b50*/  @!P4 IMAD R45, R37, c[0x0][0x1c0], RZ ;  /* 0x00007000252dca24 */ /* 0x000fe200078e02ff */
[----:B------:R-:W-:Y:S01]  /*0b60*/  @!P2 LEA R46, P6, R42, c[0x0][0x170], 0x1 ;  /* 0x00005c002a2eaa11 */ /* 0x000fe200078c08ff */
[----:B------:R-:W-:Y:S02]  /*0b70*/  @!P5 IMAD R44, R38, c[0x0][0x1c0], RZ ;  /* 0x00007000262cda24 */ /* 0x000fe400078e02ff */
[----:B------:R-:W-:Y:S01]  /*0b80*/  @!P4 IMAD R43, R22, c[0x0][0x1c4], R45 ;  /* 0x00007100162bca24 */ /* 0x000fe200078e022d */
[----:B------:R-:W-:Y:S02]  /*0b90*/  @!P2 LEA.HI.X R47, R42, c[0x0][0x174], R41, 0x1, P6 ;  /* 0x00005d002a2faa11 */ /* 0x000fe400030f0c29 */
[----:B0-----:R-:W-:-:S02]  /*0ba0*/  @!P4 MOV R6, R8 ;  /* 0x000000080006c202 */ /* 0x001fc40000000f00 */
[-C--:B------:R-:W-:Y:S01]  /*0bb0*/  @!P4 MOV R7, R3.reuse ;  /* 0x000000030007c202 */ /* 0x080fe20000000f00 */
[C---:B------:R-:W-:Y:S01]  /*0bc0*/  @!P5 IMAD R41, R23.reuse, c[0x0][0x1c4], R44 ;  /* 0x000071001729da24 */ /* 0x040fe200078e022c */
[----:B------:R-:W-:Y:S02]  /*0bd0*/  @!P5 MOV R44, R8 ;  /* 0x00000008002cd202 */ /* 0x000fe40000000f00 */
[----:B------:R-:W-:Y:S01]  /*0be0*/  @!P5 MOV R45, R3 ;  /* 0x00000003002dd202 */ /* 0x000fe20000000f00 */
[----:B------:R-:W-:Y:S01]  /*0bf0*/  @!P4 IMAD.WIDE.U32 R6, R22, c[0x0][0x1c0], R6 ;  /* 0x000070001606ca25 */ /* 0x000fe200078e0006 */
[----:B------:R-:W-:Y:S02]  /*0c00*/  ISETP.GE.U32.AND P3, PT, R24, c[0x0][0x1c8], PT ;  /* 0x0000720018007a0c */ /* 0x000fe40003f66070 */
[----:B------:R-:W-:Y:S01]  /*0c10*/  SHF.R.S32.HI R40, RZ, 0x1f, R24 ;  /* 0x0000001fff287819 */ /* 0x000fe20000011418 */
[----:B------:R-:W-:Y:S01]  /*0c20*/  @!P5 IMAD.WIDE.U32 R44, R23, c[0x0][0x1c0], R44 ;  /* 0x00007000172cda25 */ /* 0x000fe200078e002c */
[----:B------:R-:W-:-:S02]  /*0c30*/  @!P4 IADD3 R7, R7, R43, RZ ;  /* 0x0000002b0707c210 */ /* 0x000fc40007ffe0ff */
[----:B------:R-:W-:Y:S02]  /*0c40*/  @!P4 LEA R48, P6, R6, c[0x0][0x170], 0x1 ;  /* 0x00005c000630ca11 */ /* 0x000fe400078c08ff */
[----:B------:R-:W-:Y:S02]  /*0c50*/  ISETP.GE.AND.EX P3, PT, R40, c[0x0][0x1cc], PT, P3 ;  /* 0x0000730028007a0c */ /* 0x000fe40003f66330 */
[----:B------:R-:W-:Y:S02]  /*0c60*/  @!P4 LEA.HI.X R49, R6, c[0x0][0x174], R7, 0x1, P6 ;  /* 0x00005d000631ca11 */ /* 0x000fe400030f0c07 */
[----:B------:R-:W-:Y:S02]  /*0c70*/  @!P5 IADD3 R7, R45, R41, RZ ;  /* 0x000000292d07d210 */ /* 0x000fe40007ffe0ff */
[----:B------:R-:W-:Y:S02]  /*0c80*/  ISETP.GT.U32.OR P3, PT, R0, 0x1df, P3 ;  /* 0x000001df0000780c */ /* 0x000fe40001f64470 */
[----:B------:R-:W-:-:S02]  /*0c90*/  MOV R41, RZ ;  /* 0x000000ff00297202 */ /* 0x000fc40000000f00 */
[----:B------:R-:W-:-:S04]  /*0ca0*/  SHF.R.S32.HI R43, RZ, 0x1f, R25 ;  /* 0x0000001fff2b7819 */ /* 0x000fc80000011419 */
[----:B------:R0:W4:Y:S01]  /*0cb0*/  @!P1 LDG.E R41, [R4.64] ;  /* 0x0000000604299981 */ /* 0x000122000c1e1900 */
[----:B------:R-:W-:Y:S02]  /*0cc0*/  ISETP.GE.U32.AND P1, PT, R25, c[0x0][0x1c8], PT ;  /* 0x0000720019007a0c */ /* 0x000fe40003f26070 */
[----:B------:R-:W-:Y:S02]  /*0cd0*/  @!P5 LEA R6, P6, R44, c[0x0][0x170], 0x1 ;  /* 0x00005c002c06da11 */ /* 0x000fe400078c08ff */
[----:B------:R-:W-:Y:S01]  /*0ce0*/  ISETP.GE.AND.EX P1, PT, R43, c[0x0][0x1cc], PT, P1 ;  /* 0x000073002b007a0c */ /* 0x000fe20003f26310 */
[----:B------:R-:W-:Y:S01]  /*0cf0*/  @!P3 IMAD R51, R40, c[0x0][0x1c0], RZ ;  /* 0x000070002833ba24 */ /* 0x000fe200078e02ff */
[----:B------:R-:W-:Y:S02]  /*0d00*/  @!P5 LEA.HI.X R7, R44, c[0x0][0x174], R7, 0x1, P6 ;  /* 0x00005d002c07da11 */ /* 0x000fe400030f0c07 */
[----:B0-----:R-:W-:Y:S02]  /*0d10*/  @!P3 MOV R4, R8 ;  /* 0x000000080004b202 */ /* 0x001fe40000000f00 */
[----:B------:R-:W-:-:S02]  /*0d20*/  @!P3 MOV R5, R3 ;  /* 0x000000030005b202 */ /* 0x000fc40000000f00 */
[----:B------:R-:W-:Y:S02]  /*0d30*/  ISETP.GT.U32.OR P1, PT, R0, 0x1df, P1 ;  /* 0x000001df0000780c */ /* 0x000fe40000f24470 */
[----:B------:R-:W-:Y:S02]  /*0d40*/  MOV R42, RZ ;  /* 0x000000ff002a7202 */ /* 0x000fe40000000f00 */
[----:B------:R-:W-:Y:S01]  /*0d50*/  MOV R44, RZ ;  /* 0x000000ff002c7202 */ /* 0x000fe20000000f00 */
[C---:B------:R-:W-:Y:S02]  /*0d60*/  @!P3 IMAD R51, R24.reuse, c[0x0][0x1c4], R51 ;  /* 0x000071001833ba24 */ /* 0x040fe400078e0233 */
[----:B------:R-:W-:Y:S01]  /*0d70*/  @!P3 IMAD.WIDE.U32 R4, R24, c[0x0][0x1c0], R4 ;  /* 0x000070001804ba25 */ /* 0x000fe200078e0004 */
[----:B------:R0:W4:Y:S01]  /*0d80*/  @!P2 LDG.E R42, [R46.64] ;  /* 0x000000062e2aa981 */ /* 0x000122000c1e1900 */
[----:B------:R-:W-:Y:S02]  /*0d90*/  ISETP.GE.U32.AND P2, PT, R26, c[0x0][0x1c8], PT ;  /* 0x000072001a007a0c */ /* 0x000fe40003f46070 */
[----:B------:R-:W-:Y:S01]  /*0da0*/  SHF.R.S32.HI R45, RZ, 0x1f, R26 ;  /* 0x0000001fff2d7819 */ /* 0x000fe2000001141a */
[----:B------:R1:W4:Y:S01]  /*0db0*/  @!P4 LDG.E R44, [R48.64] ;  /* 0x00000006302cc981 */ /* 0x000322000c1e1900 */
[----:B------:R-:W-:-:S02]  /*0dc0*/  @!P3 IADD3 R5, R5, R51, RZ ;  /* 0x000000330505b210 */ /* 0x000fc40007ffe0ff */
[C---:B------:R-:W-:Y:S02]  /*0dd0*/  @!P3 LEA R50, P4, R4.reuse, c[0x0][0x170], 0x1 ;  /* 0x00005c000432ba11 */ /* 0x040fe400078808ff */
[----:B------:R-:W-:Y:S02]  /*0de0*/  ISETP.GE.AND.EX P2, PT, R45, c[0x0][0x1cc], PT, P2 ;  /* 0x000073002d007a0c */ /* 0x000fe40003f46320 */
[----:B------:R-:W-:Y:S01]  /*0df0*/  @!P3 LEA.HI.X R51, R4, c[0x0][0x174], R5, 0x1, P4 ;  /* 0x00005d000433ba11 */ /* 0x000fe200020f0c05 */
[----:B------:R-:W-:Y:S01]  /*0e00*/  @!P1 IMAD R4, R43, c[0x0][0x1c0], RZ ;  /* 0x000070002b049a24 */ /* 0x000fe200078e02ff */
[----:B------:R-:W-:Y:S02]  /*0e10*/  ISETP.GT.U32.OR P2, PT, R0, 0x1df, P2 ;  /* 0x000001df0000780c */ /* 0x000fe40001744470 */
[----:B------:R-:W-:Y:S01]  /*0e20*/  @!P1 MOV R5, R3 ;  /* 0x0000000300059202 */ /* 0x000fe20000000f00 */
[----:B------:R-:W-:Y:S01]  /*0e30*/  @!P1 IMAD R53, R25, c[0x0][0x1c4], R4 ;  /* 0x0000710019359a24 */ /* 0x000fe200078e0204 */
[----:B------:R-:W-:Y:S01]  /*0e40*/  @!P1 MOV R4, R8 ;  /* 0x0000000800049202 */ /* 0x000fe20000000f00 */
[----:B0-----:R-:W-:Y:S01]  /*0e50*/  CS2R R46, SRZ ;  /* 0x00000000002e7805 */ /* 0x001fe2000001ff00 */
[----:B------:R-:W-:-:S02]  /*0e60*/  ISETP.GE.U32.AND P4, PT, R27, c[0x0][0x1c8], PT ;  /* 0x000072001b007a0c */ /* 0x000fc40003f86070 */
[----:B-1----:R-:W-:Y:S01]  /*0e70*/  SHF.R.S32.HI R48, RZ, 0x1f, R27 ;  /* 0x0000001fff307819 */ /* 0x002fe2000001141b */
[----:B------:R-:W-:Y:S02]  /*0e80*/  @!P1 IMAD.WIDE.U32 R4, R25, c[0x0][0x1c0], R4 ;  /* 0x0000700019049a25 */ /* 0x000fe400078e0004 */
[----:B------:R0:W4:Y:S01]  /*0e90*/  @!P3 LDG.E R47, [R50.64] ;  /* 0x00000006322fb981 */ /* 0x000122000c1e1900 */
[----:B------:R-:W-:Y:S02]  /*0ea0*/  ISETP.GE.AND.EX P3, PT, R48, c[0x0][0x1cc], PT, P4 ;  /* 0x0000730030007a0c */ /* 0x000fe40003f66340 */
[----:B------:R-:W-:Y:S01]  /*0eb0*/  @!P1 IADD3 R5, R5, R53, RZ ;  /* 0x0000003505059210 */ /* 0x000fe20007ffe0ff */
[----:B------:R1:W4:Y:S01]  /*0ec0*/  @!P5 LDG.E R46, [R6.64] ;  /* 0x00000006062ed981 */ /* 0x000322000c1e1900 */
[----:B------:R-:W-:Y:S01]  /*0ed0*/  @!P2 MOV R52, R8 ;  /* 0x000000080034a202 */ /* 0x000fe20000000f00 */
[----:B------:R-:W-:Y:S01]  /*0ee0*/  @!P2 IMAD R55, R45, c[0x0][0x1c0], RZ ;  /* 0x000070002d37aa24 */ /* 0x000fe200078e02ff */
[----:B------:R-:W-:-:S02]  /*0ef0*/  @!P2 MOV R53, R3 ;  /* 0x000000030035a202 */ /* 0x000fc40000000f00 */
[----:B------:R-:W-:Y:S01]  /*0f00*/  ISETP.GT.U32.OR P3, PT, R0, 0x1df, P3 ;  /* 0x000001df0000780c */ /* 0x000fe20001f64470 */
[----:B------:R-:W-:Y:S01]  /*0f10*/  @!P2 IMAD R55, R26, c[0x0][0x1c4], R55 ;  /* 0x000071001a37aa24 */ /* 0x000fe200078e0237 */
[----:B------:R-:W-:Y:S01]  /*0f20*/  ISETP.GE.U32.AND P4, PT, R28, c[0x0][0x1c8], PT ;  /* 0x000072001c007a0c */ /* 0x000fe20003f86070 */
[----:B------:R-:W-:Y:S01]  /*0f30*/  @!P2 IMAD.WIDE.U32 R52, R26, c[0x0][0x1c0], R52 ;  /* 0x000070001a34aa25 */ /* 0x000fe200078e0034 */
[----:B------:R-:W-:Y:S02]  /*0f40*/  SHF.R.S32.HI R49, RZ, 0x1f, R28 ;  /* 0x0000001fff317819 */ /* 0x000fe4000001141c */
[C---:B-1----:R-:W-:Y:S02]  /*0f50*/  @!P1 LEA R6, P5, R4.reuse, c[0x0][0x170], 0x1 ;  /* 0x00005c0004069a11 */ /* 0x042fe400078a08ff */
[----:B------:R-:W-:Y:S02]  /*0f60*/  ISETP.GE.AND.EX P4, PT, R49, c[0x0][0x1cc], PT, P4 ;  /* 0x0000730031007a0c */ /* 0x000fe40003f86340 */
[----:B------:R-:W-:-:S02]  /*0f70*/  @!P1 LEA.HI.X R7, R4, c[0x0][0x174], R5, 0x1, P5 ;  /* 0x00005d0004079a11 */ /* 0x000fc400028f0c05 */
[----:B------:R-:W-:Y:S02]  /*0f80*/  @!P2 IADD3 R5, R53, R55, RZ ;  /* 0x000000373505a210 */ /* 0x000fe40007ffe0ff */
[----:B------:R-:W-:Y:S01]  /*0f90*/  @!P2 LEA R4, P5, R52, c[0x0][0x170], 0x1 ;  /* 0x00005c003404aa11 */ /* 0x000fe200078a08ff */
[----:B0-----:R-:W-:Y:S01]  /*0fa0*/  CS2R R50, SRZ ;  /* 0x0000000000327805 */ /* 0x001fe2000001ff00 */
[----:B------:R-:W-:Y:S02]  /*0fb0*/  ISETP.GT.U32.OR P4, PT, R0, 0x1df, P4 ;  /* 0x000001df0000780c */ /* 0x000fe40002784470 */
[----:B------:R-:W-:Y:S01]  /*0fc0*/  @!P2 LEA.HI.X R5, R52, c[0x0][0x174], R5, 0x1, P5 ;  /* 0x00005d003405aa11 */ /* 0x000fe200028f0c05 */
[----:B------:R-:W-:Y:S01]  /*0fd0*/  @!P3 IMAD R54, R48, c[0x0][0x1c0], RZ ;  /* 0x000070003036ba24 */ /* 0x000fe200078e02ff */
[----:B------:R-:W-:Y:S01]  /*0fe0*/  @!P3 MOV R52, R8 ;  /* 0x000000080034b202 */ /* 0x000fe20000000f00 */
[----:B------:R0:W4:Y:S01]  /*0ff0*/  @!P1 LDG.E R50, [R6.64] ;  /* 0x0000000606329981 */ /* 0x000122000c1e1900 */
[----:B------:R-:W-:Y:S01]  /*1000*/  @!P3 MOV R53, R3 ;  /* 0x000000030035b202 */ /* 0x000fe20000000f00 */
[----:B------:R-:W-:-:S02]  /*1010*/  @!P3 IMAD R55, R27, c[0x0][0x1c4], R54 ;  /* 0x000071001b37ba24 */ /* 0x000fc400078e0236 */
[----:B------:R1:W4:Y:S02]  /*1020*/  @!P2 LDG.E R51, [R4.64] ;  /* 0x000000060433a981 */ /* 0x000324000c1e1900 */
[----:B------:R-:W-:-:S04]  /*1030*/  @!P3 IMAD.WIDE.U32 R52, R27, c[0x0][0x1c0], R52 ;  /* 0x000070001b34ba25 */ /* 0x000fc800078e0034 */
[----:B0-----:R-:W-:Y:S01]  /*1040*/  @!P4 IMAD R7, R49, c[0x0][0x1c0], RZ ;  /* 0x000070003107ca24 */ /* 0x001fe200078e02ff */
[----:B------:R-:W-:Y:S02]  /*1050*/  @!P3 IADD3 R53, R53, R55, RZ ;  /* 0x000000373535b210 */ /* 0x000fe40007ffe0ff */
[C---:B------:R-:W-:Y:S02]  /*1060*/  @!P3 LEA R54, P1, R52.reuse, c[0x0][0x170], 0x1 ;  /* 0x00005c003436ba11 */ /* 0x040fe400078208ff */
[----:B------:R-:W-:Y:S02]  /*1070*/  @!P4 MOV R6, R8 ;  /* 0x000000080006c202 */ /* 0x000fe40000000f00 */
[----:B------:R-:W-:Y:S01]  /*1080*/  @!P3 LEA.HI.X R55, R52, c[0x0][0x174], R53, 0x1, P1 ;  /* 0x00005d003437ba11 */ /* 0x000fe200008f0c35 */
[----:B------:R-:W-:Y:S01]  /*1090*/  @!P4 IMAD R53, R28, c[0x0][0x1c4], R7 ;  /* 0x000071001c35ca24 */ /* 0x000fe200078e0207 */
[----:B------:R-:W-:Y:S02]  /*10a0*/  @!P4 MOV R7, R3 ;  /* 0x000000030007c202 */ /* 0x000fe40000000f00 */
[----:B------:R-:W-:-:S03]  /*10b0*/  MOV R52, RZ ;  /* 0x000000ff00347202 */ /* 0x000fc60000000f00 */
[----:B------:R-:W-:-:S03]  /*10c0*/  @!P4 IMAD.WIDE.U32 R6, R28, c[0x0][0x1c0], R6 ;  /* 0x000070001c06ca25 */ /* 0x000fc600078e0006 */
[----:B------:R0:W4:Y:S02]  /*10d0*/  @!P3 LDG.E R52, [R54.64] ;  /* 0x000000063634b981 */ /* 0x000124000c1e1900 */
[----:B------:R-:W-:Y:S02]  /*10e0*/  @!P4 IADD3 R7, R7, R53, RZ ;  /* 0x000000350707c210 */ /* 0x000fe40007ffe0ff */
[C---:B-1----:R-:W-:Y:S02]  /*10f0*/  @!P4 LEA R4, P1, R6.reuse, c[0x0][0x170], 0x1 ;  /* 0x00005c000604ca11 */ /* 0x042fe400078208ff */
[----:B------:R-:W-:Y:S02]  /*1100*/  MOV R53, RZ ;  /* 0x000000ff00357202 */ /* 0x000fe40000000f00 */
        /* <DEDUP_REMOVED lines=11> */
[----:B0-----:R-:W-:-:S02]  /*11c0*/  FADD.FTZ R55, R4, R5 ;  /* 0x0000000504377221 */ /* 0x001fc40000010000 */
[----:B------:R-:W-:Y:S02]  /*11d0*/  FFMA.FTZ R54, R4, R4, R63 ;  /* 0x0000000404367223 */ /* 0x000fe4000001003f */
[----:B------:R-:W-:Y:S01]  /*11e0*/  FADD.FTZ R6, R6, R55 ;  /* 0x0000003706067221 */ /* 0x000fe20000010000 */
[--C-:B-----5:R-:W-:Y:S02]  /*11f0*/  PRMT R5, RZ, 0x7610, R57.reuse ;  /* 0x00007610ff057816 */ /* 0x120fe40000000039 */
[----:B------:R-:W-:Y:S01]  /*1200*/  PRMT R4, RZ, 0x5410, R57 ;  /* 0x00005410ff047816 */ /* 0x000fe20000000039 */
[----:B------:R-:W-:Y:S02]  /*1210*/  FADD.FTZ R7, RZ, R7 ;  /* 0x00000007ff077221 */ /* 0x000fe40000010000 */
[----:B------:R-:W-:Y:S02]  /*1220*/  FMUL.FTZ R55, R5, R5 ;  /* 0x0000000505377220 */ /* 0x000fe40000410000 */
[----:B------:R-:W-:-:S02]  /*1230*/  FADD.FTZ R5, R4, R5 ;  /* 0x0000000504057221 */ /* 0x000fc40000010000 */
        /* <DEDUP_REMOVED lines=36> */
[--C-:B------:R-:W-:Y:S01]  /*1480*/  PRMT R7, RZ, 0x7610, R44.reuse ;  /* 0x00007610ff077816 */ /* 0x100fe2000000002c */
        /* <DEDUP_REMOVED lines=32> */
[C---:B------:R-:W-:Y:S02]  /*1690*/  FADD.FTZ R54, R6.reuse, R7 ;  /* 0x0000000706367221 */ /* 0x040fe40000010000 */
[----:B------:R-:W-:Y:S01]  /*16a0*/  FMUL.FTZ R55, R7, R7 ;  /* 0x0000000707377220 */ /* 0x000fe20000410000 */
[----:B------:R-:W-:Y:S01]  /*16b0*/  ISETP.GE.U32.AND P1, PT, R29, c[0x0][0x1c8], PT ;  /* 0x000072001d007a0c */ /* 0x000fe20003f26070 */
[----:B------:R-:W-:Y:S01]  /*16c0*/  FADD.FTZ R5, R5, R54 ;  /* 0x0000003605057221 */ /* 0x000fe20000010000 */
[----:B------:R-:W-:Y:S01]  /*16d0*/  SHF.R.S32.HI R54, RZ, 0x1f, R29 ;  /* 0x0000001fff367819 */ /* 0x000fe2000001141d */
[----:B------:R-:W-:Y:S01]  /*16e0*/  FFMA.FTZ R55, R6, R6, R55 ;  /* 0x0000000606377223 */ /* 0x000fe20000010037 */
[--C-:B------:R-:W-:Y:S02]  /*16f0*/  PRMT R7, RZ, 0x7610, R52.reuse ;  /* 0x00007610ff077816 */ /* 0x100fe40000000034 */
[----:B------:R-:W-:Y:S01]  /*1700*/  PRMT R6, RZ, 0x5410, R52 ;  /* 0x00005410ff067816 */ /* 0x000fe20000000034 */
[----:B------:R-:W-:Y:S01]  /*1710*/  FADD.FTZ R4, R4, R55 ;  /* 0x0000003704047221 */ /* 0x000fe20000010000 */
[----:B------:R-:W-:Y:S01]  /*1720*/  ISETP.GE.AND.EX P1, PT, R54, c[0x0][0x1cc], PT, P1 ;  /* 0x0000730036007a0c */ /* 0x000fe20003f26310 */
[----:B------:R-:W-:-:S02]  /*1730*/  FMUL.FTZ R55, R7, R7 ;  /* 0x0000000707377220 */ /* 0x000fc40000410000 */
[----:B------:R-:W-:Y:S01]  /*1740*/  FADD.FTZ R60, R6, R7 ;  /* 0x00000007063c7221 */ /* 0x000fe20000010000 */
[----:B------:R-:W-:Y:S01]  /*1750*/  ISETP.GT.U32.OR P1, PT, R0, 0x1df, P1 ;  /* 0x000001df0000780c */ /* 0x000fe20000f24470 */
[----:B------:R-:W-:Y:S02]  /*1760*/  FFMA.FTZ R55, R6, R6, R55 ;  /* 0x0000000606377223 */ /* 0x000fe40000010037 */
[----:B------:R-:W-:Y:S01]  /*1770*/  FADD.FTZ R60, R5, R60 ;  /* 0x0000003c053c7221 */ /* 0x000fe20000010000 */
[----:B------:R-:W-:Y:S01]  /*1780*/  PRMT R5, RZ, 0x7610, R53 ;  /* 0x00007610ff057816 */ /* 0x000fe20000000035 */
[----:B------:R-:W-:Y:S01]  /*1790*/  FADD.FTZ R62, R4, R55 ;  /* 0x00000037043e7221 */ /* 0x000fe20000010000 */
[----:B------:R-:W-:-:S03]  /*17a0*/  PRMT R4, RZ, 0x5410, R53 ;  /* 0x00005410ff047816 */ /* 0x000fc60000000035 */
[----:B------:R-:W-:Y:S02]  /*17b0*/  FMUL.FTZ R55, R5, R5 ;  /* 0x0000000505377220 */ /* 0x000fe40000410000 */
[C---:B------:R-:W-:Y:S02]  /*17c0*/  FADD.FTZ R7, R4.reuse, R5 ;  /* 0x0000000504077221 */ /* 0x040fe40000010000 */
[----:B------:R-:W-:Y:S02]  /*17d0*/  FFMA.FTZ R63, R4, R4, R55 ;  /* 0x00000004043f7223 */ /* 0x000fe40000010037 */
[----:B------:R-:W-:Y:S01]  /*17e0*/  @!P1 IMAD R4, R54, c[0x0][0x1c0], RZ ;  /* 0x0000700036049a24 */ /* 0x000fe200078e02ff */
[----:B------:R-:W-:-:S03]  /*17f0*/  @!P1 MOV R5, R3 ;  /* 0x0000000300059202 */ /* 0x000fc60000000f00 */
        /* <DEDUP_REMOVED lines=50> */
[----:B------:R-:W-:Y:S02]  /*1b20*/  FADD.FTZ R60, R5, R7 ;  /* 0x00000007053c7221 */ /* 0x000fe40000010000 */
[----:B0-----:R-:W0:Y:S02]  /*1b30*/  LDS.128 R4, [0x20] ;  /* 0x00002000ff047984 */ /* 0x001e240000000c00 */
        /* <DEDUP_REMOVED lines=32> */
.L_x_3392:
[----:B------:R-:W-:Y:S05]  /*1d40*/  BSYNC B0 ;  /* 0x0000000000007941 */ /* 0x000fea0003800000 */
.L_x_3391:
        /* <DEDUP_REMOVED lines=25> */
.L_x_3395:
[----:B------:R-:W2:Y:S01]  /*1ee0*/  LDG.E.STRONG.GPU R6, [R62.64] ;  /* 0x000000063e067981 */ /* 0x000ea2000c1ef900 */
[----:B------:R-:W-:Y:S01]  /*1ef0*/  YIELD ;  /* 0x0000000000007946 */ /* 0x000fe20003800000 */
[----:B--2---:R-:W-:Y:S01]  /*1f00*/  ISETP.NE.AND P1, PT, R6, R7, PT ;  /* 0x000000070600720c */ /* 0x004fe20003f25270 */
[----:B------:R-:W-:-:S12]  /*1f10*/  CCTL.IVALL ;  /* 0x00000000ff00798f */ /* 0x000fd80002000000 */
[----:B------:R-:W-:Y:S05]  /*1f20*/  @P1 BRA `(.L_x_3395) ;  /* 0xffffffb000001947 */ /* 0x000fea000383ffff */
.L_x_3394:
        /* <DEDUP_REMOVED lines=11> */
.L_x_3397:
        /* <DEDUP_REMOVED lines=59> */
.L_x_3396:
        /* <DEDUP_REMOVED lines=19> */
.L_x_3399:
[----:B------:R-:W-:Y:S05]  /*24c0*/  BSYNC B0 ;  /* 0x0000000000007941 */ /* 0x000fea0003800000 */
.L_x_3398:
        /* <DEDUP_REMOVED lines=8> */
[----:B------:R-:W-:Y:S01]  /*2550*/  @!P2 IMAD R7, R7, c[0x0][0x10], RZ ;  /* 0x000004000707aa24 */ /* 0x000fe200078e02ff */
[----:B------:R-:W2:Y:S03]  /*2560*/  @!P1 S2R R69, SR_CTAID.Y ;  /* 0x0000000000459919 */ /* 0x000ea60000002600 */
[----:B------:R-:W-:Y:S01]  /*2570*/  @!P2 IMAD R7, R7, c[0x0][0xc], RZ ;  /* 0x000003000707aa24 */ /* 0x000fe200078e02ff */
[----:B------:R-:W-:-:S04]  /*2580*/  @!P1 LOP3.LUT R62, R66, 0x1, RZ, 0xc0, !PT ;  /* 0x00000001423e9812 */ /* 0x000fc800078ec0ff */
[----:B------:R-:W-:Y:S01]  /*2590*/  @!P2 SHF.L.U32 R7, R7, 0x1, RZ ;  /* 0x000000010707a819 */ /* 0x000fe200000006ff */
[----:B------:R-:W-:Y:S02]  /*25a0*/  @!P1 IMAD R62, R62, c[0x0][0x10], RZ ;  /* 0x000004003e3e9a24 */ /* 0x000fe400078e02ff */
[----:B-1----:R-:W-:Y:S01]  /*25b0*/  @!P2 IMAD R63, R6, c[0x0][0x10], R63 ;  /* 0x00000400063faa24 */ /* 0x002fe200078e023f */
[----:B------:R-:W-:Y:S01]  /*25c0*/  @!P2 MOV R6, 0x4 ;  /* 0x000000040006a802 */ /* 0x000fe20000000f00 */
[----:B------:R-:W-:-:S04]  /*25d0*/  @!P1 IMAD R62, R62, c[0x0][0xc], RZ ;  /* 0x000003003e3e9a24 */ /* 0x000fc800078e02ff */
[----:B------:R-:W-:Y:S01]  /*25e0*/  @!P2 IMAD.WIDE R6, R7, R6, c[0x0][0x198] ;  /* 0x000066000706a625 */ /* 0x000fe200078e0206 */
[----:B------:R-:W-:-:S05]  /*25f0*/  @!P1 SHF.L.U32 R62, R62, 0x1, RZ ;  /* 0x000000013e3e9819 */ /* 0x000fca00000006ff */
[----:B------:R-:W-:Y:S01]  /*2600*/  @!P2 IMAD.WIDE.U32 R6, R63, 0x8, R6 ;  /* 0x000000083f06a825 */ /* 0x000fe200078e0006 */
[----:B------:R-:W-:-:S03]  /*2610*/  @!P1 MOV R63, 0x4 ;  /* 0x00000004003f9802 */ /* 0x000fc60000000f00 */
[----:B--2---:R-:W-:Y:S02]  /*2620*/  @!P1 IMAD R69, R60, c[0x0][0x10], R69 ;  /* 0x000004003c459a24 */ /* 0x004fe400078e0245 */
[----:B------:R-:W-:Y:S01]  /*2630*/  @!P1 IMAD.WIDE R62, R62, R63, c[0x0][0x198] ;  /* 0x000066003e3e9625 */ /* 0x000fe200078e023f */
[----:B------:R-:W2:Y:S05]  /*2640*/  @!P2 LDG.E.64 R6, [R6.64] ;  /* 0x000000060606a981 */ /* 0x000eaa000c1e1b00 */
[----:B------:R-:W-:-:S06]  /*2650*/  @!P1 IMAD.WIDE.U32 R62, R69, 0x8, R62 ;  /* 0x00000008453e9825 */ /* 0x000fcc00078e003e */
[----:B------:R-:W3:Y:S01]  /*2660*/  @!P1 LDG.E.64 R62, [R62.64] ;  /* 0x000000063e3e9981 */ /* 0x000ee2000c1e1b00 */
[----:B0-2---:R-:W-:Y:S02]  /*2670*/  @!P2 FADD.FTZ R4, R4, R6 ;  /* 0x000000060404a221 */ /* 0x005fe40000010000 */
[----:B------:R-:W-:Y:S02]  /*2680*/  @!P2 FADD.FTZ R5, R5, R7 ;  /* 0x000000070505a221 */ /* 0x000fe40000010000 */
[----:B---3--:R-:W-:Y:S02]  /*2690*/  @!P1 FADD.FTZ R4, R4, R62 ;  /* 0x0000003e04049221 */ /* 0x008fe40000010000 */
[----:B------:R-:W-:-:S04]  /*26a0*/  @!P1 FADD.FTZ R5, R5, R63 ;  /* 0x0000003f05059221 */ /* 0x000fc80000010000 */
.L_x_3393:
[----:B------:R-:W-:Y:S01]  /*26b0*/  LOP3.LUT P1, RZ, R11, R0, RZ, 0xfc, !PT ;  /* 0x000000000bff7212 */ /* 0x000fe2000782fcff */
[----:B------:R-:W-:Y:S01]  /*26c0*/  @!P3 STS.64 [0x90], R4 ;  /* 0x00009004ff00b388 */ /* 0x000fe20000000a00 */
[----:B------:R-:W-:Y:S01]  /*26d0*/  ISETP.EQ.U32.AND P2, PT, RZ, c[0x0][0x168], PT ;  /* 0x00005a00ff007a0c */ /* 0x000fe20003f42070 */
[----:B------:R-:W-:Y:S01]  /*26e0*/  HFMA2.MMA R71, -RZ, RZ, 0, 1.1920928955078125e-07 ;  /* 0x00000002ff477435 */ /* 0x000fe200000001ff */
[----:B------:R-:W-:-:S02]  /*26f0*/  IADD3 R70, R14, R61, RZ ;  /* 0x0000003d0e467210 */ /* 0x000fc40007ffe0ff */
[----:B------:R-:W-:-:S07]  /*2700*/  ISETP.EQ.OR.EX P1, PT, RZ, c[0x0][0x16c], P1, P2 ;  /* 0x00005b00ff007a0c */ /* 0x000fce0000f22720 */
[----:B------:R-:W-:-:S06]  /*2710*/  IMAD.WIDE R60, R70, R71, c[0x0][0x178] ;  /* 0x00005e00463c7625 */ /* 0x000fcc00078e0247 */
[----:B------:R-:W-:Y:S01]  /*2720*/  @!P1 MOV R7, 0x8 ;  /* 0x0000000800079802 */ /* 0x000fe20000000f00 */
[----:B------:R-:W-:Y:S02]  /*2730*/  @!P1 FMUL.FTZ R63, R5, c[0x0][0x1f4] ;  /* 0x00007d00053f9a20 */ /* 0x000fe40000410000 */
[----:B------:R-:W-:Y:S02]  /*2740*/  @!P1 FMUL.FTZ R62, R4, c[0x0][0x1f4] ;  /* 0x00007d00043e9a20 */ /* 0x000fe40000410000 */
[----:B------:R-:W-:-:S05]  /*2750*/  @!P1 IMAD.WIDE R6, R10, R7, c[0x0][0x168] ;  /* 0x00005a000a069625 */ /* 0x000fca00078e0207 */
[----:B------:R1:W-:Y:S04]  /*2760*/  @!P1 STG.E.64 [R6.64], R62 ;  /* 0x0000003e06009986 */ /* 0x0003e8000c101b06 */
[----:B------:R-:W-:Y:S01]  /*2770*/  BAR.SYNC.DEFER_BLOCKING 0x0 ;  /* 0x0000000000007b1d */ /* 0x000fe20000010000 */
[----:B------:R-:W-:-:S05]  /*2780*/  IMAD.WIDE R70, R70, R71, c[0x0][0x180] ;  /* 0x0000600046467625 */ /* 0x000fca00078e0247 */
[----:B------:R2:W3:Y:S04]  /*2790*/  LDG.E.U16 R69, [R60.64] ;  /* 0x000000063c457981 */ /* 0x0004e8000c1e1500 */
[----:B------:R2:W4:Y:S04]  /*27a0*/  LDG.E.U16 R72, [R60.64+0x2] ;  /* 0x000002063c487981 */ /* 0x000528000c1e1500 */
[----:B------:R-:W5:Y:S04]  /*27b0*/  LDG.E.U16 R73, [R70.64] ;  /* 0x0000000646497981 */ /* 0x000f68000c1e1500 */
[----:B------:R-:W5:Y:S01]  /*27c0*/  LDG.E.U16 R74, [R70.64+0x2] ;  /* 0x00000206464a7981 */ /* 0x000f62000c1e1500 */
[----:B-1----:R-:W-:-:S02]  /*27d0*/  MOV R63, 0x3f800000 ;  /* 0x3f800000003f7802 */ /* 0x002fc40000000f00 */
[--C-:B0-----:R-:W-:Y:S01]  /*27e0*/  PRMT R5, RZ, 0x5410, R59.reuse ;  /* 0x00005410ff057816 */ /* 0x101fe2000000003b */
[----:B------:R-:W0:Y:S01]  /*27f0*/  LDS.64 R6, [0x90] ;  /* 0x00009000ff067984 */ /* 0x000e220000000a00 */
[----:B------:R-:W-:Y:S02]  /*2800*/  ISETP.NE.AND P6, PT, RZ, UR5, PT ;  /* 0x00000005ff007c0c */ /* 0x000fe4000bfc5270 */
[----:B------:R-:W-:Y:S01]  /*2810*/  PRMT R59, RZ, 0x7610, R59 ;  /* 0x00007610ff3b7816 */ /* 0x000fe2000000003b */
[----:B0-----:R-:W-:-:S04]  /*2820*/  FMUL.FTZ R64, R6, c[0x0][0x1f4] ;  /* 0x00007d0006407a20 */ /* 0x001fc80000410000 */
[----:B------:R-:W-:Y:S02]  /*2830*/  FMUL.FTZ R6, R64, R64 ;  /* 0x0000004040067220 */ /* 0x000fe40000410000 */
[----:B--2---:R-:W-:Y:S02]  /*2840*/  FADD.FTZ R60, R59, -R64 ;  /* 0x800000403b3c7221 */ /* 0x004fe40000010000 */
[----:B------:R-:W-:Y:S02]  /*2850*/  FFMA.FTZ R6, R7, c[0x0][0x1f4], -R6 ;  /* 0x00007d0007067a23 */ /* 0x000fe40000010806 */
[----:B------:R-:W-:-:S03]  /*2860*/  FADD.FTZ R4, R5, -R64 ;  /* 0x8000004005047221 */ /* 0x000fc60000010000 */
[----:B------:R-:W-:-:S13]  /*2870*/  FSETP.GTU.FTZ.AND P1, PT, R6, RZ, PT ;  /* 0x000000ff0600720b */ /* 0x000fda0003f3c000 */
[----:B------:R-:W-:-:S04]  /*2880*/  @P1 FADD.FTZ R6, R6, c[0x0][0x188] ;  /* 0x0000620006061621 */ /* 0x000fc80000010000 */
[----:B------:R-:W0:Y:S02]  /*2890*/  @P1 MUFU.RSQ R63, R6 ;  /* 0x00000006003f1308 */ /* 0x000e240000001400 */
[-C--:B0-----:R-:W-:Y:S02]  /*28a0*/  FMUL.FTZ R5, R60, R63.reuse ;  /* 0x0000003f3c057220 */ /* 0x081fe40000410000 */
[----:B------:R-:W-:Y:S01]  /*28b0*/  FMUL.FTZ R4, R4, R63 ;  /* 0x0000003f04047220 */ /* 0x000fe20000410000 */
[----:B---3--:R-:W-:Y:S02]  /*28c0*/  PRMT R61, RZ, 0x5410, R69 ;  /* 0x00005410ff3d7816 */ /* 0x008fe40000000045 */
[----:B----4-:R-:W-:Y:S02]  /*28d0*/  PRMT R59, RZ, 0x5410, R72 ;  /* 0x00005410ff3b7816 */ /* 0x010fe40000000048 */
[----:B-----5:R-:W-:Y:S02]  /*28e0*/  PRMT R62, RZ, 0x5410, R73 ;  /* 0x00005410ff3e7816 */ /* 0x020fe40000000049 */
        /* <DEDUP_REMOVED lines=14> */
.L_x_3400:
        /* <DEDUP_REMOVED lines=12> */
.L_x_3402:
[----:B------:R-:W-:Y:S05]  /*2a90*/  BSYNC B0 ;  /* 0x0000000000007941 */ /* 0x000fea0003800000 */
.L_x_3401:
[--C-:B------:R-:W-:Y:S02]  /*2aa0*/  PRMT R5, RZ, 0x5410, R58.reuse ;  /* 0x00005410ff057816 */ /* 0x100fe4000000003a */
[----:B0-----:R-:W-:Y:S02]  /*2ab0*/  PRMT R7, RZ, 0x7610, R58 ;  /* 0x00007610ff077816 */ /* 0x001fe4000000003a */
        /* <DEDUP_REMOVED lines=20> */
.L_x_3403:
        /* <DEDUP_REMOVED lines=12> */
.L_x_3405:
[----:B------:R-:W-:Y:S05]  /*2cc0*/  BSYNC B0 ;  /* 0x0000000000007941 */ /* 0x000fea0003800000 */
.L_x_3404:
[--C-:B------:R-:W-:Y:S02]  /*2cd0*/  PRMT R5, RZ, 0x5410, R57.reuse ;  /* 0x00005410ff057816 */ /* 0x100fe40000000039 */
[----:B------:R-:W-:Y:S02]  /*2ce0*/  PRMT R57, RZ, 0x7610, R57 ;  /* 0x00007610ff397816 */ /* 0x000fe40000000039 */
[----:B------:R-:W-:Y:S01]  /*2cf0*/  ISETP.GE.U32.AND P1, PT, R16, c[0x0][0x1c8], PT ;  /* 0x0000720010007a0c */ /* 0x000fe20003f26070 */
[--C-:B------:R-:W-:Y:S02]  /*2d00*/  FADD.FTZ R4, R5, -R64.reuse ;  /* 0x8000004005047221 */ /* 0x100fe40000010000 */
[----:B0-----:R-:W-:Y:S01]  /*2d10*/  FADD.FTZ R6, R57, -R64 ;  /* 0x8000004039067221 */ /* 0x001fe20000010000 */
        /* <DEDUP_REMOVED lines=17> */
.L_x_3406:
        /* <DEDUP_REMOVED lines=12> */
.L_x_3408:
[----:B------:R-:W-:Y:S05]  /*2ef0*/  BSYNC B0 ;  /* 0x0000000000007941 */ /* 0x000fea0003800000 */
.L_x_3407:
        /* <DEDUP_REMOVED lines=22> */
.L_x_3409:
        /* <DEDUP_REMOVED lines=12> */
.L_x_3411:
[----:B------:R-:W-:Y:S05]  /*3120*/  BSYNC B0 ;  /* 0x0000000000007941 */ /* 0x000fea0003800000 */
.L_x_3410:
[--C-:B------:R-:W-:Y:S02]  /*3130*/  PRMT R5, RZ, 0x5410, R35.reuse ;  /* 0x00005410ff057816 */ /* 0x100fe40000000023 */
[----:B------:R-:W-:Y:S02]  /*3140*/  PRMT R35, RZ, 0x7610, R35 ;  /* 0x00007610ff237816 */ /* 0x000fe40000000023 */
[----:B------:R-:W-:Y:S01]  /*3150*/  ISETP.GE.U32.AND P2, PT, R18, c[0x0][0x1c8], PT ;  /* 0x0000720012007a0c */ /* 0x000fe20003f46070 */
[--C-:B------:R-:W-:Y:S01]  /*3160*/  FADD.FTZ R4, R5, -R64.reuse ;  /* 0x8000004005047221 */ /* 0x100fe20000010000 */
[----:B------:R-:W-:Y:S01]  /*3170*/  ISETP.GE.U32.AND P1, PT, R19, c[0x0][0x1c8], PT ;  /* 0x0000720013007a0c */ /* 0x000fe20003f26070 */
[----:B0-----:R-:W-:Y:S01]  /*3180*/  FADD.FTZ R6, R35, -R64 ;  /* 0x8000004023067221 */ /* 0x001fe20000010000 */
        /* <DEDUP_REMOVED lines=18> */
.L_x_3412:
        /* <DEDUP_REMOVED lines=12> */
.L_x_3414:
[----:B------:R-:W-:Y:S05]  /*3370*/  BSYNC B0 ;  /* 0x0000000000007941 */ /* 0x000fea0003800000 */
.L_x_3413:
        /* <DEDUP_REMOVED lines=27> */
.L_x_3415:
        /* <DEDUP_REMOVED lines=12> */
.L_x_3417:
[----:B------:R-:W-:Y:S05]  /*35f0*/  BSYNC B0 ;  /* 0x0000000000007941 */ /* 0x000fea0003800000 */
.L_x_3416:
[-C--:B------:R-:W-:Y:S01]  /*3600*/  FMUL.FTZ R56, R56, R63.reuse ;  /* 0x0000003f38387220 */ /* 0x080fe20000410000 */
[--C-:B------:R-:W-:Y:S01]  /*3610*/  PRMT R35, RZ, 0x5410, R42.reuse ;  /* 0x00005410ff237816 */ /* 0x100fe2000000002a */
[----:B------:R-:W-:Y:S01]  /*3620*/  FMUL.FTZ R58, R58, R63 ;  /* 0x0000003f3a3a7220 */ /* 0x000fe20000410000 */
[----:B------:R-:W-:Y:S01]  /*3630*/  PRMT R39, RZ, 0x7610, R42 ;  /* 0x00007610ff277816 */ /* 0x000fe2000000002a */
        /* <DEDUP_REMOVED lines=13> */
.L_x_3418:
        /* <DEDUP_REMOVED lines=12> */
.L_x_3420:
[----:B------:R-:W-:Y:S05]  /*37d0*/  BSYNC B0 ;  /* 0x0000000000007941 */ /* 0x000fea0003800000 */
.L_x_3419:
[----:B0-----:R-:W-:Y:S01]  /*37e0*/  PRMT R5, RZ, 0x5410, R44 ;  /* 0x00005410ff057816 */ /* 0x001fe2000000002c */
        /* <DEDUP_REMOVED lines=8> */
[----:B------:R-:W-:Y:S01]  /*3870*/  FADD.FTZ R34, R31, -R64 ;  /* 0x800000401f227221 */ /* 0x000fe20000010000 */
[----:B------:R-:W-:Y:S01]  /*3880*/  PRMT R77, RZ, 0x5410, R53 ;  /* 0x00005410ff4d7816 */ /* 0x000fe20000000035 */
[-C--:B------:R-:W-:Y:S01]  /*3890*/  FMUL.FTZ R42, R6, R63.reuse ;  /* 0x0000003f062a7220 */ /* 0x080fe20000410000 */
        /* <DEDUP_REMOVED lines=36> */
[----:B------:R-:W-:Y:S01]  /*3ae0*/  ISETP.GT.U32.OR P4, PT, R0, 0x1df, P4 ;  /* 0x000001df0000780c */ /* 0x000fe20002784470 */
[-C--:B------:R-:W-:Y:S01]  /*3af0*/  FMUL.FTZ R35, R46, R63.reuse ;  /* 0x0000003f2e237220 */ /* 0x080fe20000410000 */
[----:B------:R-:W-:Y:S01]  /*3b00*/  ISETP.GT.U32.OR P3, PT, R0, 0x1df, P3 ;  /* 0x000001df0000780c */ /* 0x000fe20001f64470 */
[-C--:B------:R-:W-:Y:S01]  /*3b10*/  FMUL.FTZ R39, R50, R63.reuse ;  /* 0x0000003f32277220 */ /* 0x080fe20000410000 */
[----:B------:R-:W-:Y:S01]  /*3b20*/  ISETP.GT.U32.OR P1, PT, R0, 0x1df, P1 ;  /* 0x000001df0000780c */ /* 0x000fe20000f24470 */
        /* <DEDUP_REMOVED lines=24> */
.L_x_3421:
        /* <DEDUP_REMOVED lines=12> */
.L_x_3423:
[----:B------:R-:W-:Y:S05]  /*3d70*/  BSYNC B0 ;  /* 0x0000000000007941 */ /* 0x000fea0003800000 */
.L_x_3422:
[----:B------:R-:W-:Y:S02]  /*3d80*/  FFMA.FTZ R52, R61, R52, R62 ;  /* 0x000000343d347223 */ /* 0x000fe4000001003e */
[----:B------:R-:W-:Y:S01]  /*3d90*/  FFMA.FTZ R53, R59, R53, R60 ;  /* 0x000000353b357223 */ /* 0x000fe2000001003c */
[----:B------:R-:W-:Y:S05]  /*3da0*/  @!P6 BRA `(.L_x_3424) ;  /* 0x000000a00000e947 */ /* 0x000fea0003800000 */
        /* <DEDUP_REMOVED lines=8> */
[----:B0-----:R-:W-:Y:S02]  /*3e30*/  FMUL.FTZ R52, R52, R41 ;  /* 0x0000002934347220 */ /* 0x001fe40000410000 */
[----:B-1----:R-:W-:-:S05]  /*3e40*/  FMUL.FTZ R53, R53, R44 ;  /* 0x0000002c35357220 */ /* 0x002fca0000410000 */
.L_x_3424:
[----:B------:R-:W-:Y:S01]  /*3e50*/  BSSY B0, `(.L_x_3425) ;  /* 0x000000c000007945 */ /* 0x000fe20003800000 */
[----:B------:R-:W-:Y:S05]  /*3e60*/  @P3 BRA `(.L_x_3426) ;  /* 0x000000a000003947 */ /* 0x000fea0003800000 */
[----:B0-----:R-:W-:Y:S01]  /*3e70*/  IMAD R41, R37, c[0x0][0x1c0], RZ ;  /* 0x0000700025297a24 */ /* 0x001fe200078e02ff */
        /* <DEDUP_REMOVED lines=9> */
.L_x_3426:
[----:B------:R-:W-:Y:S05]  /*3f10*/  BSYNC B0 ;  /* 0x0000000000007941 */ /* 0x000fea0003800000 */
.L_x_3425:
        /* <DEDUP_REMOVED lines=13> */
.L_x_3427:
        /* <DEDUP_REMOVED lines=12> */
.L_x_3429:
[----:B------:R-:W-:Y:S05]  /*40b0*/  BSYNC B0 ;  /* 0x0000000000007941 */ /* 0x000fea0003800000 */
.L_x_3428:
        /* <DEDUP_REMOVED lines=13> */
.L_x_3430:
[----:B------:R-:W-:Y:S01]  /*4190*/  BSSY B0, `(.L_x_3431) ;  /* 0x000000c000007945 */ /* 0x000fe20003800000 */
[----:B------:R-:W-:Y:S05]  /*41a0*/  @P2 BRA `(.L_x_3432) ;  /* 0x000000a000002947 */ /* 0x000fea0003800000 */
        /* <DEDUP_REMOVED lines=10> */
.L_x_3432:
[----:B------:R-:W-:Y:S05]  /*4250*/  BSYNC B0 ;  /* 0x0000000000007941 */ /* 0x000fea0003800000 */
.L_x_3431:
[----:B------:R-:W-:Y:S01]  /*4260*/  ISETP.GE.U32.AND P5, PT, R25, c[0x0][0x1c8], PT ;  /* 0x0000720019007a0c */ /* 0x000fe20003fa6070 */
[C-C-:B0-----:R-:W-:Y:S01]  /*4270*/  FFMA.FTZ R37, R59.reuse, R6, R60.reuse ;  /* 0x000000063b257223 */ /* 0x141fe2000001003c */
[----:B------:R-:W-:Y:S01]  /*4280*/  ISETP.GE.U32.AND P1, PT, R26, c[0x0][0x1c8], PT ;  /* 0x000072001a007a0c */ /* 0x000fe20003f26070 */
[--C-:B------:R-:W-:Y:S01]  /*4290*/  FFMA.FTZ R35, R59, R5, R60.reuse ;  /* 0x000000053b237223 */ /* 0x100fe2000001003c */
[----:B------:R-:W-:Y:S01]  /*42a0*/  ISETP.GE.U32.AND P2, PT, R27, c[0x0][0x1c8], PT ;  /* 0x000072001b007a0c */ /* 0x000fe20003f46070 */
[C-C-:B------:R-:W-:Y:S01]  /*42b0*/  FFMA.FTZ R39, R59.reuse, R7, R60.reuse ;  /* 0x000000073b277223 */ /* 0x140fe2000001003c */
[----:B------:R-:W-:Y:S01]  /*42c0*/  ISETP.GE.U32.AND P3, PT, R28, c[0x0][0x1c8], PT ;  /* 0x000072001c007a0c */ /* 0x000fe20003f66070 */
[----:B------:R-:W-:Y:S01]  /*42d0*/  FFMA.FTZ R6, R59, R63, R60 ;  /* 0x0000003f3b067223 */ /* 0x000fe2000001003c */
[----:B------:R-:W-:Y:S01]  /*42e0*/  ISETP.GE.U32.AND P4, PT, R29, c[0x0][0x1c8], PT ;  /* 0x000072001d007a0c */ /* 0x000fe20003f86070 */
[--C-:B------:R-:W-:Y:S01]  /*42f0*/  FFMA.FTZ R30, R61, R30, R62.reuse ;  /* 0x0000001e3d1e7223 */ /* 0x100fe2000001003e */
        /* <DEDUP_REMOVED lines=26> */
.L_x_3433:
        /* <DEDUP_REMOVED lines=12> */
.L_x_3435:
[----:B------:R-:W-:Y:S05]  /*4560*/  BSYNC B0 ;  /* 0x0000000000007941 */ /* 0x000fea0003800000 */
.L_x_3434:
        /* <DEDUP_REMOVED lines=11> */
.L_x_3436:
        /* <DEDUP_REMOVED lines=12> */
.L_x_3438:
[----:B------:R-:W-:Y:S05]  /*46e0*/  BSYNC B0 ;  /* 0x0000000000007941 */ /* 0x000fea0003800000 */
.L_x_3437:
        /* <DEDUP_REMOVED lines=11> */
.L_x_3439:
        /* <DEDUP_REMOVED lines=12> */
.L_x_3441:
[----:B------:R-:W-:Y:S05]  /*4860*/  BSYNC B0 ;  /* 0x0000000000007941 */ /* 0x000fea0003800000 */
.L_x_3440:
        /* <DEDUP_REMOVED lines=11> */
.L_x_3442:
        /* <DEDUP_REMOVED lines=12> */
.L_x_3444:
[----:B------:R-:W-:Y:S05]  /*49e0*/  BSYNC B0 ;  /* 0x0000000000007941 */ /* 0x000fea0003800000 */
.L_x_3443:
        /* <DEDUP_REMOVED lines=11> */
.L_x_3445:
[----:B------:R-:W-:Y:S01]  /*4aa0*/  BSSY B0, `(.L_x_3446) ;  /* 0x000000b000007945 */ /* 0x000fe20003800000 */
[----:B------:R-:W-:Y:S05]  /*4ab0*/  @P4 BRA `(.L_x_3447) ;  /* 0x0000009000004947 */ /* 0x000fea0003800000 */
[----:B------:R-:W-:Y:S01]  /*4ac0*/  MOV R2, R8 ;  /* 0x0000000800027202 */ /* 0x000fe20000000f00 */
[----:B------:R-:W-:Y:S01]  /*4ad0*/  IMAD R54, R54, c[0x0][0x1c0], RZ ;  /* 0x0000700036367a24 */ /* 0x000fe200078e02ff */
[----:B------:R-:W-:-:S03]  /*4ae0*/  F2FP.BF16.PACK_AB R31, R6, R31 ;  /* 0x0000001f061f723e */ /* 0x000fc600000010ff */
[----:B0-----:R-:W-:-:S04]  /*4af0*/  IMAD.WIDE.U32 R4, R29, c[0x0][0x1c0], R2 ;  /* 0x000070001d047a25 */ /* 0x001fc800078e0002 */
[----:B------:R-:W-:Y:S01]  /*4b00*/  IMAD R3, R29, c[0x0][0x1c4], R54 ;  /* 0x000071001d037a24 */ /* 0x000fe200078e0236 */
[----:B------:R-:W-:-:S04]  /*4b10*/  LEA R2, P1, R4, c[0x0][0x160], 0x1 ;  /* 0x0000580004027a11 */ /* 0x000fc800078208ff */
[----:B------:R-:W-:-:S04]  /*4b20*/  IADD3 R3, R5, R3, RZ ;  /* 0x0000000305037210 */ /* 0x000fc80007ffe0ff */
[----:B------:R-:W-:-:S05]  /*4b30*/  LEA.HI.X R3, R4, c[0x0][0x164], R3, 0x1, P1 ;  /* 0x0000590004037a11 */ /* 0x000fca00008f0c03 */
[----:B------:R0:W-:Y:S02]  /*4b40*/  STG.E [R2.64], R31 ;  /* 0x0000001f02007986 */ /* 0x0001e4000c101906 */
.L_x_3447:
[----:B------:R-:W-:Y:S05]  /*4b50*/  BSYNC B0 ;  /* 0x0000000000007941 */ /* 0x000fea0003800000 */
.L_x_3446:
[----:B------:R-:W-:Y:S02]  /*4b60*/  IADD3 R10, R10, c[0x0][0x10], RZ ;  /* 0x000004000a0a7a10 */ /* 0x000fe40007ffe0ff */
[----:B------:R-:W-:Y:S02]  /*4b70*/  IADD3 R66, R66, 0x1, RZ ;  /* 0x0000000142427810 */ /* 0x000fe40007ffe0ff */
[----:B------:R-:W-:-:S13]  /*4b80*/  ISETP.GE.AND P1, PT, R10, UR4, PT ;  /* 0x000000040a007c0c */ /* 0x000fda000bf26270 */
[----:B------:R-:W-:Y:S01]  /*4b90*/  @P1 CALL.REL.NOINC `(.L_x_3448) ;  /* 0x0000001000001944 */ /* 0x000fe20003c00000 */
[----:B------:R-:W-:Y:S05]  /*4ba0*/  BRA `(.L_x_3449) ;  /* 0xffffb6e000007947 */ /* 0x000fea000383ffff */
.L_x_3448:
[----:B------:R-:W-:Y:S05]  /*4bb0*/  EXIT ;  /* 0x000000000000794d */ /* 0x000fea0003800000 */
.L_x_3450:
        /* <DEDUP_REMOVED lines=12> */
.L_x_5219:


//--------------------- .text._Z35group_norm_nhwc_fwd_one_pass_kernelI11Bf16IOBf16WLi512ELi60ELi480EEv26Group_norm_nhwc_fwd_params --------------------------
	.section	.text._Z35group_norm_nhwc_fwd_one_pass_kernelI11Bf16IOBf16WLi512ELi60ELi480EEv26Group_norm_nhwc_fwd_params,"ax",@progbits
	.sectioninfo	@"SHI_REGISTERS=128"
	.align	128
        .global         _Z35group_norm_nhwc_fwd_one_pass_kernelI11Bf16IOBf16WLi512ELi60ELi480EEv26Group_norm_nhwc_fwd_params
        .type           _Z35group_norm_nhwc_fwd_one_pass_kernelI11Bf16IOBf16WLi512ELi60ELi480EEv26Group_norm_nhwc_fwd_params,@function
        .size           _Z35group_norm_nhwc_fwd_one_pass_kernelI11Bf16IOBf16WLi512ELi60ELi480EEv26Group_norm_nhwc_fwd_params,(.L_x_5220 - _Z35group_norm_nhwc_fwd_one_pass_kernelI11Bf16IOBf16WLi512ELi60ELi480EEv26Group_norm_nhwc_fwd_params)
        .other          _Z35group_norm_nhwc_fwd_one_pass_kernelI11Bf16IOBf16WLi512ELi60ELi480EEv26Group_norm_nhwc_fwd_params,@"STO_CUDA_ENTRY STV_DEFAULT"
_Z35group_norm_nhwc_fwd_one_pass_kernelI11Bf16IOBf16WLi512ELi60ELi480EEv26Group_norm_nhwc_fwd_params:
.text._Z35group_norm_nhwc_fwd_one_pass_kernelI11Bf16IOBf16WLi512ELi60ELi480EEv26Group_norm_nhwc_fwd_params:
        /* <DEDUP_REMOVED lines=198> */
.L_x_3557:
[----:B0-----:R-:W-:Y:S02]  /*0c60*/  IABS R28, c[0x0][0x1d8] ;  /* 0x00007600001c7a13 */ /* 0x001fe40000000000 */
[----:B------:R-:W-:-:S02]  /*0c70*/  IABS R31, R19 ;  /* 0x00000013001f7213 */ /* 0x000fc40000000000 */
        /* <DEDUP_REMOVED lines=24> */
[----:B------:R-:W-:Y:S01]  /*0e00*/  LOP3.LUT R78, R78, 0xfffffffb, RZ, 0xc0, !PT ;  /* 0xfffffffb4e4e7812 */ /* 0x000fe200078ec0ff */
[----:B0-----:R-:W-:-:S03]  /*0e10*/  IMAD.MOV.U32 R26, RZ, RZ, RZ ;  /* 0x000000ffff1a7224 */ /* 0x001fc600078e00ff */
[----:B------:R-:W-:Y:S02]  /*0e20*/  @P0 LOP3.LUT R78, R78, 0x4, RZ, 0xfc, !PT ;  /* 0x000000044e4e0812 */ /* 0x000fe400078efcff */
[----:B------:R-:W-:Y:S02]  /*0e30*/  LOP3.LUT P0, RZ, R24, 0x4000, RZ, 0xc0, !PT ;  /* 0x0000400018ff7812 */ /* 0x000fe4000780c0ff */
[----:B------:R-:W-:Y:S02]  /*0e40*/  LOP3.LUT R78, R78, 0xffffff7f, RZ, 0xc0, !PT ;  /* 0xffffff7f4e4e7812 */ /* 0x000fe400078ec0ff */
[----:B-1----:R-:W-:Y:S02]  /*0e50*/  IADD3 R29, RZ, -R27, RZ ;  /* 0x8000001bff1d7210 */ /* 0x002fe40007ffe0ff */
[----:B------:R-:W-:-:S03]  /*0e60*/  @P3 LOP3.LUT R78, R78, 0x80, RZ, 0xfc, !PT ;  /* 0x000000804e4e3812 */ /* 0x000fc600078efcff */
[----:B------:R-:W-:Y:S01]  /*0e70*/  IMAD R29, R29, R28, RZ ;  /* 0x0000001c1d1d7224 */ /* 0x000fe200078e02ff */
[----:B------:R-:W-:-:S03]  /*0e80*/  LOP3.LUT R78, R78, 0xfffffeff, RZ, 0xc0, !PT ;  /* 0xfffffeff4e4e7812 */ /* 0x000fc600078ec0ff */
[----:B------:R-:W-:Y:S01]  /*0e90*/  IMAD.HI.U32 R27, R27, R29, R26 ;  /* 0x0000001d1b1b7227 */ /* 0x000fe200078e001a */
[----:B------:R-:W-:Y:S02]  /*0ea0*/  MOV R29, R31 ;  /* 0x0000001f001d7202 */ /* 0x000fe40000000f00 */
[----:B------:R-:W-:-:S03]  /*0eb0*/  @P2 LOP3.LUT R78, R78, 0x100, RZ, 0xfc, !PT ;  /* 0x000001004e4e2812 */ /* 0x000fc600078efcff */
[----:B------:R-:W-:Y:S01]  /*0ec0*/  IMAD.HI.U32 R27, R27, R29, RZ ;  /* 0x0000001d1b1b7227 */ /* 0x000fe200078e00ff */
[----:B------:R-:W-:-:S04]  /*0ed0*/  LOP3.LUT R78, R78, 0xfffffdff, RZ, 0xc0, !PT ;  /* 0xfffffdff4e4e7812 */ /* 0x000fc800078ec0ff */
[----:B------:R-:W-:Y:S02]  /*0ee0*/  IADD3 R25, -R27, RZ, RZ ;  /* 0x000000ff1b197210 */ /* 0x000fe40007ffe1ff */
[----:B------:R-:W-:-:S03]  /*0ef0*/  @P1 LOP3.LUT R78, R78, 0x200, RZ, 0xfc, !PT ;  /* 0x000002004e4e1812 */ /* 0x000fc600078efcff */
        /* <DEDUP_REMOVED lines=23> */
[----:B------:R-:W-:Y:S01]  /*1070*/  SHF.R.S32.HI R34, RZ, 0x1f, R93 ;  /* 0x0000001fff227819 */ /* 0x000fe2000001145d */
[----:B------:R-:W-:Y:S02]  /*1080*/  IMAD.IADD R67, R69, 0x1, R67 ;  /* 0x0000000145437824 */ /* 0x000fe400078e0243 */
[C---:B------:R-:W-:Y:S02]  /*1090*/  @P4 IMAD R29, R94.reuse, c[0x0][0x1c4], R27 ;  /* 0x000071005e1d4a24 */ /* 0x040fe400078e021b */
[----:B------:R-:W-:-:S05]  /*10a0*/  @P4 IMAD.WIDE.U32 R26, R94, c[0x0][0x1c0], R66 ;  /* 0x000070005e1a4a25 */ /* 0x000fca00078e0042 */
[----:B------:R-:W-:Y:S02]  /*10b0*/  @P4 IADD3 R27, R27, R29, RZ ;  /* 0x0000001d1b1b4210 */ /* 0x000fe40007ffe0ff */
        /* <DEDUP_REMOVED lines=13> */
[----:B------:R-:W-:Y:S02]  /*1190*/  @P4 IMAD R27, R34, c[0x0][0x1c0], RZ ;  /* 0x00007000221b4a24 */ /* 0x000fe400078e02ff */
[----:B------:R-:W-:Y:S02]  /*11a0*/  @P4 IMAD.MOV.U32 R26, RZ, RZ, R68 ;  /* 0x000000ffff1a4224 */ /* 0x000fe400078e0044 */
        /* <DEDUP_REMOVED lines=23> */
[----:B------:R-:W-:Y:S02]  /*1320*/  @P3 LEA.HI.X R37, R26, c[0x0][0x174], R27, 0x1, P5 ;  /* 0x00005d001a253a11 */ /* 0x000fe400028f0c1b */
[----:B------:R-:W-:-:S13]  /*1330*/  LOP3.LUT P3, RZ, R24, 0x80000, RZ, 0xc0, !PT ;  /* 0x0008000018ff7812 */ /* 0x000fda000786c0ff */
        /* <DEDUP_REMOVED lines=631> */
.L_x_3452:
[----:B0-----:R-:W-:Y:S05]  /*3ab0*/  BSYNC B0 ;  /* 0x0000000000007941 */ /* 0x001fea0003800000 */
.L_x_3451:
        /* <DEDUP_REMOVED lines=25> */
.L_x_3455:
[----:B------:R-:W2:Y:S01]  /*3c50*/  LDG.E.STRONG.GPU R33, [R28.64] ;  /* 0x000000061c217981 */ /* 0x000ea2000c1ef900 */
[----:B------:R-:W-:Y:S01]  /*3c60*/  YIELD ;  /* 0x0000000000007946 */ /* 0x000fe20003800000 */
[----:B--2---:R-:W-:Y:S01]  /*3c70*/  ISETP.NE.AND P6, PT, R33, R30, PT ;  /* 0x0000001e2100720c */ /* 0x004fe20003fc5270 */
[----:B------:R-:W-:-:S12]  /*3c80*/  CCTL.IVALL ;  /* 0x00000000ff00798f */ /* 0x000fd80002000000 */
[----:B------:R-:W-:Y:S05]  /*3c90*/  @P6 BRA `(.L_x_3455) ;  /* 0xffffffb000006947 */ /* 0x000fea000383ffff */
.L_x_3454:
        /* <DEDUP_REMOVED lines=11> */
.L_x_3457:
        /* <DEDUP_REMOVED lines=59> */
.L_x_3456:
        /* <DEDUP_REMOVED lines=18> */
.L_x_3459:
[----:B------:R-:W-:Y:S05]  /*4220*/  BSYNC B0 ;  /* 0x0000000000007941 */ /* 0x000fea0003800000 */
.L_x_3458:
        /* <DEDUP_REMOVED lines=31> */
.L_x_3453:
[----:B------:R-:W0:Y:S01]  /*4420*/  S2R R29, SR_TID.X ;  /* 0x00000000001d7919 */ /* 0x000e220000002100 */
[----:B------:R-:W-:Y:S01]  /*4430*/  P2R R28, PR, RZ, 0x1 ;  /* 0x00000001ff1c7803 */ /* 0x000fe20000000000 */
[----:B------:R-:W-:Y:S01]  /*4440*/  IMAD.IADD R25, R22, 0x1, R25 ;  /* 0x0000000116197824 */ /* 0x000fe200078e0219 */
[----:B------:R-:W-:Y:S01]  /*4450*/  ISETP.EQ.U32.AND P0, PT, RZ, c[0x0][0x168], PT ;  /* 0x00005a00ff007a0c */ /* 0x000fe20003f02070 */
[----:B------:R1:W-:Y:S01]  /*4460*/  @!P5 STS.64 [0x90], R36 ;  /* 0x00009024ff00d388 */ /* 0x0003e20000000a00 */
[----:B------:R-:W-:Y:S01]  /*4470*/  HFMA2.MMA R33, -RZ, RZ, 1.875, 0 ;  /* 0x3f800000ff217435 */ /* 0x000fe200000001ff */
[----:B0-----:R-:W-:-:S04]  /*4480*/  LOP3.LUT P6, RZ, R0, R29, RZ, 0xfc, !PT ;  /* 0x0000001d00ff7212 */ /* 0x001fc800078cfcff */
[----:B------:R-:W-:Y:S02]  /*4490*/  ISETP.EQ.OR.EX P6, PT, RZ, c[0x0][0x16c], P6, P0 ;  /* 0x00005b00ff007a0c */ /* 0x000fe400037c2700 */
[----:B------:R-:W-:-:S11]  /*44a0*/  ISETP.NE.AND P0, PT, R28, RZ, PT ;  /* 0x000000ff1c00720c */ /* 0x000fd60003f05270 */
[----:B------:R-:W-:Y:S01]  /*44b0*/  @!P6 MOV R28, 0x8 ;  /* 0x00000008001ce802 */ /* 0x000fe20000000f00 */
[----:B-1----:R-:W-:Y:S02]  /*44c0*/  @!P6 FMUL.FTZ R37, R37, c[0x0][0x1f4] ;  /* 0x00007d002525ea20 */ /* 0x002fe40000410000 */
[----:B------:R-:W-:Y:S02]  /*44d0*/  @!P6 FMUL.FTZ R36, R36, c[0x0][0x1f4] ;  /* 0x00007d002424ea20 */ /* 0x000fe40000410000 */
[----:B------:R-:W-:-:S05]  /*44e0*/  @!P6 IMAD.WIDE R28, R19, R28, c[0x0][0x168] ;  /* 0x00005a00131ce625 */ /* 0x000fca00078e021c */
[----:B------:R-:W-:Y:S04]  /*44f0*/  @!P6 STG.E.64 [R28.64], R36 ;  /* 0x000000241c00e986 */ /* 0x000fe8000c101b06 */
[----:B------:R-:W-:Y:S06]  /*4500*/  BAR.SYNC.DEFER_BLOCKING 0x0 ;  /* 0x0000000000007b1d */ /* 0x000fec0000010000 */
        /* <DEDUP_REMOVED lines=9> */
[----:B------:R-:W-:Y:S01]  /*45a0*/  IMAD.WIDE R30, R25, R30, c[0x0][0x180] ;  /* 0x00006000191e7625 */ /* 0x000fe200078e021e */
[----:B------:R2:W3:Y:S04]  /*45b0*/  LDG.E.U16 R34, [R28.64+0x2] ;  /* 0x000002061c227981 */ /* 0x0004e8000c1e1500 */
[----:B------:R2:W4:Y:S04]  /*45c0*/  LDG.E.U16 R25, [R28.64] ;  /* 0x000000061c197981 */ /* 0x000528000c1e1500 */
[----:B------:R5:W4:Y:S04]  /*45d0*/  LDG.E.U16 R35, [R30.64] ;  /* 0x000000061e237981 */ /* 0x000b28000c1e1500 */
[----:B------:R5:W4:Y:S01]  /*45e0*/  LDG.E.U16 R36, [R30.64+0x2] ;  /* 0x000002061e247981 */ /* 0x000b22000c1e1500 */
[----:B------:R-:W-:-:S02]  /*45f0*/  ISETP.NE.AND P6, PT, RZ, UR5, PT ;  /* 0x00000005ff007c0c */ /* 0x000fc4000bfc5270 */
[--C-:B--2---:R-:W-:Y:S02]  /*4600*/  PRMT R29, RZ, 0x5410, R63.reuse ;  /* 0x00005410ff1d7816 */ /* 0x104fe4000000003f */
[----:B------:R-:W-:Y:S02]  /*4610*/  PRMT R63, RZ, 0x7610, R63 ;  /* 0x00007610ff3f7816 */ /* 0x000fe4000000003f */
[--C-:B------:R-:W-:Y:S02]  /*4620*/  PRMT R37, RZ, 0x7610, R26.reuse ;  /* 0x00007610ff257816 */ /* 0x100fe4000000001a */
[----:B-----5:R-:W-:Y:S01]  /*4630*/  PRMT R31, RZ, 0x5410, R26 ;  /* 0x00005410ff1f7816 */ /* 0x020fe2000000001a */
[--C-:B------:R-:W-:Y:S02]  /*4640*/  FADD.FTZ R28, R63, -R32.reuse ;  /* 0x800000203f1c7221 */ /* 0x100fe40000010000 */
[--C-:B------:R-:W-:Y:S02]  /*4650*/  FADD.FTZ R26, R29, -R32.reuse ;  /* 0x800000201d1a7221 */ /* 0x100fe40000010000 */
[----:B0-----:R-:W-:-:S02]  /*4660*/  FADD.FTZ R38, R37, -R32 ;  /* 0x8000002025267221 */ /* 0x001fc40000010000 */
[-C--:B-1----:R-:W-:Y:S02]  /*4670*/  FMUL.FTZ R29, R28, R33.reuse ;  /* 0x000000211c1d7220 */ /* 0x082fe40000410000 */
[----:B------:R-:W-:Y:S02]  /*4680*/  FADD.FTZ R30, R31, -R32 ;  /* 0x800000201f1e7221 */ /* 0x000fe40000010000 */
[-C--:B------:R-:W-:Y:S02]  /*4690*/  FMUL.FTZ R28, R26, R33.reuse ;  /* 0x000000211a1c7220 */ /* 0x080fe40000410000 */
[-C--:B------:R-:W-:Y:S02]  /*46a0*/  FMUL.FTZ R37, R38, R33.reuse ;  /* 0x0000002126257220 */ /* 0x080fe40000410000 */
[----:B------:R-:W-:Y:S01]  /*46b0*/  FMUL.FTZ R26, R30, R33 ;  /* 0x000000211e1a7220 */ /* 0x000fe20000410000 */
[----:B---3--:R-:W-:Y:S02]  /*46c0*/  PRMT R34, RZ, 0x5410, R34 ;  /* 0x00005410ff227816 */ /* 0x008fe40000000022 */
[----:B----4-:R-:W-:-:S02]  /*46d0*/  PRMT R25, RZ, 0x5410, R25 ;  /* 0x00005410ff197816 */ /* 0x010fc40000000019 */
[----:B------:R-:W-:Y:S02]  /*46e0*/  PRMT R35, RZ, 0x5410, R35 ;  /* 0x00005410ff237816 */ /* 0x000fe40000000023 */
        /* <DEDUP_REMOVED lines=14> */
.L_x_3460:
        /* <DEDUP_REMOVED lines=14> */
.L_x_3462:
[----:B------:R-:W-:Y:S05]  /*48b0*/  BSYNC B0 ;  /* 0x0000000000007941 */ /* 0x000fea0003800000 */
.L_x_3461:
[----:B0-----:R-:W-:Y:S01]  /*48c0*/  PRMT R31, RZ, 0x5410, R27 ;  /* 0x00005410ff1f7816 */ /* 0x001fe2000000001b */
        /* <DEDUP_REMOVED lines=14> */
.L_x_3463:
        /* <DEDUP_REMOVED lines=14> */
.L_x_3465:
[----:B------:R-:W-:Y:S05]  /*4a90*/  BSYNC B0 ;  /* 0x0000000000007941 */ /* 0x000fea0003800000 */
.L_x_3464:
[----:B------:R-:W-:Y:S01]  /*4aa0*/  PRMT R27, RZ, 0x5410, R44 ;  /* 0x00005410ff1b7816 */ /* 0x000fe2000000002c */
[----:B------:R-:W-:Y:S01]  /*4ab0*/  FADD.FTZ R26, R31, -R32 ;  /* 0x800000201f1a7221 */ /* 0x000fe20000010000 */
[----:B0-----:R-:W-:Y:S01]  /*4ac0*/  PRMT R29, RZ, 0x7610, R44 ;  /* 0x00007610ff1d7816 */ /* 0x001fe2000000002c */
        /* <DEDUP_REMOVED lines=20> */
.L_x_3466:
        /* <DEDUP_REMOVED lines=14> */
.L_x_3468:
[----:B------:R-:W-:Y:S05]  /*4cf0*/  BSYNC B0 ;  /* 0x0000000000007941 */ /* 0x000fea0003800000 */
.L_x_3467:
        /* <DEDUP_REMOVED lines=15> */
.L_x_3469:
        /* <DEDUP_REMOVED lines=14> */
.L_x_3471:
[----:B------:R-:W-:Y:S05]  /*4ed0*/  BSYNC B0 ;  /* 0x0000000000007941 */ /* 0x000fea0003800000 */
.L_x_3470:
        /* <DEDUP_REMOVED lines=23> */
.L_x_3472:
        /* <DEDUP_REMOVED lines=13> */
.L_x_3474:
[----:B------:R-:W-:Y:S05]  /*5120*/  BSYNC B0 ;  /* 0x0000000000007941 */ /* 0x000fea0003800000 */
.L_x_3473:
        /* <DEDUP_REMOVED lines=15> */
.L_x_3475:
        /* <DEDUP_REMOVED lines=13> */
.L_x_3477:
[----:B------:R-:W-:Y:S05]  /*52f0*/  BSYNC B0 ;  /* 0x0000000000007941 */ /* 0x000fea0003800000 */
.L_x_3476:
        /* <DEDUP_REMOVED lines=23> */
.L_x_3478:
        /* <DEDUP_REMOVED lines=13> */
.L_x_3480:
[----:B------:R-:W-:Y:S05]  /*5540*/  BSYNC B0 ;  /* 0x0000000000007941 */ /* 0x000fea0003800000 */
.L_x_3479:
        /* <DEDUP_REMOVED lines=15> */
.L_x_3481:
        /* <DEDUP_REMOVED lines=13> */
.L_x_3483:
[----:B------:R-:W-:Y:S05]  /*5710*/  BSYNC B0 ;  /* 0x0000000000007941 */ /* 0x000fea0003800000 */
.L_x_3482:
        /* <DEDUP_REMOVED lines=23> */
.L_x_3484:
        /* <DEDUP_REMOVED lines=13> */
.L_x_3486:
[----:B------:R-:W-:Y:S05]  /*5960*/  BSYNC B0 ;  /* 0x0000000000007941 */ /* 0x000fea0003800000 */
.L_x_3485:
        /* <DEDUP_REMOVED lines=15> */
.L_x_3487:
        /* <DEDUP_REMOVED lines=13> */
.L_x_3489:
[----:B------:R-:W-:Y:S05]  /*5b30*/  BSYNC B0 ;  /* 0x0000000000007941 */ /* 0x000fea0003800000 */
.L_x_3488:
[----:B------:R-:W-:Y:S01]  /*5b40*/  PRMT R27, RZ, 0x5410, R65 ;  /* 0x00005410ff1b7816 */ /* 0x000fe20000000041 */
[----:B------:R-:W-:Y:S01]  /*5b50*/  FADD.FTZ R100, R37, -R32 ;  /* 0x8000002025647221 */ /* 0x000fe20000010000 */
[----:B0-----:R-:W-:Y:S01]  /*5b60*/  PRMT R29, RZ, 0x5410, R54 ;  /* 0x00005410ff1d7816 */ /* 0x001fe20000000036 */
        /* <DEDUP_REMOVED lines=182> */
.L_x_3490:
        /* <DEDUP_REMOVED lines=13> */
.L_x_3492:
[----:B------:R-:W-:Y:S05]  /*67a0*/  BSYNC B0 ;  /* 0x0000000000007941 */ /* 0x000fea0003800000 */
.L_x_3491:
        /* <DEDUP_REMOVED lines=11> */
.L_x_3493:
        /* <DEDUP_REMOVED lines=9> */
[----:B------:R-:W-:Y:S02]  /*68f0*/  LEA R56, P5, R54, c[0x0][0x160], 0x1 ;  /* 0x0000580036387a11 */ /* 0x000fe400078a08ff */
[----:B------:R-:W-:Y:S02]  /*6900*/  F2FP.BF16.PACK_AB R55, R74, R100 ;  /* 0x000000644a37723e */ /* 0x000fe400000010ff */
[----:B------:R-:W-:-:S05]  /*6910*/  LEA.HI.X R57, R54, c[0x0][0x164], R57, 0x1, P5 ;  /* 0x0000590036397a11 */ /* 0x000fca00028f0c39 */
[----:B------:R0:W-:Y:S04]  /*6920*/  STG.E [R56.64], R55 ;  /* 0x0000003738007986 */ /* 0x0001e8000c101906 */
.L_x_3495:
[----:B------:R-:W-:Y:S05]  /*6930*/  BSYNC B0 ;  /* 0x0000000000007941 */ /* 0x000fea0003800000 */
.L_x_3494:
        /* <DEDUP_REMOVED lines=11> */
.L_x_3496:
[----:B------:R-:W-:Y:S01]  /*69f0*/  LOP3.LUT P5, RZ, R24, 0x2000, RZ, 0xc0, !PT ;  /* 0x0000200018ff7812 */ /* 0x000fe200078ac0ff */
[----:B------:R-:W-:-:S12]  /*6a00*/  BSSY B0, `(.L_x_3497) ;  /* 0x000000c000007945 */ /* 0x000fd80003800000 */
[----:B------:R-:W-:Y:S05]  /*6a10*/  @!P5 BRA `(.L_x_3498) ;  /* 0x000000a00000d947 */ /* 0x000fea0003800000 */
[----:B------:R-:W-:Y:S01]  /*6a20*/  MOV R54, R68 ;  /* 0x0000004400367202 */ /* 0x000fe20000000f00 */
[----:B------:R-:W-:Y:S01]  /*6a30*/  IMAD R34, R117, c[0x0][0x1c0], RZ ;  /* 0x0000700075227a24 */ /* 0x000fe200078e02ff */
[----:B0-----:R-:W-:Y:S02]  /*6a40*/  MOV R55, R67 ;  /* 0x0000004300377202 */ /* 0x001fe40000000f00 */
[----:B------:R-:W-:Y:S01]  /*6a50*/  F2FP.BF16.PACK_AB R73, R73, R81 ;  /* 0x000000514949723e */ /* 0x000fe200000010ff */
[C---:B------:R-:W-:Y:S02]  /*6a60*/  IMAD R57, R83.reuse, c[0x0][0x1c4], R34 ;  /* 0x0000710053397a24 */ /* 0x040fe400078e0222 */
[----:B------:R-:W-:-:S05]  /*6a70*/  IMAD.WIDE.U32 R54, R83, c[0x0][0x1c0], R54 ;  /* 0x0000700053367a25 */ /* 0x000fca00078e0036 */
[----:B------:R-:W-:Y:S02]  /*6a80*/  IADD3 R57, R55, R57, RZ ;  /* 0x0000003937397210 */ /* 0x000fe40007ffe0ff */
[----:B------:R-:W-:-:S04]  /*6a90*/  LEA R56, P5, R54, c[0x0][0x160], 0x1 ;  /* 0x0000580036387a11 */ /* 0x000fc800078a08ff */
[----:B------:R-:W-:-:S05]  /*6aa0*/  LEA.HI.X R57, R54, c[0x0][0x164], R57, 0x1, P5 ;  /* 0x0000590036397a11 */ /* 0x000fca00028f0c39 */
[----:B------:R0:W-:Y:S04]  /*6ab0*/  STG.E [R56.64], R73 ;  /* 0x0000004938007986 */ /* 0x0001e8000c101906 */
.L_x_3498:
[----:B------:R-:W-:Y:S05]  /*6ac0*/  BSYNC B0 ;  /* 0x0000000000007941 */ /* 0x000fea0003800000 */
.L_x_3497:
[----:B------:R-:W-:Y:S05]  /*6ad0*/  @!P6 BRA `(.L_x_3499) ;  /* 0x000000a00000e947 */ /* 0x000fea0003800000 */
[----:B------:R-:W-:Y:S02]  /*6ae0*/  FMUL.FTZ R34, R80, -1.4426950216293334961 ;  /* 0xbfb8aa3b50227820 */ /* 0x000fe40000410000 */
[----:B------:R-:W-:-:S04]  /*6af0*/  FMUL.FTZ R54, R72, -1.4426950216293334961 ;  /* 0xbfb8aa3b48367820 */ /* 0x000fc80000410000 */
[----:B------:R-:W1:Y:S08]  /*6b00*/  MUFU.EX2 R34, R34 ;  /* 0x0000002200227308 */ /* 0x000e700000000800 */
[----:B------:R-:W2:Y:S01]  /*6b10*/  MUFU.EX2 R54, R54 ;  /* 0x0000003600367308 */ /* 0x000ea20000000800 */
[----:B-1----:R-:W-:-:S07]  /*6b20*/  FADD.FTZ R36, R34, 1 ;  /* 0x3f80000022247421 */ /* 0x002fce0000010000 */
[----:B0-----:R-:W0:Y:S01]  /*6b30*/  MUFU.RCP R55, R36 ;  /* 0x0000002400377308 */ /* 0x001e220000001000 */
[----:B--2---:R-:W-:-:S07]  /*6b40*/  FADD.FTZ R56, R54, 1 ;  /* 0x3f80000036387421 */ /* 0x004fce0000010000 */
[----:B------:R-:W1:Y:S01]  /*6b50*/  MUFU.RCP R57, R56 ;  /* 0x0000003800397308 */ /* 0x000e620000001000 */
[----:B0-----:R-:W-:Y:S02]  /*6b60*/  FMUL.FTZ R80, R80, R55 ;  /* 0x0000003750507220 */ /* 0x001fe40000410000 */
[----:B-1----:R-:W-:-:S05]  /*6b70*/  FMUL.FTZ R72, R72, R57 ;  /* 0x0000003948487220 */ /* 0x002fca0000410000 */
.L_x_3499:
        /* <DEDUP_REMOVED lines=13> */
.L_x_3501:
[----:B------:R-:W-:Y:S05]  /*6c50*/  BSYNC B0 ;  /* 0x0000000000007941 */ /* 0x000fea0003800000 */
.L_x_3500:
        /* <DEDUP_REMOVED lines=11> */
.L_x_3502:
        /* <DEDUP_REMOVED lines=13> */
.L_x_3504:
[----:B------:R-:W-:Y:S05]  /*6de0*/  BSYNC B0 ;  /* 0x0000000000007941 */ /* 0x000fea0003800000 */
.L_x_3503:
        /* <DEDUP_REMOVED lines=11> */
.L_x_3505:
[----:B------:R-:W-:Y:S01]  /*6ea0*/  LOP3.LUT P5, RZ, R24, 0x400, RZ, 0xc0, !PT ;  /* 0x0000040018ff7812 */ /* 0x000fe200078ac0ff */
[----:B------:R-:W-:-:S12]  /*6eb0*/  BSSY B0, `(.L_x_3506) ;  /* 0x000000c000007945 */ /* 0x000fd80003800000 */
[----:B------:R-:W-:Y:S05]  /*6ec0*/  @!P5 BRA `(.L_x_3507) ;  /* 0x000000a00000d947 */ /* 0x000fea0003800000 */
[----:B------:R-:W-:Y:S01]  /*6ed0*/  MOV R54, R68 ;  /* 0x0000004400367202 */ /* 0x000fe20000000f00 */
[----:B------:R-:W-:Y:S01]  /*6ee0*/  IMAD R34, R112, c[0x0][0x1c0], RZ ;  /* 0x0000700070227a24 */ /* 0x000fe200078e02ff */
[----:B0-----:R-:W-:-:S03]  /*6ef0*/  MOV R55, R67 ;  /* 0x0000004300377202 */ /* 0x001fc60000000f00 */
[C---:B------:R-:W-:Y:S02]  /*6f00*/  IMAD R47, R3.reuse, c[0x0][0x1c4], R34 ;  /* 0x00007100032f7a24 */ /* 0x040fe400078e0222 */
[----:B------:R-:W-:-:S04]  /*6f10*/  IMAD.WIDE.U32 R54, R3, c[0x0][0x1c0], R54 ;  /* 0x0000700003367a25 */ /* 0x000fc800078e0036 */
[----:B------:R-:W-:Y:S01]  /*6f20*/  IMAD.IADD R47, R55, 0x1, R47 ;  /* 0x00000001372f7824 */ /* 0x000fe200078e022f */
[----:B------:R-:W-:-:S04]  /*6f30*/  LEA R56, P5, R54, c[0x0][0x160], 0x1 ;  /* 0x0000580036387a11 */ /* 0x000fc800078a08ff */
[----:B------:R-:W-:Y:S02]  /*6f40*/  LEA.HI.X R57, R54, c[0x0][0x164], R47, 0x1, P5 ;  /* 0x0000590036397a11 */ /* 0x000fe400028f0c2f */
[----:B------:R-:W-:-:S05]  /*6f50*/  F2FP.BF16.PACK_AB R47, R70, R46 ;  /* 0x0000002e462f723e */ /* 0x000fca00000010ff */
[----:B------:R0:W-:Y:S02]  /*6f60*/  STG.E [R56.64], R47 ;  /* 0x0000002f38007986 */ /* 0x0001e4000c101906 */
.L_x_3507:
[----:B------:R-:W-:Y:S05]  /*6f70*/  BSYNC B0 ;  /* 0x0000000000007941 */ /* 0x000fea0003800000 */
.L_x_3506:
        /* <DEDUP_REMOVED lines=11> */
.L_x_3508:
        /* <DEDUP_REMOVED lines=13> */
.L_x_3510:
[----:B------:R-:W-:Y:S05]  /*7100*/  BSYNC B0 ;  /* 0x0000000000007941 */ /* 0x000fea0003800000 */
.L_x_3509:
        /* <DEDUP_REMOVED lines=11> */
.L_x_3511:
[----:B------:R-:W-:Y:S01]  /*71c0*/  LOP3.LUT P5, RZ, R24, 0x100, RZ, 0xc0, !PT ;  /* 0x0000010018ff7812 */ /* 0x000fe200078ac0ff */
[----:B------:R-:W-:-:S12]  /*71d0*/  BSSY B0, `(.L_x_3512) ;  /* 0x000000c000007945 */ /* 0x000fd80003800000 */
[----:B------:R-:W-:Y:S05]  /*71e0*/  @!P5 BRA `(.L_x_3513) ;  /* 0x000000a00000d947 */ /* 0x000fea0003800000 */
[----:B------:R-:W-:Y:S01]  /*71f0*/  MOV R46, R68 ;  /* 0x00000044002e7202 */ /* 0x000fe20000000f00 */
[----:B------:R-:W-:Y:S01]  /*7200*/  IMAD R34, R110, c[0x0][0x1c0], RZ ;  /* 0x000070006e227a24 */ /* 0x000fe200078e02ff */
[----:B0-----:R-:W-:-:S03]  /*7210*/  MOV R47, R67 ;  /* 0x00000043002f7202 */ /* 0x001fc60000000f00 */
[C---:B------:R-:W-:Y:S02]  /*7220*/  IMAD R45, R5.reuse, c[0x0][0x1c4], R34 ;  /* 0x00007100052d7a24 */ /* 0x040fe400078e0222 */
[----:B------:R-:W-:-:S05]  /*7230*/  IMAD.WIDE.U32 R46, R5, c[0x0][0x1c0], R46 ;  /* 0x00007000052e7a25 */ /* 0x000fca00078e002e */
[----:B------:R-:W-:Y:S02]  /*7240*/  IADD3 R45, R47, R45, RZ ;  /* 0x0000002d2f2d7210 */ /* 0x000fe40007ffe0ff */
[----:B------:R-:W-:-:S04]  /*7250*/  LEA R54, P5, R46, c[0x0][0x160], 0x1 ;  /* 0x000058002e367a11 */ /* 0x000fc800078a08ff */
[----:B------:R-:W-:Y:S02]  /*7260*/  LEA.HI.X R55, R46, c[0x0][0x164], R45, 0x1, P5 ;  /* 0x000059002e377a11 */ /* 0x000fe400028f0c2d */
[----:B------:R-:W-:-:S05]  /*7270*/  F2FP.BF16.PACK_AB R45, R64, R44 ;  /* 0x0000002c402d723e */ /* 0x000fca00000010ff */
[----:B------:R0:W-:Y:S02]  /*7280*/  STG.E [R54.64], R45 ;  /* 0x0000002d36007986 */ /* 0x0001e4000c101906 */
.L_x_3513:
[----:B------:R-:W-:Y:S05]  /*7290*/  BSYNC B0 ;  /* 0x0000000000007941 */ /* 0x000fea0003800000 */
.L_x_3512:
        /* <DEDUP_REMOVED lines=11> */
.L_x_3514:
        /* <DEDUP_REMOVED lines=13> */
.L_x_3516:
[----:B------:R-:W-:Y:S05]  /*7420*/  BSYNC B0 ;  /* 0x0000000000007941 */ /* 0x000fea0003800000 */
.L_x_3515:
        /* <DEDUP_REMOVED lines=11> */
.L_x_3517:
        /* <DEDUP_REMOVED lines=13> */
.L_x_3519:
[----:B------:R-:W-:Y:S05]  /*75b0*/  BSYNC B0 ;  /* 0x0000000000007941 */ /* 0x000fea0003800000 */
.L_x_3518:
        /* <DEDUP_REMOVED lines=11> */
.L_x_3520:
        /* <DEDUP_REMOVED lines=13> */
.L_x_3522:
[----:B------:R-:W-:Y:S05]  /*7740*/  BSYNC B0 ;  /* 0x0000000000007941 */ /* 0x000fea0003800000 */
.L_x_3521:
        /* <DEDUP_REMOVED lines=11> */
.L_x_3523:
        /* <DEDUP_REMOVED lines=13> */
.L_x_3525:
[----:B------:R-:W-:Y:S05]  /*78d0*/  BSYNC B0 ;  /* 0x0000000000007941 */ /* 0x000fea0003800000 */
.L_x_3524:
        /* <DEDUP_REMOVED lines=11> */
.L_x_3526:
        /* <DEDUP_REMOVED lines=13> */
.L_x_3528:
[----:B------:R-:W-:Y:S05]  /*7a60*/  BSYNC B0 ;  /* 0x0000000000007941 */ /* 0x000fea0003800000 */
.L_x_3527:
        /* <DEDUP_REMOVED lines=11> */
.L_x_3529:
        /* <DEDUP_REMOVED lines=9> */
[----:B------:R-:W-:Y:S02]  /*7bb0*/  LEA R34, P5, R32, c[0x0][0x160], 0x1 ;  /* 0x0000580020227a11 */ /* 0x000fe400078a08ff */
[----:B------:R-:W-:Y:S02]  /*7bc0*/  F2FP.BF16.PACK_AB R33, R48, R38 ;  /* 0x000000263021723e */ /* 0x000fe400000010ff */
[----:B------:R-:W-:-:S05]  /*7bd0*/  LEA.HI.X R35, R32, c[0x0][0x164], R35, 0x1, P5 ;  /* 0x0000590020237a11 */ /* 0x000fca00028f0c23 */
[----:B------:R0:W-:Y:S04]  /*7be0*/  STG.E [R34.64], R33 ;  /* 0x0000002122007986 */ /* 0x0001e8000c101906 */
.L_x_3531:
[----:B------:R-:W-:Y:S05]  /*7bf0*/  BSYNC B0 ;  /* 0x0000000000007941 */ /* 0x000fea0003800000 */
.L_x_3530:
        /* <DEDUP_REMOVED lines=11> */
.L_x_3532:
        /* <DEDUP_REMOVED lines=13> */
.L_x_3534:
[----:B------:R-:W-:Y:S05]  /*7d80*/  BSYNC B0 ;  /* 0x0000000000007941 */ /* 0x000fea0003800000 */
.L_x_3533:
        /* <DEDUP_REMOVED lines=11> */
.L_x_3535:
        /* <DEDUP_REMOVED lines=13> */
.L_x_3537:
[----:B------:R-:W-:Y:S05]  /*7f10*/  BSYNC B0 ;  /* 0x0000000000007941 */ /* 0x000fea0003800000 */
.L_x_3536:
        /* <DEDUP_REMOVED lines=11> */
.L_x_3538:
        /* <DEDUP_REMOVED lines=12> */
.L_x_3540:
[----:B------:R-:W-:Y:S05]  /*8090*/  BSYNC B0 ;  /* 0x0000000000007941 */ /* 0x000fea0003800000 */
.L_x_3539:
        /* <DEDUP_REMOVED lines=11> */
.L_x_3541:
[----:B------:R-:W-:Y:S01]  /*8150*/  BSSY B0, `(.L_x_3542) ;  /* 0x000000c000007945 */ /* 0x000fe20003800000 */
[----:B------:R-:W-:Y:S05]  /*8160*/  @!P3 BRA `(.L_x_3543) ;  /* 0x000000a00000b947 */ /* 0x000fea0003800000 */
[----:B------:R-:W-:Y:S01]  /*8170*/  MOV R30, R68 ;  /* 0x00000044001e7202 */ /* 0x000fe20000000f00 */
[----:B------:R-:W-:Y:S01]  /*8180*/  IMAD R32, R98, c[0x0][0x1c0], RZ ;  /* 0x0000700062207a24 */ /* 0x000fe200078e02ff */
[----:B------:R-:W-:Y:S01]  /*8190*/  F2FP.BF16.PACK_AB R29, R52, R29 ;  /* 0x0000001d341d723e */ /* 0x000fe200000010ff */
[----:B0-----:R-:W-:Y:S02]  /*81a0*/  IMAD.MOV.U32 R31, RZ, RZ, R67 ;  /* 0x000000ffff1f7224 */ /* 0x001fe400078e0043 */
[C---:B------:R-:W-:Y:S02]  /*81b0*/  IMAD R33, R15.reuse, c[0x0][0x1c4], R32 ;  /* 0x000071000f217a24 */ /* 0x040fe400078e0220 */
[----:B------:R-:W-:-:S05]  /*81c0*/  IMAD.WIDE.U32 R30, R15, c[0x0][0x1c0], R30 ;  /* 0x000070000f1e7a25 */ /* 0x000fca00078e001e */
[----:B------:R-:W-:Y:S02]  /*81d0*/  IADD3 R33, R31, R33, RZ ;  /* 0x000000211f217210 */ /* 0x000fe40007ffe0ff */
[----:B------:R-:W-:-:S04]  /*81e0*/  LEA R32, P5, R30, c[0x0][0x160], 0x1 ;  /* 0x000058001e207a11 */ /* 0x000fc800078a08ff */
[----:B------:R-:W-:-:S05]  /*81f0*/  LEA.HI.X R33, R30, c[0x0][0x164], R33, 0x1, P5 ;  /* 0x000059001e217a11 */ /* 0x000fca00028f0c21 */
[----:B------:R0:W-:Y:S04]  /*8200*/  STG.E [R32.64], R29 ;  /* 0x0000001d20007986 */ /* 0x0001e8000c101906 */
.L_x_3543:
[----:B------:R-:W-:Y:S05]  /*8210*/  BSYNC B0 ;  /* 0x0000000000007941 */ /* 0x000fea0003800000 */
.L_x_3542:
        /* <DEDUP_REMOVED lines=11> */
.L_x_3544:
        /* <DEDUP_REMOVED lines=12> */
.L_x_3546:
[----:B------:R-:W-:Y:S05]  /*8390*/  BSYNC B0 ;  /* 0x0000000000007941 */ /* 0x000fea0003800000 */
.L_x_3545:
        /* <DEDUP_REMOVED lines=11> */
.L_x_3547:
[----:B------:R-:W-:Y:S01]  /*8450*/  BSSY B0, `(.L_x_3548) ;  /* 0x000000c000007945 */ /* 0x000fe20003800000 */
[----:B------:R-:W-:Y:S05]  /*8460*/  @!P1 BRA `(.L_x_3549) ;  /* 0x000000a000009947 */ /* 0x000fea0003800000 */
[----:B------:R-:W-:Y:S01]  /*8470*/  MOV R28, R68 ;  /* 0x00000044001c7202 */ /* 0x000fe20000000f00 */
[----:B------:R-:W-:Y:S01]  /*8480*/  IMAD R30, R96, c[0x0][0x1c0], RZ ;  /* 0x00007000601e7a24 */ /* 0x000fe200078e02ff */
[----:B0-----:R-:W-:Y:S02]  /*8490*/  MOV R29, R67 ;  /* 0x00000043001d7202 */ /* 0x001fe40000000f00 */
[----:B------:R-:W-:Y:S01]  /*84a0*/  F2FP.BF16.PACK_AB R27, R58, R27 ;  /* 0x0000001b3a1b723e */ /* 0x000fe200000010ff */
[C---:B------:R-:W-:Y:S02]  /*84b0*/  IMAD R31, R17.reuse, c[0x0][0x1c4], R30 ;  /* 0x00007100111f7a24 */ /* 0x040fe400078e021e */
[----:B------:R-:W-:-:S04]  /*84c0*/  IMAD.WIDE.U32 R28, R17, c[0x0][0x1c0], R28 ;  /* 0x00007000111c7a25 */ /* 0x000fc800078e001c */
[----:B------:R-:W-:Y:S01]  /*84d0*/  IMAD.IADD R31, R29, 0x1, R31 ;  /* 0x000000011d1f7824 */ /* 0x000fe200078e021f */
[----:B------:R-:W-:-:S04]  /*84e0*/  LEA R30, P5, R28, c[0x0][0x160], 0x1 ;  /* 0x000058001c1e7a11 */ /* 0x000fc800078a08ff */
[----:B------:R-:W-:-:S05]  /*84f0*/  LEA.HI.X R31, R28, c[0x0][0x164], R31, 0x1, P5 ;  /* 0x000059001c1f7a11 */ /* 0x000fca00028f0c1f */
[----:B------:R0:W-:Y:S04]  /*8500*/  STG.E [R30.64], R27 ;  /* 0x0000001b1e007986 */ /* 0x0001e8000c101906 */
.L_x_3549:
[----:B------:R-:W-:Y:S05]  /*8510*/  BSYNC B0 ;  /* 0x0000000000007941 */ /* 0x000fea0003800000 */
.L_x_3548:
        /* <DEDUP_REMOVED lines=11> */
.L_x_3550:
        /* <DEDUP_REMOVED lines=12> */
.L_x_3552:
[----:B------:R-:W-:Y:S05]  /*8690*/  BSYNC B0 ;  /* 0x0000000000007941 */ /* 0x000fea0003800000 */
.L_x_3551:
        /* <DEDUP_REMOVED lines=11> */
.L_x_3553:
[----:B------:R-:W1:Y:S01]  /*8750*/  S2R R26, SR_TID.X ;  /* 0x00000000001a7919 */ /* 0x000e620000002100 */
[----:B------:R-:W-:Y:S01]  /*8760*/  ISETP.GE.U32.AND P5, PT, R23, c[0x0][0x1c8], PT ;  /* 0x0000720017007a0c */ /* 0x000fe20003fa6070 */
[----:B------:R-:W-:Y:S03]  /*8770*/  BSSY B0, `(.L_x_3554) ;  /* 0x000000e000007945 */ /* 0x000fe60003800000 */
[----:B------:R-:W-:-:S04]  /*8780*/  ISETP.GE.AND.EX P5, PT, R59, c[0x0][0x1cc], PT, P5 ;  /* 0x000073003b007a0c */ /* 0x000fc80003fa6350 */
[----:B-1----:R-:W-:-:S13]  /*8790*/  ISETP.GT.U32.OR P5, PT, R26, 0x1df, P5 ;  /* 0x000001df1a00780c */ /* 0x002fda0002fa4470 */
[----:B------:R-:W-:Y:S05]  /*87a0*/  @P5 BRA `(.L_x_3555) ;  /* 0x000000a000005947 */ /* 0x000fea0003800000 */
        /* <DEDUP_REMOVED lines=10> */
.L_x_3555:
[----:B------:R-:W-:Y:S05]  /*8850*/  BSYNC B0 ;  /* 0x0000000000007941 */ /* 0x000fea0003800000 */
.L_x_3554:
[----:B------:R-:W-:Y:S02]  /*8860*/  IADD3 R19, R19, c[0x0][0x10], RZ ;  /* 0x0000040013137a10 */ /* 0x000fe40007ffe0ff */
[----:B------:R-:W-:Y:S02]  /*8870*/  IADD3 R20, R20, 0x1, RZ ;  /* 0x0000000114147810 */ /* 0x000fe40007ffe0ff */
[----:B------:R-:W-:-:S13]  /*8880*/  ISETP.GE.AND P5, PT, R19, UR4, PT ;  /* 0x0000000413007c0c */ /* 0x000fda000bfa6270 */
[----:B------:R-:W-:Y:S01]  /*8890*/  @P5 CALL.REL.NOINC `(.L_x_3556) ;  /* 0x0000001000005944 */ /* 0x000fe20003c00000 */
[----:B------:R-:W-:Y:S05]  /*88a0*/  BRA `(.L_x_3557) ;  /* 0xffff83b000007947 */ /* 0x000fea000383ffff */
.L_x_3556:
[----:B------:R-:W-:Y:S05]  /*88b0*/  EXIT ;  /* 0x000000000000794d */ /* 0x000fea0003800000 */
.L_x_3558:
        /* <DEDUP_REMOVED lines=12> */
.L_x_5220:


//--------------------- .text._Z35group_norm_nhwc_fwd_one_pass_kernelI11Bf16IOFp16WLi64ELi60ELi480EEv26Group_norm_nhwc_fwd_params --------------------------
	.section	.text._Z35group_norm_nhwc_fwd_one_pass_kernelI11Bf16IOFp16WLi64ELi60ELi480EEv26Group_norm_nhwc_fwd_params,"ax",@progbits
	.sectioninfo	@"SHI_REGISTERS=40"
	.align	128
        .global         _Z35group_norm_nhwc_fwd_one_pass_kernelI11Bf16IOFp16WLi64ELi60ELi480EEv26Group_norm_nhwc_fwd_params
        .type           _Z35group_norm_nhwc_fwd_one_pass_kernelI11Bf16IOFp16WLi64ELi60ELi480EEv26Group_norm_nhwc_fwd_params,@function
        .size           _Z35group_norm_nhwc_fwd_one_pass_kernelI11Bf16IOFp16WLi64ELi60ELi480EEv26Group_norm_nhwc_fwd_params,(.L_x_5221 - _Z35group_norm_nhwc_fwd_one_pass_kernelI11Bf16IOFp16WLi64ELi60ELi480EEv26Group_norm_nhwc_fwd_params)
        .other          _Z35group_norm_nhwc_fwd_one_pass_kernelI11Bf16IOFp16WLi64ELi60ELi480EEv26Group_norm_nhwc_fwd_params,@"STO_CUDA_ENTRY STV_DEFAULT"
_Z35group_norm_nhwc_fwd_one_pass_kernelI11Bf16IOFp16WLi64ELi60ELi480EEv26Group_norm_nhwc_fwd_params:
.text._Z35group_norm_nhwc_fwd_one_pass_kernelI11Bf16IOFp16WLi64ELi60ELi480EEv26Group_norm_nhwc_fwd_params:
        /* <DEDUP_REMOVED lines=28> */
.L_x_3581:
        /* <DEDUP_REMOVED lines=180> */
.L_x_3560:
[----:B------:R-:W-:Y:S05]  /*0d00*/  BSYNC B0 ;  /* 0x0000000000007941 */ /* 0x000fea0003800000 */
.L_x_3559:
        /* <DEDUP_REMOVED lines=25> */
.L_x_3563:
[----:B------:R-:W2:Y:S01]  /*0ea0*/  LDG.E.STRONG.GPU R12, [R10.64] ;  /* 0x000000060a0c7981 */ /* 0x000ea2000c1ef900 */
[----:B------:R-:W-:Y:S01]  /*0eb0*/  YIELD ;  /* 0x0000000000007946 */ /* 0x000fe20003800000 */
[----:B--2---:R-:W-:Y:S01]  /*0ec0*/  ISETP.NE.AND P1, PT, R12, R13, PT ;  /* 0x0000000d0c00720c */ /* 0x004fe20003f25270 */
[----:B------:R-:W-:-:S12]  /*0ed0*/  CCTL.IVALL ;  /* 0x00000000ff00798f */ /* 0x000fd80002000000 */
[----:B------:R-:W-:Y:S05]  /*0ee0*/  @P1 BRA `(.L_x_3563) ;  /* 0xffffffb000001947 */ /* 0x000fea000383ffff */
.L_x_3562:
        /* <DEDUP_REMOVED lines=11> */
.L_x_3565:
        /* <DEDUP_REMOVED lines=59> */
.L_x_3564:
        /* <DEDUP_REMOVED lines=19> */
.L_x_3567:
[----:B------:R-:W-:Y:S05]  /*1480*/  BSYNC B0 ;  /* 0x0000000000007941 */ /* 0x000fea0003800000 */
.L_x_3566:
        /* <DEDUP_REMOVED lines=30> */
.L_x_3561:
        /* <DEDUP_REMOVED lines=14> */
[----:B------:R2:W3:Y:S04]  /*1750*/  LDG.E.U16 R33, [R16.64+0x2] ;  /* 0x0000020610217981 */ /* 0x0004e8000c1e1500 */
[----:B------:R4:W5:Y:S04]  /*1760*/  LDG.E.U16 R32, [R14.64+0x2] ;  /* 0x000002060e207981 */ /* 0x000968000c1e1500 */
[----:B------:R-:W0:Y:S04]  /*1770*/  LDS.64 R12, [0x90] ;  /* 0x00009000ff0c7984 */ /* 0x000e280000000a00 */
[----:B--2---:R2:W5:Y:S04]  /*1780*/  LDG.E.U16 R16, [R16.64] ;  /* 0x0000000610107981 */ /* 0x004568000c1e1500 */
[----:B----4-:R4:W5:Y:S01]  /*1790*/  LDG.E.U16 R14, [R14.64] ;  /* 0x000000060e0e7981 */ /* 0x010962000c1e1500 */
[----:B-1----:R-:W-:-:S02]  /*17a0*/  PRMT R19, RZ, 0x5410, R3 ;  /* 0x00005410ff137816 */ /* 0x002fc40000000003 */
[----:B------:R-:W-:Y:S02]  /*17b0*/  PRMT R10, RZ, 0x7610, R3 ;  /* 0x00007610ff0a7816 */ /* 0x000fe40000000003 */
[----:B------:R-:W-:Y:S02]  /*17c0*/  ISETP.NE.AND P4, PT, RZ, UR5, PT ;  /* 0x00000005ff007c0c */ /* 0x000fe4000bf85270 */
[----:B--2---:R-:W-:Y:S02]  /*17d0*/  PRMT R17, RZ, 0x5410, R4 ;  /* 0x00005410ff117816 */ /* 0x004fe40000000004 */
[----:B0-----:R-:W-:Y:S02]  /*17e0*/  PRMT R9, RZ, 0x7610, R2 ;  /* 0x00007610ff097816 */ /* 0x001fe40000000002 */
[----:B----4-:R-:W-:Y:S02]  /*17f0*/  PRMT R15, RZ, 0x7610, R4 ;  /* 0x00007610ff0f7816 */ /* 0x010fe40000000004 */
        /* <DEDUP_REMOVED lines=8> */
[----:B------:R-:W-:-:S04]  /*1880*/  FMUL.FTZ R12, R12, c[0x0][0x1f4] ;  /* 0x00007d000c0c7a20 */ /* 0x000fc80000410000 */
        /* <DEDUP_REMOVED lines=8> */
[----:B------:R-:W-:-:S10]  /*1910*/  FADD.FTZ R3, R3, -R12 ;  /* 0x8000000c03037221 */ /* 0x000fd40000010000 */
[----:B------:R-:W-:-:S04]  /*1920*/  @P1 FADD.FTZ R13, R13, c[0x0][0x188] ;  /* 0x000062000d0d1621 */ /* 0x000fc80000010000 */
[----:B------:R0:W1:Y:S01]  /*1930*/  @P1 MUFU.RSQ R8, R13 ;  /* 0x0000000d00081308 */ /* 0x0000620000001400 */
[----:B------:R-:W-:-:S04]  /*1940*/  ISETP.GE.U32.AND P1, PT, R27, c[0x0][0x1c8], PT ;  /* 0x000072001b007a0c */ /* 0x000fc80003f26070 */
[----:B------:R-:W-:Y:S02]  /*1950*/  ISETP.GE.AND.EX P1, PT, R6, c[0x0][0x1cc], PT, P1 ;  /* 0x0000730006007a0c */ /* 0x000fe40003f26310 */
[----:B0-----:R-:W-:Y:S01]  /*1960*/  PRMT R13, RZ, 0x5410, R2 ;  /* 0x00005410ff0d7816 */ /* 0x001fe20000000002 */
[--C-:B------:R-:W-:Y:S01]  /*1970*/  FADD.FTZ R2, R19, -R12.reuse ;  /* 0x8000000c13027221 */ /* 0x100fe20000010000 */
[----:B------:R-:W-:Y:S01]  /*1980*/  ISETP.GT.U32.OR P1, PT, R24, 0x1df, P1 ;  /* 0x000001df1800780c */ /* 0x000fe20000f24470 */
[--C-:B------:R-:W-:Y:S02]  /*1990*/  FADD.FTZ R19, R10, -R12.reuse ;  /* 0x8000000c0a137221 */ /* 0x100fe40000010000 */
[----:B------:R-:W-:Y:S02]  /*19a0*/  FADD.FTZ R13, R13, -R12 ;  /* 0x8000000c0d0d7221 */ /* 0x000fe40000010000 */
[-C--:B-1----:R-:W-:Y:S02]  /*19b0*/  FMUL.FTZ R12, R19, R8.reuse ;  /* 0x00000008130c7220 */ /* 0x082fe40000410000 */
[----:B------:R-:W-:-:S02]  /*19c0*/  FMUL.FTZ R10, R17, R8 ;  /* 0x00000008110a7220 */ /* 0x000fc40000410000 */
[-C--:B------:R-:W-:Y:S02]  /*19d0*/  FMUL.FTZ R15, R15, R8.reuse ;  /* 0x000000080f0f7220 */ /* 0x080fe40000410000 */
[-C--:B------:R-:W-:Y:S02]  /*19e0*/  FMUL.FTZ R4, R13, R8.reuse ;  /* 0x000000080d047220 */ /* 0x080fe40000410000 */
[-C--:B------:R-:W-:Y:S02]  /*19f0*/  FMUL.FTZ R9, R9, R8.reuse ;  /* 0x0000000809097220 */ /* 0x080fe40000410000 */
[-C--:B------:R-:W-:Y:S02]  /*1a00*/  FMUL.FTZ R11, R11, R8.reuse ;  /* 0x000000080b0b7220 */ /* 0x080fe40000410000 */
[-C--:B------:R-:W-:Y:S02]  /*1a10*/  FMUL.FTZ R2, R2, R8.reuse ;  /* 0x0000000802027220 */ /* 0x080fe40000410000 */
[----:B------:R-:W-:Y:S01]  /*1a20*/  FMUL.FTZ R3, R3, R8 ;  /* 0x0000000803037220 */ /* 0x000fe20000410000 */
[----:B---3--:R-:W-:-:S02]  /*1a30*/  HADD2.F32 R0, -RZ, R33.H0_H0 ;  /* 0x20000021ff007230 */ /* 0x008fc40000004100 */
[----:B-----5:R-:W-:-:S05]  /*1a40*/  HADD2.F32 R19, -RZ, R32.H0_H0 ;  /* 0x20000020ff137230 */ /* 0x020fca0000004100 */
[C-C-:B------:R-:W-:Y:S02]  /*1a50*/  FFMA.FTZ R12, R0.reuse, R12, R19.reuse ;  /* 0x0000000c000c7223 */ /* 0x140fe40000010013 */
[C-C-:B------:R-:W-:Y:S01]  /*1a60*/  FFMA.FTZ R15, R0.reuse, R15, R19.reuse ;  /* 0x0000000f000f7223 */ /* 0x140fe20000010013 */
[----:B------:R-:W-:Y:S01]  /*1a70*/  HADD2.F32 R17, -RZ, R16.H0_H0 ;  /* 0x20000010ff117230 */ /* 0x000fe20000004100 */
[C-C-:B------:R-:W-:Y:S02]  /*1a80*/  FFMA.FTZ R13, R0.reuse, R9, R19.reuse ;  /* 0x00000009000d7223 */ /* 0x140fe40000010013 */
[----:B------:R-:W-:Y:S01]  /*1a90*/  FFMA.FTZ R0, R0, R3, R19 ;  /* 0x0000000300007223 */ /* 0x000fe20000010013 */
[----:B------:R-:W-:-:S05]  /*1aa0*/  HADD2.F32 R14, -RZ, R14.H0_H0 ;  /* 0x2000000eff0e7230 */ /* 0x000fca0000004100 */
        /* <DEDUP_REMOVED lines=15> */
.L_x_3568:
        /* <DEDUP_REMOVED lines=12> */
.L_x_3570:
[----:B------:R-:W-:Y:S05]  /*1c60*/  BSYNC B0 ;  /* 0x0000000000007941 */ /* 0x000fea0003800000 */
.L_x_3569:
        /* <DEDUP_REMOVED lines=11> */
.L_x_3571:
        /* <DEDUP_REMOVED lines=12> */
.L_x_3573:
[----:B------:R-:W-:Y:S05]  /*1de0*/  BSYNC B0 ;  /* 0x0000000000007941 */ /* 0x000fea0003800000 */
.L_x_3572:
        /* <DEDUP_REMOVED lines=11> */
.L_x_3574:
        /* <DEDUP_REMOVED lines=12> */
.L_x_3576:
[----:B------:R-:W-:Y:S05]  /*1f60*/  BSYNC B0 ;  /* 0x0000000000007941 */ /* 0x000fea0003800000 */
.L_x_3575:
        /* <DEDUP_REMOVED lines=11> */
.L_x_3577:
        /* <DEDUP_REMOVED lines=12> */
.L_x_3579:
[----:B------:R-:W-:Y:S05]  /*20e0*/  BSYNC B0 ;  /* 0x0000000000007941 */ /* 0x000fea0003800000 */
.L_x_3578:
[----:B------:R-:W-:Y:S02]  /*20f0*/  IADD3 R30, R30, c[0x0][0x10], RZ ;  /* 0x000004001e1e7a10 */ /* 0x000fe40007ffe0ff */
[----:B------:R-:W-:Y:S02]  /*2100*/  IADD3 R20, R20, 0x1, RZ ;  /* 0x0000000114147810 */ /* 0x000fe40007ffe0ff */
[----:B------:R-:W-:-:S13]  /*2110*/  ISETP.GE.AND P1, PT, R30, UR4, PT ;  /* 0x000000041e007c0c */ /* 0x000fda000bf26270 */
[----:B------:R-:W-:Y:S01]  /*2120*/  @P1 CALL.REL.NOINC `(.L_x_3580) ;  /* 0x0000001000001944 */ /* 0x000fe20003c00000 */
[----:B------:R-:W-:Y:S05]  /*2130*/  BRA `(.L_x_3581) ;  /* 0xffffe08000007947 */ /* 0x000fea000383ffff */
.L_x_3580:
[----:B------:R-:W-:Y:S05]  /*2140*/  EXIT ;  /* 0x000000000000794d */ /* 0x000fea0003800000 */
.L_x_3582:
        /* <DEDUP_REMOVED lines=11> */
.L_x_5221:


//--------------------- .text._Z35group_norm_nhwc_fwd_one_pass_kernelI11Bf16IOFp16WLi128ELi60ELi480EEv26Group_norm_nhwc_fwd_params --------------------------
	.section	.text._Z35group_norm_nhwc_fwd_one_pass_kernelI11Bf16IOFp16WLi128ELi60ELi480EEv26Group_norm_nhwc_fwd_params,"ax",@progbits
	.sectioninfo	@"SHI_REGISTERS=49"
	.align	128
        .global         _Z35group_norm_nhwc_fwd_one_pass_kernelI11Bf16IOFp16WLi128ELi60ELi480EEv26Group_norm_nhwc_fwd_params
        .type           _Z35group_norm_nhwc_fwd_one_pass_kernelI11Bf16IOFp16WLi128ELi60ELi480EEv26Group_norm_nhwc_fwd_params,@function
        .size           _Z35group_norm_nhwc_fwd_one_pass_kernelI11Bf16IOFp16WLi128ELi60ELi480EEv26Group_norm_nhwc_fwd_params,(.L_x_5222 - _Z35group_norm_nhwc_fwd_one_pass_kernelI11Bf16IOFp16WLi128ELi60ELi480EEv26Group_norm_nhwc_fwd_params)
        .other          _Z35group_norm_nhwc_fwd_one_pass_kernelI11Bf16IOFp16WLi128ELi60ELi480EEv26Group_norm_nhwc_fwd_params,@"STO_CUDA_ENTRY STV_DEFAULT"
_Z35group_norm_nhwc_fwd_one_pass_kernelI11Bf16IOFp16WLi128ELi60ELi480EEv26Group_norm_nhwc_fwd_params:
.text._Z35group_norm_nhwc_fwd_one_pass_kernelI11Bf16IOFp16WLi128ELi60ELi480EEv26Group_norm_nhwc_fwd_params:
        /* <DEDUP_REMOVED lines=38> */
.L_x_3620:
        /* <DEDUP_REMOVED lines=258> */
.L_x_3584:
[----:B------:R-:W-:Y:S05]  /*1280*/  BSYNC B0 ;  /* 0x0000000000007941 */ /* 0x000fea0003800000 */
.L_x_3583:
        /* <DEDUP_REMOVED lines=25> */
.L_x_3587:
[----:B------:R-:W2:Y:S01]  /*1420*/  LDG.E.STRONG.GPU R15, [R16.64] ;  /* 0x00000008100f7981 */ /* 0x000ea2000c1ef900 */
[----:B------:R-:W-:Y:S01]  /*1430*/  YIELD ;  /* 0x0000000000007946 */ /* 0x000fe20003800000 */
[----:B--2---:R-:W-:Y:S01]  /*1440*/  ISETP.NE.AND P0, PT, R15, R18, PT ;  /* 0x000000120f00720c */ /* 0x004fe20003f05270 */
[----:B------:R-:W-:-:S12]  /*1450*/  CCTL.IVALL ;  /* 0x00000000ff00798f */ /* 0x000fd80002000000 */
[----:B------:R-:W-:Y:S05]  /*1460*/  @P0 BRA `(.L_x_3587) ;  /* 0xffffffb000000947 */ /* 0x000fea000383ffff */
.L_x_3586:
        /* <DEDUP_REMOVED lines=20> */
.L_x_3591:
        /* <DEDUP_REMOVED lines=116> */
.L_x_3590:
        /* <DEDUP_REMOVED lines=62> */
.L_x_3592:
[----:B------:R-:W-:-:S13]  /*20d0*/  ISETP.NE.OR P0, PT, RZ, UR5, P0 ;  /* 0x00000005ff007c0c */ /* 0x000fda0008705670 */
[----:B------:R-:W-:Y:S05]  /*20e0*/  @!P0 BRA `(.L_x_3588) ;  /* 0x000001f000008947 */ /* 0x000fea0003800000 */
.L_x_3589:
        /* <DEDUP_REMOVED lines=31> */
.L_x_3588:
        /* <DEDUP_REMOVED lines=12> */
.L_x_3594:
[----:B------:R-:W-:Y:S05]  /*23a0*/  BSYNC B0 ;  /* 0x0000000000007941 */ /* 0x000fea0003800000 */
.L_x_3593:
        /* <DEDUP_REMOVED lines=16> */
.L_x_3585:
        /* <DEDUP_REMOVED lines=39> */
[----:B---3--:R-:W-:Y:S01]  /*2720*/  HADD2.F32 R17, -RZ, R29.H0_H0 ;  /* 0x2000001dff117230 */ /* 0x008fe20000004100 */
[----:B------:R-:W-:Y:S01]  /*2730*/  FADD.FTZ R29, R21, -R20 ;  /* 0x80000014151d7221 */ /* 0x000fe20000010000 */
[----:B----4-:R-:W-:Y:S02]  /*2740*/  HADD2.F32 R19, -RZ, R39.H0_H0 ;  /* 0x20000027ff137230 */ /* 0x010fe40000004100 */
[----:B-----5:R-:W-:-:S02]  /*2750*/  HADD2.F32 R22, -RZ, R44.H0_H0 ;  /* 0x2000002cff167230 */ /* 0x020fc40000004100 */
[----:B------:R-:W-:-:S03]  /*2760*/  HADD2.F32 R30, -RZ, R45.H0_H0 ;  /* 0x2000002dff1e7230 */ /* 0x000fc60000004100 */
        /* <DEDUP_REMOVED lines=13> */
.L_x_3595:
        /* <DEDUP_REMOVED lines=12> */
.L_x_3597:
[----:B------:R-:W-:Y:S05]  /*2900*/  BSYNC B0 ;  /* 0x0000000000007941 */ /* 0x000fea0003800000 */
.L_x_3596:
        /* <DEDUP_REMOVED lines=17> */
.L_x_3598:
        /* <DEDUP_REMOVED lines=12> */
.L_x_3600:
[----:B------:R-:W-:Y:S05]  /*2ae0*/  BSYNC B0 ;  /* 0x0000000000007941 */ /* 0x000fea0003800000 */
.L_x_3599:
        /* <DEDUP_REMOVED lines=25> */
.L_x_3601:
        /* <DEDUP_REMOVED lines=12> */
.L_x_3603:
[----:B------:R-:W-:Y:S05]  /*2d40*/  BSYNC B0 ;  /* 0x0000000000007941 */ /* 0x000fea0003800000 */
.L_x_3602:
        /* <DEDUP_REMOVED lines=14> */
.L_x_3604:
        /* <DEDUP_REMOVED lines=12> */
.L_x_3606:
[----:B------:R-:W-:Y:S05]  /*2ef0*/  BSYNC B0 ;  /* 0x0000000000007941 */ /* 0x000fea0003800000 */
.L_x_3605:
        /* <DEDUP_REMOVED lines=30> */
.L_x_3607:
        /* <DEDUP_REMOVED lines=12> */
.L_x_3609:
[----:B------:R-:W-:Y:S05]  /*31a0*/  BSYNC B0 ;  /* 0x0000000000007941 */ /* 0x000fea0003800000 */
.L_x_3608:
        /* <DEDUP_REMOVED lines=17> */
.L_x_3610:
        /* <DEDUP_REMOVED lines=12> */
.L_x_3612:
[----:B------:R-:W-:Y:S05]  /*3380*/  BSYNC B0 ;  /* 0x0000000000007941 */ /* 0x000fea0003800000 */
.L_x_3611:
        /* <DEDUP_REMOVED lines=33> */
.L_x_3613:
        /* <DEDUP_REMOVED lines=12> */
.L_x_3615:
[----:B------:R-:W-:Y:S05]  /*3660*/  BSYNC B0 ;  /* 0x0000000000007941 */ /* 0x000fea0003800000 */
.L_x_3614:
        /* <DEDUP_REMOVED lines=11> */
.L_x_3616:
        /* <DEDUP_REMOVED lines=11> */
.L_x_3618:
[----:B------:R-:W-:Y:S05]  /*37d0*/  BSYNC B0 ;  /* 0x0000000000007941 */ /* 0x000fea0003800000 */
.L_x_3617:
[----:B------:R-:W-:Y:S02]  /*37e0*/  IADD3 R11, R11, c[0x0][0x10], RZ ;  /* 0x000004000b0b7a10 */ /* 0x000fe40007ffe0ff */
[----:B------:R-:W-:Y:S02]  /*37f0*/  IADD3 R24, R24, 0x1, RZ ;  /* 0x0000000118187810 */ /* 0x000fe40007ffe0ff */
[----:B------:R-:W-:-:S13]  /*3800*/  ISETP.GE.AND P0, PT, R11, UR4, PT ;  /* 0x000000040b007c0c */ /* 0x000fda000bf06270 */
[----:B------:R-:W-:Y:S01]  /*3810*/  @P0 CALL.REL.NOINC `(.L_x_3619) ;  /* 0x0000001000000944 */ /* 0x000fe20003c00000 */
[----:B------:R-:W-:Y:S05]  /*3820*/  BRA `(.L_x_3620) ;  /* 0xffffca3000007947 */ /* 0x000fea000383ffff */
.L_x_3619:
[----:B------:R-:W-:Y:S05]  /*3830*/  EXIT ;  /* 0x000000000000794d */ /* 0x000fea0003800000 */
.L_x_3621:
        /* <DEDUP_REMOVED lines=12> */
.L_x_5222:


//--------------------- .text._Z35group_norm_nhwc_fwd_one_pass_kernelI11Bf16IOFp16WLi256ELi60ELi480EEv26Group_norm_nhwc_fwd_params --------------------------
	.section	.text._Z35group_norm_nhwc_fwd_one_pass_kernelI11Bf16IOFp16WLi256ELi60ELi480EEv26Group_norm_nhwc_fwd_params,"ax",@progbits
	.sectioninfo	@"SHI_REGISTERS=87"
	.align	128
        .global         _Z35group_norm_nhwc_fwd_one_pass_kernelI11Bf16IOFp16WLi256ELi60ELi480EEv26Group_norm_nhwc_fwd_params
        .type           _Z35group_norm_nhwc_fwd_one_pass_kernelI11Bf16IOFp16WLi256ELi60ELi480EEv26Group_norm_nhwc_fwd_params,@function
        .size           _Z35group_norm_nhwc_fwd_one_pass_kernelI11Bf16IOFp16WLi256ELi60ELi480EEv26Group_norm_nhwc_fwd_params,(.L_x_5223 - _Z35group_norm_nhwc_fwd_one_pass_kernelI11Bf16IOFp16WLi256ELi60ELi480EEv26Group_norm_nhwc_fwd_params)
        .other          _Z35group_norm_nhwc_fwd_one_pass_kernelI11Bf16IOFp16WLi256ELi60ELi480EEv26Group_norm_nhwc_fwd_params,@"STO_CUDA_ENTRY STV_DEFAULT"
_Z35group_norm_nhwc_fwd_one_pass_kernelI11Bf16IOFp16WLi256ELi60ELi480EEv26Group_norm_nhwc_fwd_params:
.text._Z35group_norm_nhwc_fwd_one_pass_kernelI11Bf16IOFp16WLi256ELi60ELi480EEv26Group_norm_nhwc_fwd_params:
        /* <DEDUP_REMOVED lines=41> */
.L_x_3680:
        /* <DEDUP_REMOVED lines=427> */
.L_x_3623:
[----:B------:R-:W-:Y:S05]  /*1d40*/  BSYNC B0 ;  /* 0x0000000000007941 */ /* 0x000fea0003800000 */
.L_x_3622:
        /* <DEDUP_REMOVED lines=25> */
.L_x_3626:
[----:B------:R-:W2:Y:S01]  /*1ee0*/  LDG.E.STRONG.GPU R6, [R62.64] ;  /* 0x000000063e067981 */ /* 0x000ea2000c1ef900 */
[----:B------:R-:W-:Y:S01]  /*1ef0*/  YIELD ;  /* 0x0000000000007946 */ /* 0x000fe20003800000 */
[----:B--2---:R-:W-:Y:S01]  /*1f00*/  ISETP.NE.AND P1, PT, R6, R7, PT ;  /* 0x000000070600720c */ /* 0x004fe20003f25270 */
[----:B------:R-:W-:-:S12]  /*1f10*/  CCTL.IVALL ;  /* 0x00000000ff00798f */ /* 0x000fd80002000000 */
[----:B------:R-:W-:Y:S05]  /*1f20*/  @P1 BRA `(.L_x_3626) ;  /* 0xffffffb000001947 */ /* 0x000fea000383ffff */
.L_x_3625:
        /* <DEDUP_REMOVED lines=11> */
.L_x_3628:
        /* <DEDUP_REMOVED lines=59> */
.L_x_3627:
        /* <DEDUP_REMOVED lines=19> */
.L_x_3630:
[----:B------:R-:W-:Y:S05]  /*24c0*/  BSYNC B0 ;  /* 0x0000000000007941 */ /* 0x000fea0003800000 */
.L_x_3629:
        /* <DEDUP_REMOVED lines=30> */
.L_x_3624:
        /* <DEDUP_REMOVED lines=14> */
[----:B------:R-:W2:Y:S04]  /*2790*/  LDG.E.U16 R69, [R60.64] ;  /* 0x000000063c457981 */ /* 0x000ea8000c1e1500 */
[----:B------:R2:W3:Y:S04]  /*27a0*/  LDG.E.U16 R72, [R60.64+0x2] ;  /* 0x000002063c487981 */ /* 0x0004e8000c1e1500 */
[----:B------:R4:W5:Y:S04]  /*27b0*/  LDG.E.U16 R73, [R70.64] ;  /* 0x0000000646497981 */ /* 0x000968000c1e1500 */
[----:B------:R4:W5:Y:S01]  /*27c0*/  LDG.E.U16 R74, [R70.64+0x2] ;  /* 0x00000206464a7981 */ /* 0x000962000c1e1500 */
[----:B-1----:R-:W-:-:S02]  /*27d0*/  MOV R63, 0x3f800000 ;  /* 0x3f800000003f7802 */ /* 0x002fc40000000f00 */
[----:B------:R-:W-:Y:S01]  /*27e0*/  ISETP.NE.AND P6, PT, RZ, UR5, PT ;  /* 0x00000005ff007c0c */ /* 0x000fe2000bfc5270 */
[----:B------:R-:W1:Y:S01]  /*27f0*/  LDS.64 R6, [0x90] ;  /* 0x00009000ff067984 */ /* 0x000e620000000a00 */
[----:B0-----:R-:W-:Y:S01]  /*2800*/  PRMT R5, RZ, 0x5410, R59 ;  /* 0x00005410ff057816 */ /* 0x001fe2000000003b */
[----:B-1----:R-:W-:-:S04]  /*2810*/  FMUL.FTZ R64, R6, c[0x0][0x1f4] ;  /* 0x00007d0006407a20 */ /* 0x002fc80000410000 */
[----:B------:R-:W-:Y:S02]  /*2820*/  FMUL.FTZ R6, R64, R64 ;  /* 0x0000004040067220 */ /* 0x000fe40000410000 */
[----:B------:R-:W-:Y:S02]  /*2830*/  FADD.FTZ R4, R5, -R64 ;  /* 0x8000004005047221 */ /* 0x000fe40000010000 */
[----:B------:R-:W-:Y:S01]  /*2840*/  FFMA.FTZ R6, R7, c[0x0][0x1f4], -R6 ;  /* 0x00007d0007067a23 */ /* 0x000fe20000010806 */
[----:B------:R-:W-:-:S04]  /*2850*/  PRMT R7, RZ, 0x7610, R59 ;  /* 0x00007610ff077816 */ /* 0x000fc8000000003b */
[----:B------:R-:W-:Y:S01]  /*2860*/  FSETP.GTU.FTZ.AND P1, PT, R6, RZ, PT ;  /* 0x000000ff0600720b */ /* 0x000fe20003f3c000 */
[----:B----4-:R-:W-:-:S12]  /*2870*/  FADD.FTZ R70, R7, -R64 ;  /* 0x8000004007467221 */ /* 0x010fd80000010000 */
[----:B------:R-:W-:-:S04]  /*2880*/  @P1 FADD.FTZ R6, R6, c[0x0][0x188] ;  /* 0x0000620006061621 */ /* 0x000fc80000010000 */
[----:B------:R-:W0:Y:S02]  /*2890*/  @P1 MUFU.RSQ R63, R6 ;  /* 0x00000006003f1308 */ /* 0x000e240000001400 */
[-C--:B0-----:R-:W-:Y:S02]  /*28a0*/  FMUL.FTZ R70, R70, R63.reuse ;  /* 0x0000003f46467220 */ /* 0x081fe40000410000 */
[----:B------:R-:W-:Y:S01]  /*28b0*/  FMUL.FTZ R4, R4, R63 ;  /* 0x0000003f04047220 */ /* 0x000fe20000410000 */
[----:B--2---:R-:W-:Y:S02]  /*28c0*/  HADD2.F32 R61, -RZ, R69.H0_H0 ;  /* 0x20000045ff3d7230 */ /* 0x004fe40000004100 */
[----:B---3--:R-:W-:Y:S02]  /*28d0*/  HADD2.F32 R59, -RZ, R72.H0_H0 ;  /* 0x20000048ff3b7230 */ /* 0x008fe40000004100 */
[----:B-----5:R-:W-:Y:S02]  /*28e0*/  HADD2.F32 R62, -RZ, R73.H0_H0 ;  /* 0x20000049ff3e7230 */ /* 0x020fe40000004100 */
        /* <DEDUP_REMOVED lines=14> */
.L_x_3631:
        /* <DEDUP_REMOVED lines=12> */
.L_x_3633:
[----:B------:R-:W-:Y:S05]  /*2a90*/  BSYNC B0 ;  /* 0x0000000000007941 */ /* 0x000fea0003800000 */
.L_x_3632:
        /* <DEDUP_REMOVED lines=22> */
.L_x_3634:
        /* <DEDUP_REMOVED lines=12> */
.L_x_3636:
[----:B------:R-:W-:Y:S05]  /*2cc0*/  BSYNC B0 ;  /* 0x0000000000007941 */ /* 0x000fea0003800000 */
.L_x_3635:
        /* <DEDUP_REMOVED lines=22> */
.L_x_3637:
        /* <DEDUP_REMOVED lines=12> */
.L_x_3639:
[----:B------:R-:W-:Y:S05]  /*2ef0*/  BSYNC B0 ;  /* 0x0000000000007941 */ /* 0x000fea0003800000 */
.L_x_3638:
        /* <DEDUP_REMOVED lines=22> */
.L_x_3640:
        /* <DEDUP_REMOVED lines=12> */
.L_x_3642:
[----:B------:R-:W-:Y:S05]  /*3120*/  BSYNC B0 ;  /* 0x0000000000007941 */ /* 0x000fea0003800000 */
.L_x_3641:
        /* <DEDUP_REMOVED lines=24> */
.L_x_3643:
        /* <DEDUP_REMOVED lines=12> */
.L_x_3645:
[----:B------:R-:W-:Y:S05]  /*3370*/  BSYNC B0 ;  /* 0x0000000000007941 */ /* 0x000fea0003800000 */
.L_x_3644:
        /* <DEDUP_REMOVED lines=27> */
.L_x_3646:
        /* <DEDUP_REMOVED lines=12> */
.L_x_3648:
[----:B------:R-:W-:Y:S05]  /*35f0*/  BSYNC B0 ;  /* 0x0000000000007941 */ /* 0x000fea0003800000 */
.L_x_3647:
        /* <DEDUP_REMOVED lines=17> */
.L_x_3649:
        /* <DEDUP_REMOVED lines=12> */
.L_x_3651:
[----:B------:R-:W-:Y:S05]  /*37d0*/  BSYNC B0 ;  /* 0x0000000000007941 */ /* 0x000fea0003800000 */
.L_x_3650:
        /* <DEDUP_REMOVED lines=77> */
.L_x_3652:
        /* <DEDUP_REMOVED lines=12> */
.L_x_3654:
[----:B------:R-:W-:Y:S05]  /*3d70*/  BSYNC B0 ;  /* 0x0000000000007941 */ /* 0x000fea0003800000 */
.L_x_3653:
        /* <DEDUP_REMOVED lines=13> */
.L_x_3655:
        /* <DEDUP_REMOVED lines=12> */
.L_x_3657:
[----:B------:R-:W-:Y:S05]  /*3f10*/  BSYNC B0 ;  /* 0x0000000000007941 */ /* 0x000fea0003800000 */
.L_x_3656:
        /* <DEDUP_REMOVED lines=13> */
.L_x_3658:
        /* <DEDUP_REMOVED lines=12> */
.L_x_3660:
[----:B------:R-:W-:Y:S05]  /*40b0*/  BSYNC B0 ;  /* 0x0000000000007941 */ /* 0x000fea0003800000 */
.L_x_3659:
        /* <DEDUP_REMOVED lines=13> */
.L_x_3661:
        /* <DEDUP_REMOVED lines=12> */
.L_x_3663:
[----:B------:R-:W-:Y:S05]  /*4250*/  BSYNC B0 ;  /* 0x0000000000007941 */ /* 0x000fea0003800000 */
.L_x_3662:
        /* <DEDUP_REMOVED lines=36> */
.L_x_3664:
        /* <DEDUP_REMOVED lines=12> */
.L_x_3666:
[----:B------:R-:W-:Y:S05]  /*4560*/  BSYNC B0 ;  /* 0x0000000000007941 */ /* 0x000fea0003800000 */
.L_x_3665:
        /* <DEDUP_REMOVED lines=11> */
.L_x_3667:
        /* <DEDUP_REMOVED lines=12> */
.L_x_3669:
[----:B------:R-:W-:Y:S05]  /*46e0*/  BSYNC B0 ;  /* 0x0000000000007941 */ /* 0x000fea0003800000 */
.L_x_3668:
        /* <DEDUP_REMOVED lines=11> */
.L_x_3670:
        /* <DEDUP_REMOVED lines=12> */
.L_x_3672:
[----:B------:R-:W-:Y:S05]  /*4860*/  BSYNC B0 ;  /* 0x0000000000007941 */ /* 0x000fea0003800000 */
.L_x_3671:
        /* <DEDUP_REMOVED lines=11> */
.L_x_3673:
        /* <DEDUP_REMOVED lines=12> */
.L_x_3675:
[----:B------:R-:W-:Y:S05]  /*49e0*/  BSYNC B0 ;  /* 0x0000000000007941 */ /* 0x000fea0003800000 */
.L_x_3674:
        /* <DEDUP_REMOVED lines=11> */
.L_x_3676:
        /* <DEDUP_REMOVED lines=11> */
.L_x_3678:
[----:B------:R-:W-:Y:S05]  /*4b50*/  BSYNC B0 ;  /* 0x0000000000007941 */ /* 0x000fea0003800000 */
.L_x_3677:
[----:B------:R-:W-:Y:S02]  /*4b60*/  IADD3 R10, R10, c[0x0][0x10], RZ ;  /* 0x000004000a0a7a10 */ /* 0x000fe40007ffe0ff */
[----:B------:R-:W-:Y:S02]  /*4b70*/  IADD3 R66, R66, 0x1, RZ ;  /* 0x0000000142427810 */ /* 0x000fe40007ffe0ff */
[----:B------:R-:W-:-:S13]  /*4b80*/  ISETP.GE.AND P1, PT, R10, UR4, PT ;  /* 0x000000040a007c0c */ /* 0x000fda000bf26270 */
[----:B------:R-:W-:Y:S01]  /*4b90*/  @P1 CALL.REL.NOINC `(.L_x_3679) ;  /* 0x0000001000001944 */ /* 0x000fe20003c00000 */
[----:B------:R-:W-:Y:S05]  /*4ba0*/  BRA `(.L_x_3680) ;  /* 0xffffb6e000007947 */ /* 0x000fea000383ffff */
.L_x_3679:
[----:B------:R-:W-:Y:S05]  /*4bb0*/  EXIT ;  /* 0x000000000000794d */ /* 0x000fea0003800000 */
.L_x_3681:
        /* <DEDUP_REMOVED lines=12> */
.L_x_5223:


//--------------------- .text._Z35group_norm_nhwc_fwd_one_pass_kernelI11Bf16IOFp16WLi512ELi60ELi480EEv26Group_norm_nhwc_fwd_params --------------------------
	.section	.text._Z35group_norm_nhwc_fwd_one_pass_kernelI11Bf16IOFp16WLi512ELi60ELi480EEv26Group_norm_nhwc_fwd_params,"ax",@progbits
	.sectioninfo	@"SHI_REGISTERS=128"
	.align	128
        .global         _Z35group_norm_nhwc_fwd_one_pass_kernelI11Bf16IOFp16WLi512ELi60ELi480EEv26Group_norm_nhwc_fwd_params
        .type           _Z35group_norm_nhwc_fwd_one_pass_kernelI11Bf16IOFp16WLi512ELi60ELi480EEv26Group_norm_nhwc_fwd_params,@function
        .size           _Z35group_norm_nhwc_fwd_one_pass_kernelI11Bf16IOFp16WLi512ELi60ELi480EEv26Group_norm_nhwc_fwd_params,(.L_x_5224 - _Z35group_norm_nhwc_fwd_one_pass_kernelI11Bf16IOFp16WLi512ELi60ELi480EEv26Group_norm_nhwc_fwd_params)
        .other          _Z35group_norm_nhwc_fwd_one_pass_kernelI11Bf16IOFp16WLi512ELi60ELi480EEv26Group_norm_nhwc_fwd_params,@"STO_CUDA_ENTRY STV_DEFAULT"
_Z35group_norm_nhwc_fwd_one_pass_kernelI11Bf16IOFp16WLi512ELi60ELi480EEv26Group_norm_nhwc_fwd_params:
.text._Z35group_norm_nhwc_fwd_one_pass_kernelI11Bf16IOFp16WLi512ELi60ELi480EEv26Group_norm_nhwc_fwd_params:
        /* <DEDUP_REMOVED lines=198> */
.L_x_3788:
        /* <DEDUP_REMOVED lines=741> */
.L_x_3683:
[----:B0-----:R-:W-:Y:S05]  /*3ab0*/  BSYNC B0 ;  /* 0x0000000000007941 */ /* 0x001fea0003800000 */
.L_x_3682:
        /* <DEDUP_REMOVED lines=25> */
.L_x_3686:
[----:B------:R-:W2:Y:S01]  /*3c50*/  LDG.E.STRONG.GPU R33, [R28.64] ;  /* 0x000000061c217981 */ /* 0x000ea2000c1ef900 */
[----:B------:R-:W-:Y:S01]  /*3c60*/  YIELD ;  /* 0x0000000000007946 */ /* 0x000fe20003800000 */
[----:B--2---:R-:W-:Y:S01]  /*3c70*/  ISETP.NE.AND P6, PT, R33, R30, PT ;  /* 0x0000001e2100720c */ /* 0x004fe20003fc5270 */
[----:B------:R-:W-:-:S12]  /*3c80*/  CCTL.IVALL ;  /* 0x00000000ff00798f */ /* 0x000fd80002000000 */
[----:B------:R-:W-:Y:S05]  /*3c90*/  @P6 BRA `(.L_x_3686) ;  /* 0xffffffb000006947 */ /* 0x000fea000383ffff */
.L_x_3685:
        /* <DEDUP_REMOVED lines=11> */
.L_x_3688:
        /* <DEDUP_REMOVED lines=59> */
.L_x_3687:
        /* <DEDUP_REMOVED lines=18> */
.L_x_3690:
[----:B------:R-:W-:Y:S05]  /*4220*/  BSYNC B0 ;  /* 0x0000000000007941 */ /* 0x000fea0003800000 */
.L_x_3689:
        /* <DEDUP_REMOVED lines=31> */
.L_x_3684:
        /* <DEDUP_REMOVED lines=42> */
[----:B---3--:R-:W-:Y:S02]  /*46c0*/  HADD2.F32 R34, -RZ, R34.H0_H0 ;  /* 0x20000022ff227230 */ /* 0x008fe40000004100 */
[----:B----4-:R-:W-:-:S02]  /*46d0*/  HADD2.F32 R25, -RZ, R25.H0_H0 ;  /* 0x20000019ff197230 */ /* 0x010fc40000004100 */
[----:B------:R-:W-:Y:S02]  /*46e0*/  HADD2.F32 R35, -RZ, R35.H0_H0 ;  /* 0x20000023ff237230 */ /* 0x000fe40000004100 */
        /* <DEDUP_REMOVED lines=14> */
.L_x_3691:
        /* <DEDUP_REMOVED lines=14> */
.L_x_3693:
[----:B------:R-:W-:Y:S05]  /*48b0*/  BSYNC B0 ;  /* 0x0000000000007941 */ /* 0x000fea0003800000 */
.L_x_3692:
        /* <DEDUP_REMOVED lines=15> */
.L_x_3694:
        /* <DEDUP_REMOVED lines=14> */
.L_x_3696:
[----:B------:R-:W-:Y:S05]  /*4a90*/  BSYNC B0 ;  /* 0x0000000000007941 */ /* 0x000fea0003800000 */
.L_x_3695:
        /* <DEDUP_REMOVED lines=23> */
.L_x_3697:
        /* <DEDUP_REMOVED lines=14> */
.L_x_3699:
[----:B------:R-:W-:Y:S05]  /*4cf0*/  BSYNC B0 ;  /* 0x0000000000007941 */ /* 0x000fea0003800000 */
.L_x_3698:
        /* <DEDUP_REMOVED lines=15> */
.L_x_3700:
        /* <DEDUP_REMOVED lines=14> */
.L_x_3702:
[----:B------:R-:W-:Y:S05]  /*4ed0*/  BSYNC B0 ;  /* 0x0000000000007941 */ /* 0x000fea0003800000 */
.L_x_3701:
        /* <DEDUP_REMOVED lines=23> */
.L_x_3703:
        /* <DEDUP_REMOVED lines=13> */
.L_x_3705:
[----:B------:R-:W-:Y:S05]  /*5120*/  BSYNC B0 ;  /* 0x0000000000007941 */ /* 0x000fea0003800000 */
.L_x_3704:
        /* <DEDUP_REMOVED lines=15> */
.L_x_3706:
        /* <DEDUP_REMOVED lines=13> */
.L_x_3708:
[----:B------:R-:W-:Y:S05]  /*52f0*/  BSYNC B0 ;  /* 0x0000000000007941 */ /* 0x000fea0003800000 */
.L_x_3707:
        /* <DEDUP_REMOVED lines=23> */
.L_x_3709:
        /* <DEDUP_REMOVED lines=13> */
.L_x_3711:
[----:B------:R-:W-:Y:S05]  /*5540*/  BSYNC B0 ;  /* 0x0000000000007941 */ /* 0x000fea0003800000 */
.L_x_3710:
        /* <DEDUP_REMOVED lines=15> */
.L_x_3712:
        /* <DEDUP_REMOVED lines=13> */
.L_x_3714:
[----:B------:R-:W-:Y:S05]  /*5710*/  BSYNC B0 ;  /* 0x0000000000007941 */ /* 0x000fea0003800000 */
.L_x_3713:
        /* <DEDUP_REMOVED lines=23> */
.L_x_3715:
        /* <DEDUP_REMOVED lines=13> */
.L_x_3717:
[----:B------:R-:W-:Y:S05]  /*5960*/  BSYNC B0 ;  /* 0x0000000000007941 */ /* 0x000fea0003800000 */
.L_x_3716:
        /* <DEDUP_REMOVED lines=15> */
.L_x_3718:
        /* <DEDUP_REMOVED lines=13> */
.L_x_3720:
[----:B------:R-:W-:Y:S05]  /*5b30*/  BSYNC B0 ;  /* 0x0000000000007941 */ /* 0x000fea0003800000 */
.L_x_3719:
        /* <DEDUP_REMOVED lines=185> */
.L_x_3721:
        /* <DEDUP_REMOVED lines=13> */
.L_x_3723:
[----:B------:R-:W-:Y:S05]  /*67a0*/  BSYNC B0 ;  /* 0x0000000000007941 */ /* 0x000fea0003800000 */
.L_x_3722:
        /* <DEDUP_REMOVED lines=11> */
.L_x_3724:
        /* <DEDUP_REMOVED lines=13> */
.L_x_3726:
[----:B------:R-:W-:Y:S05]  /*6930*/  BSYNC B0 ;  /* 0x0000000000007941 */ /* 0x000fea0003800000 */
.L_x_3725:
        /* <DEDUP_REMOVED lines=11> */
.L_x_3727:
        /* <DEDUP_REMOVED lines=13> */
.L_x_3729:
[----:B------:R-:W-:Y:S05]  /*6ac0*/  BSYNC B0 ;  /* 0x0000000000007941 */ /* 0x000fea0003800000 */
.L_x_3728:
        /* <DEDUP_REMOVED lines=11> */
.L_x_3730:
        /* <DEDUP_REMOVED lines=13> */
.L_x_3732:
[----:B------:R-:W-:Y:S05]  /*6c50*/  BSYNC B0 ;  /* 0x0000000000007941 */ /* 0x000fea0003800000 */
.L_x_3731:
        /* <DEDUP_REMOVED lines=11> */
.L_x_3733:
        /* <DEDUP_REMOVED lines=13> */
.L_x_3735:
[----:B------:R-:W-:Y:S05]  /*6de0*/  BSYNC B0 ;  /* 0x0000000000007941 */ /* 0x000fea0003800000 */
.L_x_3734:
        /* <DEDUP_REMOVED lines=11> */
.L_x_3736:
        /* <DEDUP_REMOVED lines=13> */
.L_x_3738:
[----:B------:R-:W-:Y:S05]  /*6f70*/  BSYNC B0 ;  /* 0x0000000000007941 */ /* 0x000fea0003800000 */
.L_x_3737:
        /* <DEDUP_REMOVED lines=11> */
.L_x_3739:
        /* <DEDUP_REMOVED lines=13> */
.L_x_3741:
[----:B------:R-:W-:Y:S05]  /*7100*/  BSYNC B0 ;  /* 0x0000000000007941 */ /* 0x000fea0003800000 */
.L_x_3740:
        /* <DEDUP_REMOVED lines=11> */
.L_x_3742:
        /* <DEDUP_REMOVED lines=13> */
.L_x_3744:
[----:B------:R-:W-:Y:S05]  /*7290*/  BSYNC B0 ;  /* 0x0000000000007941 */ /* 0x000fea0003800000 */
.L_x_3743:
        /* <DEDUP_REMOVED lines=11> */
.L_x_3745:
        /* <DEDUP_REMOVED lines=13> */
.L_x_3747:
[----:B------:R-:W-:Y:S05]  /*7420*/  BSYNC B0 ;  /* 0x0000000000007941 */ /* 0x000fea0003800000 */
.L_x_3746:
        /* <DEDUP_REMOVED lines=11> */
.L_x_3748:
        /* <DEDUP_REMOVED lines=13> */
.L_x_3750:
[----:B------:R-:W-:Y:S05]  /*75b0*/  BSYNC B0 ;  /* 0x0000000000007941 */ /* 0x000fea0003800000 */
.L_x_3749:
        /* <DEDUP_REMOVED lines=11> */
.L_x_3751:
        /* <DEDUP_REMOVED lines=13> */
.L_x_3753:
[----:B------:R-:W-:Y:S05]  /*7740*/  BSYNC B0 ;  /* 0x0000000000007941 */ /* 0x000fea0003800000 */
.L_x_3752:
        /* <DEDUP_REMOVED lines=11> */
.L_x_3754:
[----:B------:R-:W-:Y:S01]  /*7800*/  LOP3.LUT P5, RZ, R24, 0x10, RZ, 0xc0, !PT ;  /* 0x0000001018ff7812 */ /* 0x000fe200078ac0ff */
[----:B------:R-:W-:-:S12]  /*7810*/  BSSY B0, `(.L_x_3755) ;  /* 0x000000c000007945 */ /* 0x000fd80003800000 */
        /* <DEDUP_REMOVED lines=11> */
.L_x_3756:
[----:B------:R-:W-:Y:S05]  /*78d0*/  BSYNC B0 ;  /* 0x0000000000007941 */ /* 0x000fea0003800000 */
.L_x_3755:
        /* <DEDUP_REMOVED lines=11> */
.L_x_3757:
        /* <DEDUP_REMOVED lines=13> */
.L_x_3759:
[----:B------:R-:W-:Y:S05]  /*7a60*/  BSYNC B0 ;  /* 0x0000000000007941 */ /* 0x000fea0003800000 */
.L_x_3758:
        /* <DEDUP_REMOVED lines=11> */
.L_x_3760:
        /* <DEDUP_REMOVED lines=13> */
.L_x_3762:
[----:B------:R-:W-:Y:S05]  /*7bf0*/  BSYNC B0 ;  /* 0x0000000000007941 */ /* 0x000fea0003800000 */
.L_x_3761:
        /* <DEDUP_REMOVED lines=11> */
.L_x_3763:
        /* <DEDUP_REMOVED lines=13> */
.L_x_3765:
[----:B------:R-:W-:Y:S05]  /*7d80*/  BSYNC B0 ;  /* 0x0000000000007941 */ /* 0x000fea0003800000 */
.L_x_3764:
        /* <DEDUP_REMOVED lines=11> */
.L_x_3766:
        /* <DEDUP_REMOVED lines=13> */
.L_x_3768:
[----:B------:R-:W-:Y:S05]  /*7f10*/  BSYNC B0 ;  /* 0x0000000000007941 */ /* 0x000fea0003800000 */
.L_x_3767:
        /* <DEDUP_REMOVED lines=11> */
.L_x_3769:
        /* <DEDUP_REMOVED lines=12> */
.L_x_3771:
[----:B------:R-:W-:Y:S05]  /*8090*/  BSYNC B0 ;  /* 0x0000000000007941 */ /* 0x000fea0003800000 */
.L_x_3770:
        /* <DEDUP_REMOVED lines=11> */
.L_x_3772:
[----:B------:R-:W-:Y:S01]  /*8150*/  BSSY B0, `(.L_x_3773) ;  /* 0x000000c000007945 */ /* 0x000fe20003800000 */
        /* <DEDUP_REMOVED lines=11> */
.L_x_3774:
[----:B------:R-:W-:Y:S05]  /*8210*/  BSYNC B0 ;  /* 0x0000000000007941 */ /* 0x000fea0003800000 */
.L_x_3773:
        /* <DEDUP_REMOVED lines=11> */
.L_x_3775:
        /* <DEDUP_REMOVED lines=12> */
.L_x_3777:
[----:B------:R-:W-:Y:S05]  /*8390*/  BSYNC B0 ;  /* 0x0000000000007941 */ /* 0x000fea0003800000 */
.L_x_3776:
        /* <DEDUP_REMOVED lines=11> */
.L_x_3778:
        /* <DEDUP_REMOVED lines=12> */
.L_x_3780:
[----:B------:R-:W-:Y:S05]  /*8510*/  BSYNC B0 ;  /* 0x0000000000007941 */ /* 0x000fea0003800000 */
.L_x_3779:
        /* <DEDUP_REMOVED lines=11> */
.L_x_3781:
        /* <DEDUP_REMOVED lines=12> */
.L_x_3783:
[----:B------:R-:W-:Y:S05]  /*8690*/  BSYNC B0 ;  /* 0x0000000000007941 */ /* 0x000fea0003800000 */
.L_x_3782:
        /* <DEDUP_REMOVED lines=11> */
.L_x_3784:
        /* <DEDUP_REMOVED lines=16> */
.L_x_3786:
[----:B------:R-:W-:Y:S05]  /*8850*/  BSYNC B0 ;  /* 0x0000000000007941 */ /* 0x000fea0003800000 */
.L_x_3785:
[----:B------:R-:W-:Y:S02]  /*8860*/  IADD3 R19, R19, c[0x0][0x10], RZ ;  /* 0x0000040013137a10 */ /* 0x000fe40007ffe0ff */
[----:B------:R-:W-:Y:S02]  /*8870*/  IADD3 R20, R20, 0x1, RZ ;  /* 0x0000000114147810 */ /* 0x000fe40007ffe0ff */
[----:B------:R-:W-:-:S13]  /*8880*/  ISETP.GE.AND P5, PT, R19, UR4, PT ;  /* 0x0000000413007c0c */ /* 0x000fda000bfa6270 */
[----:B------:R-:W-:Y:S01]  /*8890*/  @P5 CALL.REL.NOINC `(.L_x_3787) ;  /* 0x0000001000005944 */ /* 0x000fe20003c00000 */
[----:B------:R-:W-:Y:S05]  /*88a0*/  BRA `(.L_x_3788) ;  /* 0xffff83b000007947 */ /* 0x000fea000383ffff */
.L_x_3787:
[----:B------:R-:W-:Y:S05]  /*88b0*/  EXIT ;  /* 0x000000000000794d */ /* 0x000fea0003800000 */
.L_x_3789:
        /* <DEDUP_REMOVED lines=12> */
.L_x_5224:


//--------------------- .text._Z35group_norm_nhwc_fwd_one_pass_kernelI11Fp16IOFp32WLi64ELi60ELi480EEv26Group_norm_nhwc_fwd_params --------------------------
	.section	.text._Z35group_norm_nhwc_fwd_one_pass_kernelI11Fp16IOFp32WLi64ELi60ELi480EEv26Group_norm_nhwc_fwd_params,"ax",@progbits
	.sectioninfo	@"SHI_REGISTERS=40"
	.align	128
        .global         _Z35group_norm_nhwc_fwd_one_pass_kernelI11Fp16IOFp32WLi64ELi60ELi480EEv26Group_norm_nhwc_fwd_params
        .type           _Z35group_norm_nhwc_fwd_one_pass_kernelI11Fp16IOFp32WLi64ELi60ELi480EEv26Group_norm_nhwc_fwd_params,@function
        .size           _Z35group_norm_nhwc_fwd_one_pass_kernelI11Fp16IOFp32WLi64ELi60ELi480EEv26Group_norm_nhwc_fwd_params,(.L_x_5225 - _Z35group_norm_nhwc_fwd_one_pass_kernelI11Fp16IOFp32WLi64ELi60ELi480EEv26Group_norm_nhwc_fwd_params)
        .other          _Z35group_norm_nhwc_fwd_one_pass_kernelI11Fp16IOFp32WLi64ELi60ELi480EEv26Group_norm_nhwc_fwd_params,@"STO_CUDA_ENTRY STV_DEFAULT"
_Z35group_norm_nhwc_fwd_one_pass_kernelI11Fp16IOFp32WLi64ELi60ELi480EEv26Group_norm_nhwc_fwd_params:
.text._Z35group_norm_nhwc_fwd_one_pass_kernelI11Fp16IOFp32WLi64ELi60ELi480EEv26Group_norm_nhwc_fwd_params:
        /* <DEDUP_REMOVED lines=28> */
.L_x_3812:
        /* <DEDUP_REMOVED lines=30> */
[----:B------:R-:W-:Y:S01]  /*03a0*/  ISETP.GE.U32.AND P2, PT, R27, c[0x0][0x1c8], PT ;  /* 0x000072001b007a0c */ /* 0x000fe20003f46070 */
[----:B------:R-:W-:Y:S01]  /*03b0*/  IMAD R32, R5, c[0x0][0x1d8], R30 ;  /* 0x0000760005207a24 */ /* 0x000fe200078e021e */
[----:B------:R-:W-:Y:S01]  /*03c0*/  SHF.R.S32.HI R5, RZ, 0x1f, R31 ;  /* 0x0000001fff057819 */ /* 0x000fe2000001141f */
[----:B------:R-:W-:Y:S01]  /*03d0*/  IMAD R0, R0, c[0x0][0x1d0], RZ ;  /* 0x0000740000007a24 */ /* 0x000fe200078e02ff */
[----:B------:R-:W-:Y:S01]  /*03e0*/  ISETP.GT.U32.OR P1, PT, R24, 0x1df, P1 ;  /* 0x000001df1800780c */ /* 0x000fe20000f24470 */
[----:B------:R-:W-:Y:S01]  /*03f0*/  IMAD R32, R32, 0x3c, RZ ;  /* 0x0000003c20207824 */ /* 0x000fe200078e02ff */
[----:B------:R-:W-:Y:S01]  /*0400*/  ISETP.GE.AND.EX P2, PT, R6, c[0x0][0x1cc], PT, P2 ;  /* 0x0000730006007a0c */ /* 0x000fe20003f46320 */
[----:B------:R-:W-:-:S02]  /*0410*/  IMAD R35, R3, c[0x0][0x1d4], R0 ;  /* 0x0000750003237a24 */ /* 0x000fc400078e0200 */
[----:B------:R-:W-:Y:S01]  /*0420*/  @P0 IMAD R0, R21, c[0x0][0x1c0], RZ ;  /* 0x0000700015000a24 */ /* 0x000fe200078e02ff */
[----:B------:R-:W-:Y:S02]  /*0430*/  IADD3 R36, P3, R31, R32, RZ ;  /* 0x000000201f247210 */ /* 0x000fe40007f7e0ff */
[----:B------:R-:W-:Y:S01]  /*0440*/  ISETP.GT.U32.OR P2, PT, R24, 0x1df, P2 ;  /* 0x000001df1800780c */ /* 0x000fe20001744470 */
[----:B------:R-:W-:Y:S01]  /*0450*/  @P0 IMAD R11, R29, c[0x0][0x1c4], R0 ;  /* 0x000071001d0b0a24 */ /* 0x000fe200078e0200 */
[----:B------:R-:W-:Y:S02]  /*0460*/  LEA.HI.X.SX32 R37, R32, R5, 0x1, P3 ;  /* 0x0000000520257211 */ /* 0x000fe400018f0eff */
[----:B------:R-:W-:Y:S02]  /*0470*/  ISETP.GE.U32.AND P3, PT, R26, c[0x0][0x1c8], PT ;  /* 0x000072001a007a0c */ /* 0x000fe40003f66070 */
[----:B------:R-:W-:Y:S01]  /*0480*/  SHF.R.S32.HI R5, RZ, 0x1f, R26 ;  /* 0x0000001fff057819 */ /* 0x000fe2000001141a */
[----:B------:R-:W-:-:S03]  /*0490*/  IMAD.WIDE.U32 R36, R3, c[0x0][0x1d0], R36 ;  /* 0x0000740003247a25 */ /* 0x000fc600078e0024 */
[----:B------:R-:W-:Y:S01]  /*04a0*/  ISETP.GE.AND.EX P3, PT, R5, c[0x0][0x1cc], PT, P3 ;  /* 0x0000730005007a0c */ /* 0x000fe20003f66330 */
[----:B------:R-:W-:Y:S01]  /*04b0*/  @!P1 IMAD R3, R7, c[0x0][0x1c0], RZ ;  /* 0x0000700007039a24 */ /* 0x000fe200078e02ff */
[----:B------:R-:W-:Y:S01]  /*04c0*/  IADD3 R35, R37, R35, RZ ;  /* 0x0000002325237210 */ /* 0x000fe20007ffe0ff */
[----:B------:R-:W-:Y:S01]  /*04d0*/  @!P2 IMAD R0, R6, c[0x0][0x1c0], RZ ;  /* 0x000070000600aa24 */ /* 0x000fe200078e02ff */
[-C--:B------:R-:W-:Y:S01]  /*04e0*/  @P0 MOV R8, R36.reuse ;  /* 0x0000002400080202 */ /* 0x080fe20000000f00 */
[----:B------:R-:W-:Y:S01]  /*04f0*/  @!P1 IMAD R13, R28, c[0x0][0x1c4], R3 ;  /* 0x000071001c0d9a24 */ /* 0x000fe200078e0203 */
[----:B------:R-:W-:Y:S02]  /*0500*/  @P0 MOV R9, R35 ;  /* 0x0000002300090202 */ /* 0x000fe40000000f00 */
[----:B------:R-:W-:Y:S02]  /*0510*/  ISETP.GT.U32.OR P3, PT, R24, 0x1df, P3 ;  /* 0x000001df1800780c */ /* 0x000fe40001f64470 */
[----:B------:R-:W-:Y:S01]  /*0520*/  @!P1 MOV R34, R36 ;  /* 0x0000002400229202 */ /* 0x000fe20000000f00 */
[----:B------:R-:W-:-:S04]  /*0530*/  @P0 IMAD.WIDE.U32 R8, R29, c[0x0][0x1c0], R8 ;  /* 0x000070001d080a25 */ /* 0x000fc800078e0008 */
[----:B------:R-:W-:Y:S01]  /*0540*/  @!P1 IMAD.WIDE.U32 R2, R28, c[0x0][0x1c0], R34 ;  /* 0x000070001c029a25 */ /* 0x000fe200078e0022 */
[----:B------:R-:W-:Y:S02]  /*0550*/  @P0 IADD3 R9, R9, R11, RZ ;  /* 0x0000000b09090210 */ /* 0x000fe40007ffe0ff */
[C---:B------:R-:W-:Y:S02]  /*0560*/  @P0 LEA R16, P4, R8.reuse, c[0x0][0x170], 0x1 ;  /* 0x00005c0008100a11 */ /* 0x040fe400078808ff */
[----:B------:R-:W-:Y:S01]  /*0570*/  @!P1 IADD3 R3, R3, R13, RZ ;  /* 0x0000000d03039210 */ /* 0x000fe20007ffe0ff */
[----:B------:R-:W-:Y:S01]  /*0580*/  @!P3 IMAD R11, R5, c[0x0][0x1c0], RZ ;  /* 0x00007000050bba24 */ /* 0x000fe200078e02ff */
[----:B------:R-:W-:Y:S01]  /*0590*/  @P0 LEA.HI.X R17, R8, c[0x0][0x174], R9, 0x1, P4 ;  /* 0x00005d0008110a11 */ /* 0x000fe200020f0c09 */
[C---:B------:R-:W-:Y:S01]  /*05a0*/  @!P2 IMAD R13, R27.reuse, c[0x0][0x1c4], R0 ;  /* 0x000071001b0daa24 */ /* 0x040fe200078e0200 */
[-C--:B------:R-:W-:Y:S02]  /*05b0*/  @!P2 MOV R8, R36.reuse ;  /* 0x000000240008a202 */ /* 0x080fe40000000f00 */
[-C--:B------:R-:W-:Y:S01]  /*05c0*/  @!P2 MOV R9, R35.reuse ;  /* 0x000000230009a202 */ /* 0x080fe20000000f00 */
[----:B------:R-:W-:Y:S01]  /*05d0*/  @!P3 IMAD R19, R26, c[0x0][0x1c4], R11 ;  /* 0x000071001a13ba24 */ /* 0x000fe200078e020b */
[----:B------:R-:W-:Y:S01]  /*05e0*/  @!P1 LEA R14, P5, R2, c[0x0][0x170], 0x1 ;  /* 0x00005c00020e9a11 */ /* 0x000fe200078a08ff */
[----:B------:R-:W2:Y:S01]  /*05f0*/  @P0 LDG.E R4, [R16.64] ;  /* 0x0000000610040981 */ /* 0x000ea2000c1e1900 */
[----:B------:R-:W-:Y:S01]  /*0600*/  @!P3 MOV R10, R36 ;  /* 0x00000024000ab202 */ /* 0x000fe20000000f00 */
[----:B------:R-:W-:Y:S01]  /*0610*/  @!P2 IMAD.WIDE.U32 R8, R27, c[0x0][0x1c0], R8 ;  /* 0x000070001b08aa25 */ /* 0x000fe200078e0008 */
[----:B------:R-:W-:-:S02]  /*0620*/  @!P3 MOV R11, R35 ;  /* 0x00000023000bb202 */ /* 0x000fc40000000f00 */
[----:B------:R-:W-:Y:S02]  /*0630*/  @!P1 LEA.HI.X R15, R2, c[0x0][0x174], R3, 0x1, P5 ;  /* 0x00005d00020f9a11 */ /* 0x000fe400028f0c03 */
[----:B------:R-:W-:Y:S01]  /*0640*/  MOV R3, RZ ;  /* 0x000000ff00037202 */ /* 0x000fe20000000f00 */
[----:B------:R-:W-:Y:S01]  /*0650*/  @!P3 IMAD.WIDE.U32 R10, R26, c[0x0][0x1c0], R10 ;  /* 0x000070001a0aba25 */ /* 0x000fe200078e000a */
[----:B------:R-:W-:Y:S02]  /*0660*/  @!P2 IADD3 R9, R9, R13, RZ ;  /* 0x0000000d0909a210 */ /* 0x000fe40007ffe0ff */
[C---:B------:R-:W-:Y:S02]  /*0670*/  @!P2 LEA R12, P4, R8.reuse, c[0x0][0x170], 0x1 ;  /* 0x00005c00080caa11 */ /* 0x040fe400078808ff */
[----:B------:R-:W-:Y:S01]  /*0680*/  MOV R2, RZ ;  /* 0x000000ff00027202 */ /* 0x000fe20000000f00 */
[----:B------:R0:W3:Y:S01]  /*0690*/  @!P1 LDG.E R3, [R14.64] ;  /* 0x000000060e039981 */ /* 0x0000e2000c1e1900 */
[----:B------:R-:W-:-:S02]  /*06a0*/  @!P2 LEA.HI.X R13, R8, c[0x0][0x174], R9, 0x1, P4 ;  /* 0x00005d00080daa11 */ /* 0x000fc400020f0c09 */
[----:B------:R-:W-:Y:S02]  /*06b0*/  @!P3 IADD3 R9, R11, R19, RZ ;  /* 0x000000130b09b210 */ /* 0x000fe40007ffe0ff */
[C---:B------:R-:W-:Y:S01]  /*06c0*/  @!P3 LEA R8, P1, R10.reuse, c[0x0][0x170], 0x1 ;  /* 0x00005c000a08ba11 */ /* 0x040fe200078208ff */
[----:B------:R1:W4:Y:S01]  /*06d0*/  @!P2 LDG.E R2, [R12.64] ;  /* 0x000000060c02a981 */ /* 0x000322000c1e1900 */
[----:B------:R-:W-:Y:S02]  /*06e0*/  MOV R0, RZ ;  /* 0x000000ff00007202 */ /* 0x000fe40000000f00 */
[----:B------:R-:W-:-:S05]  /*06f0*/  @!P3 LEA.HI.X R9, R10, c[0x0][0x174], R9, 0x1, P1 ;  /* 0x00005d000a09ba11 */ /* 0x000fca00008f0c09 */
[----:B------:R5:W5:Y:S01]  /*0700*/  @!P3 LDG.E R0, [R8.64] ;  /* 0x000000060800b981 */ /* 0x000b62000c1e1900 */
[C---:B------:R-:W-:Y:S02]  /*0710*/  ISETP.GT.AND P1, PT, R22.reuse, 0x1e, PT ;  /* 0x0000001e1600780c */ /* 0x040fe40003f24270 */
[----:B------:R-:W-:Y:S02]  /*0720*/  ISETP.NE.AND P3, PT, R22, RZ, PT ;  /* 0x000000ff1600720c */ /* 0x000fe40003f65270 */
[----:B------:R-:W-:Y:S01]  /*0730*/  ISETP.NE.AND P2, PT, R24, RZ, PT ;  /* 0x000000ff1800720c */ /* 0x000fe20003f45270 */
[----:B------:R-:W-:Y:S01]  /*0740*/  BSSY B0, `(.L_x_3790) ;  /* 0x000005c000007945 */ /* 0x000fe20003800000 */
[--C-:B--2---:R-:W-:Y:S02]  /*0750*/  HADD2.F32 R11, -RZ, R4.reuse.H1_H1 ;  /* 0x30000004ff0b7230 */ /* 0x104fe40000004100 */
[----:B------:R-:W-:-:S03]  /*0760*/  HADD2.F32 R10, -RZ, R4.H0_H0 ;  /* 0x20000004ff0a7230 */ /* 0x000fc60000004100 */
[----:B0-----:R-:W-:Y:S02]  /*0770*/  FMUL.FTZ R15, R11, R11 ;  /* 0x0000000b0b0f7220 */ /* 0x001fe40000410000 */
[C---:B------:R-:W-:Y:S02]  /*0780*/  FADD.FTZ R11, R10.reuse, R11 ;  /* 0x0000000b0a0b7221 */ /* 0x040fe40000010000 */
[----:B------:R-:W-:Y:S01]  /*0790*/  FFMA.FTZ R15, R10, R10, R15 ;  /* 0x0000000a0a0f7223 */ /* 0x000fe2000001000f */
[--C-:B---3--:R-:W-:Y:S02]  /*07a0*/  HADD2.F32 R17, -RZ, R3.reuse.H1_H1 ;  /* 0x30000003ff117230 */ /* 0x108fe40000004100 */
[----:B------:R-:W-:-:S03]  /*07b0*/  HADD2.F32 R14, -RZ, R3.H0_H0 ;  /* 0x20000003ff0e7230 */ /* 0x000fc60000004100 */
[----:B-1----:R-:W-:Y:S01]  /*07c0*/  FMUL.FTZ R13, R17, R17 ;  /* 0x00000011110d7220 */ /* 0x002fe20000410000 */
[--C-:B----4-:R-:W-:Y:S01]  /*07d0*/  HADD2.F32 R10, -RZ, R2.reuse.H1_H1 ;  /* 0x30000002ff0a7230 */ /* 0x110fe20000004100 */
[C---:B------:R-:W-:Y:S01]  /*07e0*/  FADD.FTZ R12, R14.reuse, R17 ;  /* 0x000000110e0c7221 */ /* 0x040fe20000010000 */
[----:B-----5:R-:W-:Y:S01]  /*07f0*/  HADD2.F32 R9, -RZ, R2.H0_H0 ;  /* 0x20000002ff097230 */ /* 0x020fe20000004100 */
[----:B------:R-:W-:Y:S02]  /*0800*/  FFMA.FTZ R14, R14, R14, R13 ;  /* 0x0000000e0e0e7223 */ /* 0x000fe4000001000d */
[----:B------:R-:W-:Y:S02]  /*0810*/  FMUL.FTZ R8, R10, R10 ;  /* 0x0000000a0a087220 */ /* 0x000fe40000410000 */
[----:B------:R-:W-:Y:S01]  /*0820*/  FADD.FTZ R15, RZ, R15 ;  /* 0x0000000fff0f7221 */ /* 0x000fe20000010000 */
[----:B------:R-:W-:Y:S01]  /*0830*/  HADD2.F32 R13, -RZ, R0.H1_H1 ;  /* 0x30000000ff0d7230 */ /* 0x000fe20000004100 */
[----:B------:R-:W-:-:S02]  /*0840*/  FADD.FTZ R11, RZ, R11 ;  /* 0x0000000bff0b7221 */ /* 0x000fc40000010000 */
[C---:B------:R-:W-:Y:S02]  /*0850*/  FADD.FTZ R10, R9.reuse, R10 ;  /* 0x0000000a090a7221 */ /* 0x040fe40000010000 */
[----:B------:R-:W-:Y:S01]  /*0860*/  FFMA.FTZ R9, R9, R9, R8 ;  /* 0x0000000909097223 */ /* 0x000fe20000010008 */
[----:B------:R-:W-:Y:S01]  /*0870*/  HADD2.F32 R8, -RZ, R0.H0_H0 ;  /* 0x20000000ff087230 */ /* 0x000fe20000004100 */
[----:B------:R-:W-:Y:S02]  /*0880*/  FADD.FTZ R14, R15, R14 ;  /* 0x0000000e0f0e7221 */ /* 0x000fe40000010000 */
[----:B------:R-:W-:Y:S02]  /*0890*/  FADD.FTZ R11, R11, R12 ;  /* 0x0000000c0b0b7221 */ /* 0x000fe40000010000 */
[----:B------:R-:W-:Y:S02]  /*08a0*/  FMUL.FTZ R15, R13, R13 ;  /* 0x0000000d0d0f7220 */ /* 0x000fe40000410000 */
[----:B------:R-:W-:-:S02]  /*08b0*/  FADD.FTZ R10, R11, R10 ;  /* 0x0000000a0b0a7221 */ /* 0x000fc40000010000 */
[----:B------:R-:W-:Y:S02]  /*08c0*/  FADD.FTZ R9, R14, R9 ;  /* 0x000000090e097221 */ /* 0x000fe40000010000 */
        /* <DEDUP_REMOVED lines=67> */
.L_x_3791:
[----:B------:R-:W-:Y:S05]  /*0d00*/  BSYNC B0 ;  /* 0x0000000000007941 */ /* 0x000fea0003800000 */
.L_x_3790:
        /* <DEDUP_REMOVED lines=25> */
.L_x_3794:
[----:B------:R-:W2:Y:S01]  /*0ea0*/  LDG.E.STRONG.GPU R12, [R10.64] ;  /* 0x000000060a0c7981 */ /* 0x000ea2000c1ef900 */
[----:B------:R-:W-:Y:S01]  /*0eb0*/  YIELD ;  /* 0x0000000000007946 */ /* 0x000fe20003800000 */
[----:B--2---:R-:W-:Y:S01]  /*0ec0*/  ISETP.NE.AND P1, PT, R12, R13, PT ;  /* 0x0000000d0c00720c */ /* 0x004fe20003f25270 */
[----:B------:R-:W-:-:S12]  /*0ed0*/  CCTL.IVALL ;  /* 0x00000000ff00798f */ /* 0x000fd80002000000 */
[----:B------:R-:W-:Y:S05]  /*0ee0*/  @P1 BRA `(.L_x_3794) ;  /* 0xffffffb000001947 */ /* 0x000fea000383ffff */
.L_x_3793:
        /* <DEDUP_REMOVED lines=11> */
.L_x_3796:
        /* <DEDUP_REMOVED lines=59> */
.L_x_3795:
        /* <DEDUP_REMOVED lines=19> */
.L_x_3798:
[----:B------:R-:W-:Y:S05]  /*1480*/  BSYNC B0 ;  /* 0x0000000000007941 */ /* 0x000fea0003800000 */
.L_x_3797:
        /* <DEDUP_REMOVED lines=30> */
.L_x_3792:
        /* <DEDUP_REMOVED lines=16> */
[--C-:B------:R-:W-:Y:S01]  /*1770*/  HADD2.F32 R33, -RZ, R3.reuse.H0_H0 ;  /* 0x20000003ff217230 */ /* 0x100fe20000004100 */
[----:B------:R-:W-:Y:S01]  /*1780*/  ISETP.NE.AND P4, PT, RZ, UR5, PT ;  /* 0x00000005ff007c0c */ /* 0x000fe2000bf85270 */
[----:B-1----:R-:W-:Y:S01]  /*1790*/  HADD2.F32 R16, -RZ, R3.H1_H1 ;  /* 0x30000003ff107230 */ /* 0x002fe20000004100 */
[----:B------:R-:W1:Y:S01]  /*17a0*/  LDS.64 R14, [0x90] ;  /* 0x00009000ff0e7984 */ /* 0x000e620000000a00 */
[--C-:B------:R-:W-:Y:S01]  /*17b0*/  HADD2.F32 R17, -RZ, R2.reuse.H0_H0 ;  /* 0x20000002ff117230 */ /* 0x100fe20000004100 */
[----:B------:R-:W-:Y:S01]  /*17c0*/  ISETP.GE.U32.AND P2, PT, R28, c[0x0][0x1c8], PT ;  /* 0x000072001c007a0c */ /* 0x000fe20003f46070 */
[----:B------:R-:W-:Y:S01]  /*17d0*/  HADD2.F32 R19, -RZ, R2.H1_H1 ;  /* 0x30000002ff137230 */ /* 0x000fe20000004100 */
[----:B------:R-:W-:Y:S01]  /*17e0*/  ISETP.GE.U32.AND P3, PT, R27, c[0x0][0x1c8], PT ;  /* 0x000072001b007a0c */ /* 0x000fe20003f66070 */
[--C-:B------:R-:W-:Y:S01]  /*17f0*/  HADD2.F32 R3, -RZ, R0.reuse.H0_H0 ;  /* 0x20000000ff037230 */ /* 0x100fe20000004100 */
[----:B------:R-:W-:Y:S01]  /*1800*/  ISETP.GE.AND.EX P2, PT, R7, c[0x0][0x1cc], PT, P2 ;  /* 0x0000730007007a0c */ /* 0x000fe20003f46320 */
[----:B0-----:R-:W-:Y:S01]  /*1810*/  HADD2.F32 R9, -RZ, R0.H1_H1 ;  /* 0x30000000ff097230 */ /* 0x001fe20000004100 */
[----:B------:R-:W-:-:S02]  /*1820*/  ISETP.GE.AND.EX P3, PT, R6, c[0x0][0x1cc], PT, P3 ;  /* 0x0000730006007a0c */ /* 0x000fc40003f66330 */
        /* <DEDUP_REMOVED lines=11> */
[--C-:B------:R-:W-:Y:S02]  /*18e0*/  HADD2.F32 R32, -RZ, R4.reuse.H0_H0 ;  /* 0x20000004ff207230 */ /* 0x100fe40000004100 */
[----:B------:R-:W-:Y:S01]  /*18f0*/  HADD2.F32 R4, -RZ, R4.H1_H1 ;  /* 0x30000004ff047230 */ /* 0x000fe20000004100 */
[----:B------:R0:W1:Y:S01]  /*1900*/  @P1 MUFU.RSQ R15, R8 ;  /* 0x00000008000f1308 */ /* 0x0000620000001400 */
[----:B------:R-:W-:Y:S01]  /*1910*/  ISETP.GE.U32.AND P1, PT, R26, c[0x0][0x1c8], PT ;  /* 0x000072001a007a0c */ /* 0x000fe20003f26070 */
[--C-:B------:R-:W-:Y:S02]  /*1920*/  FADD.FTZ R32, R32, -R14.reuse ;  /* 0x8000000e20207221 */ /* 0x100fe40000010000 */
[--C-:B------:R-:W-:Y:S01]  /*1930*/  FADD.FTZ R2, R4, -R14.reuse ;  /* 0x8000000e04027221 */ /* 0x100fe20000010000 */
[----:B------:R-:W-:Y:S01]  /*1940*/  ISETP.GE.AND.EX P1, PT, R5, c[0x0][0x1cc], PT, P1 ;  /* 0x0000730005007a0c */ /* 0x000fe20003f26310 */
[----:B------:R-:W-:-:S02]  /*1950*/  FADD.FTZ R4, R17, -R14 ;  /* 0x8000000e11047221 */ /* 0x000fc40000010000 */
[--C-:B0-----:R-:W-:Y:S01]  /*1960*/  FADD.FTZ R8, R3, -R14.reuse ;  /* 0x8000000e03087221 */ /* 0x101fe20000010000 */
[----:B------:R-:W-:Y:S01]  /*1970*/  ISETP.GT.U32.OR P1, PT, R24, 0x1df, P1 ;  /* 0x000001df1800780c */ /* 0x000fe20000f24470 */
[----:B------:R-:W-:Y:S02]  /*1980*/  FADD.FTZ R14, R9, -R14 ;  /* 0x8000000e090e7221 */ /* 0x000fe40000010000 */
[-C--:B-1----:R-:W-:Y:S02]  /*1990*/  FMUL.FTZ R3, R32, R15.reuse ;  /* 0x0000000f20037220 */ /* 0x082fe40000410000 */
[-C--:B------:R-:W-:Y:S02]  /*19a0*/  FMUL.FTZ R9, R18, R15.reuse ;  /* 0x0000000f12097220 */ /* 0x080fe40000410000 */
[-C--:B------:R-:W-:Y:S02]  /*19b0*/  FMUL.FTZ R17, R4, R15.reuse ;  /* 0x0000000f04117220 */ /* 0x080fe40000410000 */
[----:B------:R-:W-:-:S02]  /*19c0*/  FMUL.FTZ R19, R8, R15 ;  /* 0x0000000f08137220 */ /* 0x000fc40000410000 */
[-C--:B------:R-:W-:Y:S02]  /*19d0*/  FMUL.FTZ R16, R16, R15.reuse ;  /* 0x0000000f10107220 */ /* 0x080fe40000410000 */
[-C--:B------:R-:W-:Y:S02]  /*19e0*/  FMUL.FTZ R18, R0, R15.reuse ;  /* 0x0000000f00127220 */ /* 0x080fe40000410000 */
[-C--:B------:R-:W-:Y:S02]  /*19f0*/  FMUL.FTZ R8, R14, R15.reuse ;  /* 0x0000000f0e087220 */ /* 0x080fe40000410000 */
[----:B------:R-:W-:Y:S02]  /*1a00*/  FMUL.FTZ R2, R2, R15 ;  /* 0x0000000f02027220 */ /* 0x000fe40000410000 */
[C-C-:B--2---:R-:W-:Y:S02]  /*1a10*/  FFMA.FTZ R14, R10.reuse, R3, R12.reuse ;  /* 0x000000030a0e7223 */ /* 0x144fe4000001000c */
[----:B------:R-:W-:-:S02]  /*1a20*/  FFMA.FTZ R4, R10, R9, R12 ;  /* 0x000000090a047223 */ /* 0x000fc4000001000c */
[C-C-:B------:R-:W-:Y:S02]  /*1a30*/  FFMA.FTZ R0, R10.reuse, R17, R12.reuse ;  /* 0x000000110a007223 */ /* 0x140fe4000001000c */
[----:B------:R-:W-:Y:S02]  /*1a40*/  FFMA.FTZ R10, R10, R19, R12 ;  /* 0x000000130a0a7223 */ /* 0x000fe4000001000c */
        /* <DEDUP_REMOVED lines=15> */
.L_x_3799:
[----:B------:R-:W-:Y:S01]  /*1b40*/  BSSY B0, `(.L_x_3800) ;  /* 0x000000c000007945 */ /* 0x000fe20003800000 */
[----:B------:R-:W-:Y:S05]  /*1b50*/  @!P0 BRA `(.L_x_3801) ;  /* 0x000000a000008947 */ /* 0x000fea0003800000 */
[----:B------:R-:W-:Y:S01]  /*1b60*/  MOV R2, R36 ;  /* 0x0000002400027202 */ /* 0x000fe20000000f00 */
[----:B------:R-:W-:Y:S01]  /*1b70*/  IMAD R8, R21, c[0x0][0x1c0], RZ ;  /* 0x0000700015087a24 */ /* 0x000fe200078e02ff */
[----:B------:R-:W-:Y:S02]  /*1b80*/  MOV R3, R35 ;  /* 0x0000002300037202 */ /* 0x000fe40000000f00 */
[----:B------:R-:W-:Y:S01]  /*1b90*/  F2FP.PACK_AB R11, R11, R14 ;  /* 0x0000000e0b0b723e */ /* 0x000fe200000000ff */
[C---:B------:R-:W-:Y:S02]  /*1ba0*/  IMAD R9, R29.reuse, c[0x0][0x1c4], R8 ;  /* 0x000071001d097a24 */ /* 0x040fe400078e0208 */
[----:B------:R-:W-:-:S05]  /*1bb0*/  IMAD.WIDE.U32 R2, R29, c[0x0][0x1c0], R2 ;  /* 0x000070001d027a25 */ /* 0x000fca00078e0002 */
[----:B------:R-:W-:Y:S02]  /*1bc0*/  IADD3 R9, R3, R9, RZ ;  /* 0x0000000903097210 */ /* 0x000fe40007ffe0ff */
[----:B------:R-:W-:-:S04]  /*1bd0*/  LEA R8, P5, R2, c[0x0][0x160], 0x1 ;  /* 0x0000580002087a11 */ /* 0x000fc800078a08ff */
[----:B------:R-:W-:-:S05]  /*1be0*/  LEA.HI.X R9, R2, c[0x0][0x164], R9, 0x1, P5 ;  /* 0x0000590002097a11 */ /* 0x000fca00028f0c09 */
[----:B------:R0:W-:Y:S04]  /*1bf0*/  STG.E [R8.64], R11 ;  /* 0x0000000b08007986 */ /* 0x0001e8000c101906 */
.L_x_3801:
[----:B------:R-:W-:Y:S05]  /*1c00*/  BSYNC B0 ;  /* 0x0000000000007941 */ /* 0x000fea0003800000 */
.L_x_3800:
        /* <DEDUP_REMOVED lines=11> */
.L_x_3802:
[----:B------:R-:W-:Y:S01]  /*1cc0*/  BSSY B0, `(.L_x_3803) ;  /* 0x000000c000007945 */ /* 0x000fe20003800000 */
[----:B------:R-:W-:Y:S05]  /*1cd0*/  @P2 BRA `(.L_x_3804) ;  /* 0x000000a000002947 */ /* 0x000fea0003800000 */
[----:B------:R-:W-:Y:S01]  /*1ce0*/  MOV R2, R36 ;  /* 0x0000002400027202 */ /* 0x000fe20000000f00 */
[----:B------:R-:W-:Y:S01]  /*1cf0*/  IMAD R7, R7, c[0x0][0x1c0], RZ ;  /* 0x0000700007077a24 */ /* 0x000fe200078e02ff */
[----:B------:R-:W-:Y:S02]  /*1d00*/  MOV R3, R35 ;  /* 0x0000002300037202 */ /* 0x000fe40000000f00 */
[----:B------:R-:W-:Y:S01]  /*1d10*/  F2FP.PACK_AB R19, R19, R4 ;  /* 0x000000041313723e */ /* 0x000fe200000000ff */
[C---:B------:R-:W-:Y:S02]  /*1d20*/  IMAD R7, R28.reuse, c[0x0][0x1c4], R7 ;  /* 0x000071001c077a24 */ /* 0x040fe400078e0207 */
[----:B------:R-:W-:-:S05]  /*1d30*/  IMAD.WIDE.U32 R2, R28, c[0x0][0x1c0], R2 ;  /* 0x000070001c027a25 */ /* 0x000fca00078e0002 */
[----:B------:R-:W-:Y:S02]  /*1d40*/  IADD3 R7, R3, R7, RZ ;  /* 0x0000000703077210 */ /* 0x000fe40007ffe0ff */
[----:B0-----:R-:W-:-:S04]  /*1d50*/  LEA R8, P2, R2, c[0x0][0x160], 0x1 ;  /* 0x0000580002087a11 */ /* 0x001fc800078408ff */
[----:B------:R-:W-:-:S05]  /*1d60*/  LEA.HI.X R9, R2, c[0x0][0x164], R7, 0x1, P2 ;  /* 0x0000590002097a11 */ /* 0x000fca00010f0c07 */
[----:B------:R0:W-:Y:S04]  /*1d70*/  STG.E [R8.64], R19 ;  /* 0x0000001308007986 */ /* 0x0001e8000c101906 */
.L_x_3804:
[----:B------:R-:W-:Y:S05]  /*1d80*/  BSYNC B0 ;  /* 0x0000000000007941 */ /* 0x000fea0003800000 */
.L_x_3803:
        /* <DEDUP_REMOVED lines=11> */
.L_x_3805:
        /* <DEDUP_REMOVED lines=12> */
.L_x_3807:
[----:B------:R-:W-:Y:S05]  /*1f00*/  BSYNC B0 ;  /* 0x0000000000007941 */ /* 0x000fea0003800000 */
.L_x_3806:
        /* <DEDUP_REMOVED lines=11> */
.L_x_3808:
        /* <DEDUP_REMOVED lines=12> */
.L_x_3810:
[----:B------:R-:W-:Y:S05]  /*2080*/  BSYNC B0 ;  /* 0x0000000000007941 */ /* 0x000fea0003800000 */
.L_x_3809:
[----:B------:R-:W-:Y:S02]  /*2090*/  IADD3 R30, R30, c[0x0][0x10], RZ ;  /* 0x000004001e1e7a10 */ /* 0x000fe40007ffe0ff */
[----:B------:R-:W-:Y:S02]  /*20a0*/  IADD3 R20, R20, 0x1, RZ ;  /* 0x0000000114147810 */ /* 0x000fe40007ffe0ff */
[----:B------:R-:W-:-:S13]  /*20b0*/  ISETP.GE.AND P1, PT, R30, UR4, PT ;  /* 0x000000041e007c0c */ /* 0x000fda000bf26270 */
[----:B------:R-:W-:Y:S01]  /*20c0*/  @P1 CALL.REL.NOINC `(.L_x_3811) ;  /* 0x0000001000001944 */ /* 0x000fe20003c00000 */
[----:B------:R-:W-:Y:S05]  /*20d0*/  BRA `(.L_x_3812) ;  /* 0xffffe0e000007947 */ /* 0x000fea000383ffff */
.L_x_3811:
[----:B------:R-:W-:Y:S05]  /*20e0*/  EXIT ;  /* 0x000000000000794d */ /* 0x000fea0003800000 */
.L_x_3813:
        /* <DEDUP_REMOVED lines=9> */
.L_x_5225:


//--------------------- .text._Z35group_norm_nhwc_fwd_one_pass_kernelI11Fp16IOFp32WLi128ELi60ELi480EEv26Group_norm_nhwc_fwd_params --------------------------
	.section	.text._Z35group_norm_nhwc_fwd_one_pass_kernelI11Fp16IOFp32WLi128ELi60ELi480EEv26Group_norm_nhwc_fwd_params,"ax",@progbits
	.sectioninfo	@"SHI_REGISTERS=49"
	.align	128
        .global         _Z35group_norm_nhwc_fwd_one_pass_kernelI11Fp16IOFp32WLi128ELi60ELi480EEv26Group_norm_nhwc_fwd_params
        .type           _Z35group_norm_nhwc_fwd_one_pass_kernelI11Fp16IOFp32WLi128ELi60ELi480EEv26Group_norm_nhwc_fwd_params,@function
        .size           _Z35group_norm_nhwc_fwd_one_pass_kernelI11Fp16IOFp32WLi128ELi60ELi480EEv26Group_norm_nhwc_fwd_params,(.L_x_5226 - _Z35group_norm_nhwc_fwd_one_pass_kernelI11Fp16IOFp32WLi128ELi60ELi480EEv26Group_norm_nhwc_fwd_params)
        .other          _Z35group_norm_nhwc_fwd_one_pass_kernelI11Fp16IOFp32WLi128ELi60ELi480EEv26Group_norm_nhwc_fwd_params,@"STO_CUDA_ENTRY STV_DEFAULT"
_Z35group_norm_nhwc_fwd_one_pass_kernelI11Fp16IOFp32WLi128ELi60ELi480EEv26Group_norm_nhwc_fwd_params:
.text._Z35group_norm_nhwc_fwd_one_pass_kernelI11Fp16IOFp32WLi128ELi60ELi480EEv26Group_norm_nhwc_fwd_params:
        /* <DEDUP_REMOVED lines=38> */
.L_x_3851:
        /* <DEDUP_REMOVED lines=12> */
[----:B------:R-:W-:Y:S02]  /*0320*/  IMAD R12, R17, R12, R16 ;  /* 0x0000000c110c7224 */ /* 0x000fe400078e0210 */
[----:B------:R-:W-:-:S03]  /*0330*/  @P3 IMAD R16, R9, c[0x0][0x1c0], RZ ;  /* 0x0000700009103a24 */ /* 0x000fc600078e02ff */
[----:B------:R-:W-:-:S13]  /*0340*/  ISETP.GT.U32.AND P6, PT, R17, R12, PT ;  /* 0x0000000c1100720c */ /* 0x000fda0003fc4070 */
[-C--:B------:R-:W-:Y:S02]  /*0350*/  @!P6 IADD3 R12, R12, -R17.reuse, RZ ;  /* 0x800000110c0ce210 */ /* 0x080fe40007ffe0ff */
[----:B------:R-:W-:Y:S02]  /*0360*/  @!P6 IADD3 R15, R15, 0x1, RZ ;  /* 0x000000010f0fe810 */ /* 0x000fe40007ffe0ff */
[----:B------:R-:W-:Y:S02]  /*0370*/  ISETP.GE.U32.AND P0, PT, R12, R17, PT ;  /* 0x000000110c00720c */ /* 0x000fe40003f06070 */
[----:B------:R-:W-:Y:S02]  /*0380*/  LOP3.LUT R12, R11, c[0x0][0x1d8], RZ, 0x3c, !PT ;  /* 0x000076000b0c7a12 */ /* 0x000fe400078e3cff */
[----:B------:R-:W-:Y:S02]  /*0390*/  ISETP.NE.AND P6, PT, RZ, c[0x0][0x1d8], PT ;  /* 0x00007600ff007a0c */ /* 0x000fe40003fc5270 */
[----:B------:R-:W-:-:S07]  /*03a0*/  ISETP.GE.AND P5, PT, R12, RZ, PT ;  /* 0x000000ff0c00720c */ /* 0x000fce0003fa6270 */
[----:B------:R-:W-:-:S04]  /*03b0*/  @P0 IADD3 R15, R15, 0x1, RZ ;  /* 0x000000010f0f0810 */ /* 0x000fc80007ffe0ff */
[----:B------:R-:W-:Y:S01]  /*03c0*/  MOV R17, R15 ;  /* 0x0000000f00117202 */ /* 0x000fe20000000f00 */
[----:B------:R-:W-:Y:S01]  /*03d0*/  IMAD.WIDE.U32 R14, R0, -0x77777777, RZ ;  /* 0x88888889000e7825 */ /* 0x000fe200078e00ff */
[----:B------:R-:W-:Y:S02]  /*03e0*/  SHF.R.S32.HI R14, RZ, 0x1f, R26 ;  /* 0x0000001fff0e7819 */ /* 0x000fe4000001141a */
[----:B------:R-:W-:Y:S02]  /*03f0*/  @!P5 IADD3 R17, -R17, RZ, RZ ;  /* 0x000000ff1111d210 */ /* 0x000fe40007ffe1ff */
[----:B------:R-:W-:Y:S02]  /*0400*/  @!P6 LOP3.LUT R17, RZ, c[0x0][0x1d8], RZ, 0x33, !PT ;  /* 0x00007600ff11ea12 */ /* 0x000fe400078e33ff */
[----:B------:R-:W-:Y:S01]  /*0410*/  SHF.R.U32.HI R28, RZ, 0x4, R15 ;  /* 0x00000004ff1c7819 */ /* 0x000fe2000001160f */
[----:B------:R-:W-:Y:S01]  /*0420*/  @P2 IMAD R15, R8, c[0x0][0x1c0], RZ ;  /* 0x00007000080f2a24 */ /* 0x000fe200078e02ff */
[----:B------:R-:W-:-:S03]  /*0430*/  IADD3 R12, -R17, RZ, RZ ;  /* 0x000000ff110c7210 */ /* 0x000fc60007ffe1ff */
[----:B------:R-:W-:Y:S02]  /*0440*/  IMAD R28, R3, c[0x0][0x1e4], R28 ;  /* 0x00007900031c7a24 */ /* 0x000fe400078e021c */
[----:B------:R-:W-:Y:S01]  /*0450*/  IMAD R29, R12, c[0x0][0x1d8], R11 ;  /* 0x000076000c1d7a24 */ /* 0x000fe200078e020b */
[----:B------:R-:W-:Y:S02]  /*0460*/  SHF.R.S32.HI R12, RZ, 0x1f, R17 ;  /* 0x0000001fff0c7819 */ /* 0x000fe40000011411 */
[C---:B------:R-:W-:Y:S01]  /*0470*/  IADD3 R22, R28.reuse, 0x40, RZ ;  /* 0x000000401c167810 */ /* 0x040fe20007ffe0ff */
[----:B------:R-:W-:Y:S01]  /*0480*/  IMAD R29, R29, 0x3c, RZ ;  /* 0x0000003c1d1d7824 */ /* 0x000fe200078e02ff */
[----:B------:R-:W-:Y:S01]  /*0490*/  IADD3 R32, R28, 0x50, RZ ;  /* 0x000000501c207810 */ /* 0x000fe20007ffe0ff */
[----:B------:R-:W-:Y:S01]  /*04a0*/  IMAD R12, R12, c[0x0][0x1d0], RZ ;  /* 0x000074000c0c7a24 */ /* 0x000fe200078e02ff */
[----:B------:R-:W-:Y:S02]  /*04b0*/  ISETP.GE.U32.AND P5, PT, R22, c[0x0][0x1c8], PT ;  /* 0x0000720016007a0c */ /* 0x000fe40003fa6070 */
[----:B------:R-:W-:Y:S01]  /*04c0*/  IADD3 R42, P0, R26, R29, RZ ;  /* 0x0000001d1a2a7210 */ /* 0x000fe20007f1e0ff */
[----:B------:R-:W-:Y:S01]  /*04d0*/  IMAD R41, R17, c[0x0][0x1d4], R12 ;  /* 0x0000750011297a24 */ /* 0x000fe200078e020c */
[----:B------:R-:W-:-:S02]  /*04e0*/  SHF.R.S32.HI R12, RZ, 0x1f, R22 ;  /* 0x0000001fff0c7819 */ /* 0x000fc40000011416 */
[----:B------:R-:W-:Y:S02]  /*04f0*/  LEA.HI.X.SX32 R43, R29, R14, 0x1, P0 ;  /* 0x0000000e1d2b7211 */ /* 0x000fe400000f0eff */
[----:B------:R-:W-:Y:S02]  /*0500*/  ISETP.GE.AND.EX P5, PT, R12, c[0x0][0x1cc], PT, P5 ;  /* 0x000073000c007a0c */ /* 0x000fe40003fa6350 */
[----:B------:R-:W-:Y:S01]  /*0510*/  SHF.R.S32.HI R33, RZ, 0x1f, R32 ;  /* 0x0000001fff217819 */ /* 0x000fe20000011420 */
[----:B------:R-:W-:Y:S01]  /*0520*/  IMAD.WIDE.U32 R42, R17, c[0x0][0x1d0], R42 ;  /* 0x00007400112a7a25 */ /* 0x000fe200078e002a */
[----:B------:R-:W-:-:S03]  /*0530*/  ISETP.LT.U32.AND P5, PT, R0, 0x1e0, !P5 ;  /* 0x000001e00000780c */ /* 0x000fc60006fa1070 */
[C---:B------:R-:W-:Y:S01]  /*0540*/  @P2 IMAD R17, R4.reuse, c[0x0][0x1c4], R15 ;  /* 0x0000710004112a24 */ /* 0x040fe200078e020f */
[----:B------:R-:W-:Y:S02]  /*0550*/  IADD3 R41, R43, R41, RZ ;  /* 0x000000292b297210 */ /* 0x000fe40007ffe0ff */
[-C--:B------:R-:W-:Y:S02]  /*0560*/  @P2 MOV R40, R42.reuse ;  /* 0x0000002a00282202 */ /* 0x080fe40000000f00 */
[-C--:B------:R-:W-:Y:S02]  /*0570*/  @P4 MOV R20, R42.reuse ;  /* 0x0000002a00144202 */ /* 0x080fe40000000f00 */
[----:B------:R-:W-:Y:S01]  /*0580*/  @P4 MOV R21, R41 ;  /* 0x0000002900154202 */ /* 0x000fe20000000f00 */
[----:B------:R-:W-:Y:S02]  /*0590*/  @P2 IMAD.WIDE.U32 R14, R4, c[0x0][0x1c0], R40 ;  /* 0x00007000040e2a25 */ /* 0x000fe400078e0028 */
[----:B------:R-:W-:-:S02]  /*05a0*/  @P5 MOV R30, R42 ;  /* 0x0000002a001e5202 */ /* 0x000fc40000000f00 */
[----:B------:R-:W-:Y:S01]  /*05b0*/  @P5 IMAD R31, R12, c[0x0][0x1c0], RZ ;  /* 0x000070000c1f5a24 */ /* 0x000fe200078e02ff */
[----:B------:R-:W-:Y:S01]  /*05c0*/  @P2 IADD3 R15, R15, R17, RZ ;  /* 0x000000110f0f2210 */ /* 0x000fe20007ffe0ff */
[----:B------:R-:W-:Y:S01]  /*05d0*/  @P4 IMAD R17, R10, c[0x0][0x1c0], RZ ;  /* 0x000070000a114a24 */ /* 0x000fe200078e02ff */
[----:B------:R-:W-:Y:S01]  /*05e0*/  @P2 LEA R18, P0, R14, c[0x0][0x170], 0x1 ;  /* 0x00005c000e122a11 */ /* 0x000fe200078008ff */
[----:B------:R-:W-:-:S03]  /*05f0*/  @P4 IMAD.WIDE.U32 R20, R6, c[0x0][0x1c0], R20 ;  /* 0x0000700006144a25 */ /* 0x000fc600078e0014 */
[----:B------:R-:W-:Y:S01]  /*0600*/  @P2 LEA.HI.X R19, R14, c[0x0][0x174], R15, 0x1, P0 ;  /* 0x00005d000e132a11 */ /* 0x000fe200000f0c0f */
[----:B------:R-:W-:Y:S01]  /*0610*/  @P3 IMAD R15, R5, c[0x0][0x1c4], R16 ;  /* 0x00007100050f3a24 */ /* 0x000fe200078e0210 */
[----:B------:R-:W-:Y:S01]  /*0620*/  @P3 MOV R16, R42 ;  /* 0x0000002a00103202 */ /* 0x000fe20000000f00 */
[----:B------:R-:W-:Y:S01]  /*0630*/  @P4 IMAD R23, R6, c[0x0][0x1c4], R17 ;  /* 0x0000710006174a24 */ /* 0x000fe200078e0211 */
[-C--:B------:R-:W-:Y:S01]  /*0640*/  @P3 MOV R17, R41.reuse ;  /* 0x0000002900113202 */ /* 0x080fe20000000f00 */
[----:B------:R-:W-:Y:S01]  /*0650*/  @P1 IMAD R14, R7, c[0x0][0x1c0], RZ ;  /* 0x00007000070e1a24 */ /* 0x000fe200078e02ff */
[----:B------:R-:W-:Y:S01]  /*0660*/  ISETP.GE.U32.AND P0, PT, R32, c[0x0][0x1c8], PT ;  /* 0x0000720020007a0c */ /* 0x000fe20003f06070 */
[----:B------:R-:W-:Y:S01]  /*0670*/  @P5 IMAD R37, R22, c[0x0][0x1c4], R31 ;  /* 0x0000710016255a24 */ /* 0x000fe200078e021f */
[----:B------:R-:W-:Y:S01]  /*0680*/  @P5 MOV R31, R41 ;  /* 0x00000029001f5202 */ /* 0x000fe20000000f00 */
[----:B------:R-:W-:Y:S01]  /*0690*/  @P3 IMAD.WIDE.U32 R16, R5, c[0x0][0x1c0], R16 ;  /* 0x0000700005103a25 */ /* 0x000fe200078e0010 */
[----:B------:R-:W-:-:S03]  /*06a0*/  ISETP.GE.AND.EX P0, PT, R33, c[0x0][0x1cc], PT, P0 ;  /* 0x0000730021007a0c */ /* 0x000fc60003f06300 */
[----:B------:R-:W-:Y:S01]  /*06b0*/  @P1 IMAD R35, R13, c[0x0][0x1c4], R14 ;  /* 0x000071000d231a24 */ /* 0x000fe200078e020e */
[----:B------:R-:W-:Y:S02]  /*06c0*/  @P3 IADD3 R17, R17, R15, RZ ;  /* 0x0000000f11113210 */ /* 0x000fe40007ffe0ff */
[----:B------:R-:W-:Y:S02]  /*06d0*/  @P1 MOV R14, R42 ;  /* 0x0000002a000e1202 */ /* 0x000fe40000000f00 */
[----:B------:R-:W-:Y:S02]  /*06e0*/  @P1 MOV R15, R41 ;  /* 0x00000029000f1202 */ /* 0x000fe40000000f00 */
[----:B------:R-:W-:Y:S02]  /*06f0*/  ISETP.LT.U32.AND P0, PT, R0, 0x1e0, !P0 ;  /* 0x000001e00000780c */ /* 0x000fe40004701070 */
[----:B------:R-:W-:Y:S01]  /*0700*/  @P3 LEA R12, P6, R16, c[0x0][0x170], 0x1 ;  /* 0x00005c00100c3a11 */ /* 0x000fe200078c08ff */
[----:B------:R-:W-:-:S03]  /*0710*/  @P1 IMAD.WIDE.U32 R14, R13, c[0x0][0x1c0], R14 ;  /* 0x000070000d0e1a25 */ /* 0x000fc600078e000e */
[----:B------:R-:W-:Y:S02]  /*0720*/  @P3 LEA.HI.X R13, R16, c[0x0][0x174], R17, 0x1, P6 ;  /* 0x00005d00100d3a11 */ /* 0x000fe400030f0c11 */
[----:B------:R-:W-:Y:S01]  /*0730*/  @P4 IADD3 R17, R21, R23, RZ ;  /* 0x0000001715114210 */ /* 0x000fe20007ffe0ff */
[----:B------:R-:W-:Y:S01]  /*0740*/  @P5 IMAD.WIDE.U32 R22, R22, c[0x0][0x1c0], R30 ;  /* 0x0000700016165a25 */ /* 0x000fe200078e001e */
[C---:B------:R-:W-:Y:S02]  /*0750*/  @P4 LEA R16, P6, R20.reuse, c[0x0][0x170], 0x1 ;  /* 0x00005c0014104a11 */ /* 0x040fe400078c08ff */
[----:B------:R-:W-:Y:S01]  /*0760*/  @P1 IADD3 R15, R15, R35, RZ ;  /* 0x000000230f0f1210 */ /* 0x000fe20007ffe0ff */
[----:B------:R-:W-:Y:S01]  /*0770*/  @P0 IMAD R33, R33, c[0x0][0x1c0], RZ ;  /* 0x0000700021210a24 */ /* 0x000fe200078e02ff */
[----:B------:R-:W-:Y:S02]  /*0780*/  @P4 LEA.HI.X R17, R20, c[0x0][0x174], R17, 0x1, P6 ;  /* 0x00005d0014114a11 */ /* 0x000fe400030f0c11 */
[----:B------:R-:W-:Y:S01]  /*0790*/  @P1 LEA R20, P6, R14, c[0x0][0x170], 0x1 ;  /* 0x00005c000e141a11 */ /* 0x000fe200078c08ff */
[----:B------:R-:W-:Y:S01]  /*07a0*/  @P0 IMAD R35, R32, c[0x0][0x1c4], R33 ;  /* 0x0000710020230a24 */ /* 0x000fe200078e0221 */
[----:B------:R-:W-:-:S02]  /*07b0*/  @P0 MOV R30, R42 ;  /* 0x0000002a001e0202 */ /* 0x000fc40000000f00 */
[----:B------:R-:W-:Y:S02]  /*07c0*/  @P0 MOV R31, R41 ;  /* 0x00000029001f0202 */ /* 0x000fe40000000f00 */
[----:B------:R-:W-:Y:S02]  /*07d0*/  @P1 LEA.HI.X R21, R14, c[0x0][0x174], R15, 0x1, P6 ;  /* 0x00005d000e151a11 */ /* 0x000fe400030f0c0f */
[----:B------:R-:W-:Y:S01]  /*07e0*/  @P5 IADD3 R15, R23, R37, RZ ;  /* 0x00000025170f5210 */ /* 0x000fe20007ffe0ff */
[----:B------:R-:W-:Y:S01]  /*07f0*/  @P0 IMAD.WIDE.U32 R32, R32, c[0x0][0x1c0], R30 ;  /* 0x0000700020200a25 */ /* 0x000fe200078e001e */
[----:B------:R-:W-:Y:S01]  /*0800*/  @P5 LEA R36, P6, R22, c[0x0][0x170], 0x1 ;  /* 0x00005c0016245a11 */ /* 0x000fe200078c08ff */
[----:B------:R-:W-:Y:S01]  /*0810*/  CS2R R30, SRZ ;  /* 0x00000000001e7805 */ /* 0x000fe2000001ff00 */
[----:B------:R-:W-:Y:S02]  /*0820*/  IADD3 R23, R28, 0x60, RZ ;  /* 0x000000601c177810 */ /* 0x000fe40007ffe0ff */
[----:B------:R-:W-:-:S02]  /*0830*/  @P5 LEA.HI.X R37, R22, c[0x0][0x174], R15, 0x1, P6 ;  /* 0x00005d0016255a11 */ /* 0x000fc400030f0c0f */
[----:B------:R-:W-:Y:S01]  /*0840*/  @P0 IADD3 R15, R33, R35, RZ ;  /* 0x00000023210f0210 */ /* 0x000fe20007ffe0ff */
[----:B------:R0:W2:Y:S01]  /*0850*/  @P2 LDG.E R31, [R18.64] ;  /* 0x00000008121f2981 */ /* 0x0000a2000c1e1900 */
[C---:B------:R-:W-:Y:S02]  /*0860*/  @P0 LEA R14, P6, R32.reuse, c[0x0][0x170], 0x1 ;  /* 0x00005c00200e0a11 */ /* 0x040fe400078c08ff */
[----:B------:R-:W-:Y:S01]  /*0870*/  SHF.R.S32.HI R22, RZ, 0x1f, R23 ;  /* 0x0000001fff167819 */ /* 0x000fe20000011417 */
[----:B------:R1:W3:Y:S01]  /*0880*/  @P5 LDG.E R30, [R36.64] ;  /* 0x00000008241e5981 */ /* 0x0002e2000c1e1900 */
[----:B------:R-:W-:Y:S02]  /*0890*/  ISETP.GE.U32.AND P5, PT, R23, c[0x0][0x1c8], PT ;  /* 0x0000720017007a0c */ /* 0x000fe40003fa6070 */
[----:B------:R-:W-:Y:S02]  /*08a0*/  @P0 LEA.HI.X R15, R32, c[0x0][0x174], R15, 0x1, P6 ;  /* 0x00005d00200f0a11 */ /* 0x000fe400030f0c0f */
[----:B------:R-:W-:Y:S01]  /*08b0*/  CS2R R32, SRZ ;  /* 0x0000000000207805 */ /* 0x000fe2000001ff00 */
[----:B------:R-:W-:-:S02]  /*08c0*/  ISETP.GE.AND.EX P5, PT, R22, c[0x0][0x1cc], PT, P5 ;  /* 0x0000730016007a0c */ /* 0x000fc40003fa6350 */
[----:B------:R-:W-:Y:S02]  /*08d0*/  ISETP.GE.U32.AND P6, PT, R27, c[0x0][0x1c8], PT ;  /* 0x000072001b007a0c */ /* 0x000fe40003fc6070 */
[----:B------:R-:W-:Y:S01]  /*08e0*/  SHF.R.S32.HI R34, RZ, 0x1f, R27 ;  /* 0x0000001fff227819 */ /* 0x000fe2000001141b */
[----:B------:R4:W5:Y:S01]  /*08f0*/  @P1 LDG.E R32, [R20.64] ;  /* 0x0000000814201981 */ /* 0x000962000c1e1900 */
[----:B------:R-:W-:Y:S02]  /*0900*/  ISETP.LT.U32.AND P5, PT, R0, 0x1e0, !P5 ;  /* 0x000001e00000780c */ /* 0x000fe40006fa1070 */
[----:B------:R-:W-:Y:S01]  /*0910*/  ISETP.GE.AND.EX P6, PT, R34, c[0x0][0x1cc], PT, P6 ;  /* 0x0000730022007a0c */ /* 0x000fe20003fc6360 */
[----:B------:R0:W3:Y:S01]  /*0920*/  @P3 LDG.E R33, [R12.64] ;  /* 0x000000080c213981 */ /* 0x0000e2000c1e1900 */
[----:B------:R-:W-:Y:S02]  /*0930*/  MOV R35, RZ ;  /* 0x000000ff00237202 */ /* 0x000fe40000000f00 */
[----:B------:R-:W-:Y:S01]  /*0940*/  ISETP.GT.U32.OR P6, PT, R0, 0x1df, P6 ;  /* 0x000001df0000780c */ /* 0x000fe200037c4470 */
[----:B-1----:R-:W-:-:S03]  /*0950*/  CS2R R36, SRZ ;  /* 0x0000000000247805 */ /* 0x002fc6000001ff00 */
[----:B------:R1:W3:Y:S03]  /*0960*/  @P4 LDG.E R35, [R16.64] ;  /* 0x0000000810234981 */ /* 0x0002e6000c1e1900 */
[-C--:B----4-:R-:W-:Y:S01]  /*0970*/  @P5 MOV R20, R42.reuse ;  /* 0x0000002a00145202 */ /* 0x090fe20000000f00 */
[----:B------:R-:W-:Y:S01]  /*0980*/  @P5 IMAD R22, R22, c[0x0][0x1c0], RZ ;  /* 0x0000700016165a24 */ /* 0x000fe200078e02ff */
[----:B------:R-:W-:Y:S01]  /*0990*/  @P5 MOV R21, R41 ;  /* 0x0000002900155202 */ /* 0x000fe20000000f00 */
[----:B------:R5:W4:Y:S02]  /*09a0*/  @P0 LDG.E R36, [R14.64] ;  /* 0x000000080e240981 */ /* 0x000b24000c1e1900 */
[C---:B0-----:R-:W-:Y:S02]  /*09b0*/  @P5 IMAD R19, R23.reuse, c[0x0][0x1c4], R22 ;  /* 0x0000710017135a24 */ /* 0x041fe400078e0216 */
[----:B------:R-:W-:Y:S01]  /*09c0*/  @P5 IMAD.WIDE.U32 R20, R23, c[0x0][0x1c0], R20 ;  /* 0x0000700017145a25 */ /* 0x000fe200078e0014 */
[----:B-1----:R-:W-:-:S02]  /*09d0*/  @!P6 MOV R16, R42 ;  /* 0x0000002a0010e202 */ /* 0x002fc40000000f00 */
[----:B------:R-:W-:Y:S01]  /*09e0*/  @!P6 MOV R17, R41 ;  /* 0x000000290011e202 */ /* 0x000fe20000000f00 */
[----:B------:R-:W-:Y:S01]  /*09f0*/  @!P6 IMAD R18, R34, c[0x0][0x1c0], RZ ;  /* 0x000070002212ea24 */ /* 0x000fe200078e02ff */
[----:B------:R-:W-:-:S03]  /*0a00*/  @P5 IADD3 R13, R21, R19, RZ ;  /* 0x00000013150d5210 */ /* 0x000fc60007ffe0ff */
[C---:B------:R-:W-:Y:S01]  /*0a10*/  @!P6 IMAD R23, R27.reuse, c[0x0][0x1c4], R18 ;  /* 0x000071001b17ea24 */ /* 0x040fe200078e0212 */
[----:B------:R-:W-:Y:S01]  /*0a20*/  @P5 LEA R18, P0, R20, c[0x0][0x170], 0x1 ;  /* 0x00005c0014125a11 */ /* 0x000fe200078008ff */
[----:B------:R-:W-:-:S03]  /*0a30*/  @!P6 IMAD.WIDE.U32 R16, R27, c[0x0][0x1c0], R16 ;  /* 0x000070001b10ea25 */ /* 0x000fc600078e0010 */
[----:B------:R-:W-:Y:S02]  /*0a40*/  @P5 LEA.HI.X R19, R20, c[0x0][0x174], R13, 0x1, P0 ;  /* 0x00005d0014135a11 */ /* 0x000fe400000f0c0d */
[----:B------:R-:W-:Y:S02]  /*0a50*/  @!P6 IADD3 R13, R17, R23, RZ ;  /* 0x00000017110de210 */ /* 0x000fe40007ffe0ff */
        /* <DEDUP_REMOVED lines=10> */
[--C-:B--2---:R-:W-:Y:S02]  /*0b00*/  HADD2.F32 R17, -RZ, R31.reuse.H1_H1 ;  /* 0x3000001fff117230 */ /* 0x104fe40000004100 */
[----:B------:R-:W-:-:S03]  /*0b10*/  HADD2.F32 R16, -RZ, R31.H0_H0 ;  /* 0x2000001fff107230 */ /* 0x000fc60000004100 */
[----:B------:R-:W-:Y:S02]  /*0b20*/  FMUL.FTZ R21, R17, R17 ;  /* 0x0000001111157220 */ /* 0x000fe40000410000 */
[----:B------:R-:W-:Y:S01]  /*0b30*/  FADD.FTZ R20, R16, R17 ;  /* 0x0000001110147221 */ /* 0x000fe20000010000 */
[--C-:B-----5:R-:W-:Y:S02]  /*0b40*/  HADD2.F32 R15, -RZ, R32.reuse.H1_H1 ;  /* 0x30000020ff0f7230 */ /* 0x120fe40000004100 */
[----:B------:R-:W-:-:S03]  /*0b50*/  HADD2.F32 R14, -RZ, R32.H0_H0 ;  /* 0x20000020ff0e7230 */ /* 0x000fc60000004100 */
[----:B------:R-:W-:Y:S01]  /*0b60*/  FMUL.FTZ R17, R15, R15 ;  /* 0x0000000f0f117220 */ /* 0x000fe20000410000 */
[--C-:B---3--:R-:W-:Y:S01]  /*0b70*/  HADD2.F32 R19, -RZ, R33.reuse.H1_H1 ;  /* 0x30000021ff137230 */ /* 0x108fe20000004100 */
[C---:B------:R-:W-:Y:S02]  /*0b80*/  FADD.FTZ R15, R14.reuse, R15 ;  /* 0x0000000f0e0f7221 */ /* 0x040fe40000010000 */
[----:B------:R-:W-:Y:S01]  /*0b90*/  FFMA.FTZ R17, R14, R14, R17 ;  /* 0x0000000e0e117223 */ /* 0x000fe20000010011 */
[----:B------:R-:W-:Y:S01]  /*0ba0*/  HADD2.F32 R18, -RZ, R33.H0_H0 ;  /* 0x20000021ff127230 */ /* 0x000fe20000004100 */
[----:B------:R-:W-:Y:S01]  /*0bb0*/  FFMA.FTZ R16, R16, R16, R21 ;  /* 0x0000001010107223 */ /* 0x000fe20000010015 */
[----:B------:R-:W-:Y:S01]  /*0bc0*/  HADD2.F32 R21, -RZ, R35.H1_H1 ;  /* 0x30000023ff157230 */ /* 0x000fe20000004100 */
[----:B0-----:R-:W-:Y:S02]  /*0bd0*/  FMUL.FTZ R13, R19, R19 ;  /* 0x00000013130d7220 */ /* 0x001fe40000410000 */
[----:B------:R-:W-:-:S02]  /*0be0*/  FADD.FTZ R15, RZ, R15 ;  /* 0x0000000fff0f7221 */ /* 0x000fc40000010000 */
[----:B------:R-:W-:Y:S01]  /*0bf0*/  FADD.FTZ R17, RZ, R17 ;  /* 0x00000011ff117221 */ /* 0x000fe20000010000 */
[----:B------:R-:W-:Y:S01]  /*0c00*/  HADD2.F32 R14, -RZ, R35.H0_H0 ;  /* 0x20000023ff0e7230 */ /* 0x000fe20000004100 */
[C---:B------:R-:W-:Y:S02]  /*0c10*/  FADD.FTZ R12, R18.reuse, R19 ;  /* 0x00000013120c7221 */ /* 0x040fe40000010000 */
[----:B------:R-:W-:Y:S02]  /*0c20*/  FFMA.FTZ R13, R18, R18, R13 ;  /* 0x00000012120d7223 */ /* 0x000fe4000001000d */
[----:B------:R-:W-:Y:S02]  /*0c30*/  FMUL.FTZ R19, R21, R21 ;  /* 0x0000001515137220 */ /* 0x000fe40000410000 */
[----:B------:R-:W-:Y:S02]  /*0c40*/  FADD.FTZ R15, R15, R20 ;  /* 0x000000140f0f7221 */ /* 0x000fe40000010000 */
[----:B------:R-:W-:Y:S01]  /*0c50*/  FADD.FTZ R16, R17, R16 ;  /* 0x0000001011107221 */ /* 0x000fe20000010000 */
[----:B------:R-:W-:Y:S01]  /*0c60*/  HADD2.F32 R18, -RZ, R30.H1_H1 ;  /* 0x3000001eff127230 */ /* 0x000fe20000004100 */
[----:B------:R-:W-:-:S02]  /*0c70*/  FADD.FTZ R21, R14, R21 ;  /* 0x000000150e157221 */ /* 0x000fc40000010000 */
[----:B------:R-:W-:Y:S02]  /*0c80*/  FFMA.FTZ R14, R14, R14, R19 ;  /* 0x0000000e0e0e7223 */ /* 0x000fe40000010013 */
[----:B------:R-:W-:Y:S01]  /*0c90*/  FADD.FTZ R12, R15, R12 ;  /* 0x0000000c0f0c7221 */ /* 0x000fe20000010000 */
[----:B------:R-:W-:Y:S01]  /*0ca0*/  HADD2.F32 R15, -RZ, R30.H0_H0 ;  /* 0x2000001eff0f7230 */ /* 0x000fe20000004100 */
[----:B------:R-:W-:Y:S01]  /*0cb0*/  FADD.FTZ R13, R16, R13 ;  /* 0x0000000d100d7221 */ /* 0x000fe20000010000 */
[--C-:B----4-:R-:W-:Y:S01]  /*0cc0*/  HADD2.F32 R19, -RZ, R36.reuse.H1_H1 ;  /* 0x30000024ff137230 */ /* 0x110fe20000004100 */
[----:B------:R-:W-:Y:S02]  /*0cd0*/  FMUL.FTZ R16, R18, R18 ;  /* 0x0000001212107220 */ /* 0x000fe40000410000 */
[----:B------:R-:W-:Y:S01]  /*0ce0*/  FADD.FTZ R13, R13, R14 ;  /* 0x0000000e0d0d7221 */ /* 0x000fe20000010000 */
[----:B------:R-:W-:Y:S01]  /*0cf0*/  HADD2.F32 R14, -RZ, R36.H0_H0 ;  /* 0x20000024ff0e7230 */ /* 0x000fe20000004100 */
[----:B------:R-:W-:-:S02]  /*0d00*/  FADD.FTZ R12, R12, R21 ;  /* 0x000000150c0c7221 */ /* 0x000fc40000010000 */
[C---:B------:R-:W-:Y:S02]  /*0d10*/  FADD.FTZ R17, R15.reuse, R18 ;  /* 0x000000120f117221 */ /* 0x040fe40000010000 */
[----:B------:R-:W-:Y:S01]  /*0d20*/  FFMA.FTZ R16, R15, R15, R16 ;  /* 0x0000000f0f107223 */ /* 0x000fe20000010010 */
[----:B------:R-:W-:Y:S01]  /*0d30*/  HADD2.F32 R18, -RZ, R37.H1_H1 ;  /* 0x30000025ff127230 */ /* 0x000fe20000004100 */
[----:B------:R-:W-:Y:S02]  /*0d40*/  FMUL.FTZ R15, R19, R19 ;  /* 0x00000013130f7220 */ /* 0x000fe40000410000 */
[----:B------:R-:W-:Y:S02]  /*0d50*/  FADD.FTZ R12, R12, R17 ;  /* 0x000000110c0c7221 */ /* 0x000fe40000010000 */
[----:B------:R-:W-:Y:S02]  /*0d60*/  FADD.FTZ R19, R14, R19 ;  /* 0x000000130e137221 */ /* 0x000fe40000010000 */
[----:B------:R-:W-:-:S02]  /*0d70*/  FADD.FTZ R13, R13, R16 ;  /* 0x000000100d0d7221 */ /* 0x000fc40000010000 */
[----:B------:R-:W-:Y:S01]  /*0d80*/  FFMA.FTZ R14, R14, R14, R15 ;  /* 0x0000000e0e0e7223 */ /* 0x000fe2000001000f */
[----:B------:R-:W-:Y:S01]  /*0d90*/  HADD2.F32 R15, -RZ, R37.H0_H0 ;  /* 0x20000025ff0f7230 */ /* 0x000fe20000004100 */
[----:B------:R-:W-:Y:S01]  /*0da0*/  FADD.FTZ R12, R12, R19 ;  /* 0x000000130c0c7221 */ /* 0x000fe20000010000 */
[--C-:B------:R-:W-:Y:S01]  /*0db0*/  HADD2.F32 R19, -RZ, R38.reuse.H1_H1 ;  /* 0x30000026ff137230 */ /* 0x100fe20000004100 */
[----:B------:R-:W-:Y:S02]  /*0dc0*/  FMUL.FTZ R16, R18, R18 ;  /* 0x0000001212107220 */ /* 0x000fe40000410000 */
[----:B------:R-:W-:Y:S01]  /*0dd0*/  FADD.FTZ R13, R13, R14 ;  /* 0x0000000e0d0d7221 */ /* 0x000fe20000010000 */
[----:B------:R-:W-:Y:S01]  /*0de0*/  HADD2.F32 R14, -RZ, R38.H0_H0 ;  /* 0x20000026ff0e7230 */ /* 0x000fe20000004100 */
[C---:B------:R-:W-:Y:S02]  /*0df0*/  FADD.FTZ R17, R15.reuse, R18 ;  /* 0x000000120f117221 */ /* 0x040fe40000010000 */
[----:B------:R-:W-:-:S02]  /*0e00*/  FFMA.FTZ R16, R15, R15, R16 ;  /* 0x0000000f0f107223 */ /* 0x000fc40000010010 */
[----:B------:R-:W-:Y:S02]  /*0e10*/  FMUL.FTZ R15, R19, R19 ;  /* 0x00000013130f7220 */ /* 0x000fe40000410000 */
[----:B------:R-:W-:Y:S02]  /*0e20*/  FADD.FTZ R19, R14, R19 ;  /* 0x000000130e137221 */ /* 0x000fe40000010000 */
[----:B------:R-:W-:Y:S02]  /*0e30*/  FADD.FTZ R12, R12, R17 ;  /* 0x000000110c0c7221 */ /* 0x000fe40000010000 */
[----:B------:R-:W-:Y:S02]  /*0e40*/  FADD.FTZ R13, R13, R16 ;  /* 0x000000100d0d7221 */ /* 0x000fe40000010000 */
[----:B------:R-:W-:Y:S02]  /*0e50*/  FFMA.FTZ R14, R14, R14, R15 ;  /* 0x0000000e0e0e7223 */ /* 0x000fe4000001000f */
[----:B------:R-:W-:-:S02]  /*0e60*/  FADD.FTZ R12, R12, R19 ;  /* 0x000000130c0c7221 */ /* 0x000fc40000010000 */
        /* <DEDUP_REMOVED lines=64> */
.L_x_3815:
[----:B------:R-:W-:Y:S05]  /*1270*/  BSYNC B0 ;  /* 0x0000000000007941 */ /* 0x000fea0003800000 */
.L_x_3814:
        /* <DEDUP_REMOVED lines=25> */
.L_x_3818:
[----:B------:R-:W2:Y:S01]  /*1410*/  LDG.E.STRONG.GPU R15, [R16.64] ;  /* 0x00000008100f7981 */ /* 0x000ea2000c1ef900 */
[----:B------:R-:W-:Y:S01]  /*1420*/  YIELD ;  /* 0x0000000000007946 */ /* 0x000fe20003800000 */
[----:B--2---:R-:W-:Y:S01]  /*1430*/  ISETP.NE.AND P0, PT, R15, R18, PT ;  /* 0x000000120f00720c */ /* 0x004fe20003f05270 */
[----:B------:R-:W-:-:S12]  /*1440*/  CCTL.IVALL ;  /* 0x00000000ff00798f */ /* 0x000fd80002000000 */
[----:B------:R-:W-:Y:S05]  /*1450*/  @P0 BRA `(.L_x_3818) ;  /* 0xffffffb000000947 */ /* 0x000fea000383ffff */
.L_x_3817:
        /* <DEDUP_REMOVED lines=20> */
.L_x_3822:
        /* <DEDUP_REMOVED lines=116> */
.L_x_3821:
        /* <DEDUP_REMOVED lines=62> */
.L_x_3823:
[----:B------:R-:W-:-:S13]  /*20c0*/  ISETP.NE.OR P0, PT, RZ, UR5, P0 ;  /* 0x00000005ff007c0c */ /* 0x000fda0008705670 */
[----:B------:R-:W-:Y:S05]  /*20d0*/  @!P0 BRA `(.L_x_3819) ;  /* 0x000001f000008947 */ /* 0x000fea0003800000 */
.L_x_3820:
        /* <DEDUP_REMOVED lines=31> */
.L_x_3819:
        /* <DEDUP_REMOVED lines=12> */
.L_x_3825:
[----:B------:R-:W-:Y:S05]  /*2390*/  BSYNC B0 ;  /* 0x0000000000007941 */ /* 0x000fea0003800000 */
.L_x_3824:
        /* <DEDUP_REMOVED lines=16> */
.L_x_3816:
        /* <DEDUP_REMOVED lines=16> */
[----:B------:R-:W-:Y:S01]  /*25a0*/  ISETP.NE.AND P6, PT, RZ, UR7, PT ;  /* 0x00000007ff007c0c */ /* 0x000fe2000bfc5270 */
[--C-:B-1----:R-:W-:Y:S01]  /*25b0*/  HADD2.F32 R15, -RZ, R32.reuse.H0_H0 ;  /* 0x20000020ff0f7230 */ /* 0x102fe20000004100 */
[----:B0-----:R-:W-:Y:S01]  /*25c0*/  IMAD.WIDE.U32 R12, R0, -0x77777777, RZ ;  /* 0x88888889000c7825 */ /* 0x001fe200078e00ff */
[----:B------:R-:W0:Y:S01]  /*25d0*/  LDS.64 R22, [0x90] ;  /* 0x00009000ff167984 */ /* 0x000e220000000a00 */
[----:B------:R-:W-:-:S02]  /*25e0*/  HADD2.F32 R21, -RZ, R32.H1_H1 ;  /* 0x30000020ff157230 */ /* 0x000fc40000004100 */
[--C-:B------:R-:W-:Y:S01]  /*25f0*/  HADD2.F32 R29, -RZ, R31.reuse.H0_H0 ;  /* 0x2000001fff1d7230 */ /* 0x100fe20000004100 */
[----:B------:R-:W-:Y:S01]  /*2600*/  SHF.R.U32.HI R20, RZ, 0x4, R13 ;  /* 0x00000004ff147819 */ /* 0x000fe2000001160d */
[----:B------:R-:W-:Y:S01]  /*2610*/  HADD2.F32 R31, -RZ, R31.H1_H1 ;  /* 0x3000001fff1f7230 */ /* 0x000fe20000004100 */
        /* <DEDUP_REMOVED lines=26> */
.L_x_3826:
[----:B------:R-:W-:Y:S01]  /*27c0*/  BSSY B0, `(.L_x_3827) ;  /* 0x000000c000007945 */ /* 0x000fe20003800000 */
[----:B------:R-:W-:Y:S05]  /*27d0*/  @!P1 BRA `(.L_x_3828) ;  /* 0x000000a000009947 */ /* 0x000fea0003800000 */
[----:B------:R-:W-:Y:S01]  /*27e0*/  IMAD R13, R7, c[0x0][0x1c0], RZ ;  /* 0x00007000070d7a24 */ /* 0x000fe200078e02ff */
[----:B------:R-:W-:Y:S02]  /*27f0*/  MOV R12, R42 ;  /* 0x0000002a000c7202 */ /* 0x000fe40000000f00 */
        /* <DEDUP_REMOVED lines=8> */
.L_x_3828:
[----:B------:R-:W-:Y:S05]  /*2880*/  BSYNC B0 ;  /* 0x0000000000007941 */ /* 0x000fea0003800000 */
.L_x_3827:
[-C--:B------:R-:W-:Y:S01]  /*2890*/  FMUL.FTZ R13, R44, R23.reuse ;  /* 0x000000172c0d7220 */ /* 0x080fe20000410000 */
[--C-:B------:R-:W-:Y:S01]  /*28a0*/  HADD2.F32 R31, -RZ, R33.reuse.H0_H0 ;  /* 0x20000021ff1f7230 */ /* 0x100fe20000004100 */
[----:B------:R-:W-:Y:S01]  /*28b0*/  FMUL.FTZ R46, R46, R23 ;  /* 0x000000172e2e7220 */ /* 0x000fe20000410000 */
[----:B------:R-:W-:Y:S01]  /*28c0*/  HADD2.F32 R33, -RZ, R33.H1_H1 ;  /* 0x30000021ff217230 */ /* 0x000fe20000004100 */
[----:B0-----:R-:W-:Y:S02]  /*28d0*/  FFMA.FTZ R21, R18, R13, R16 ;  /* 0x0000000d12157223 */ /* 0x001fe40000010010 */
        /* <DEDUP_REMOVED lines=12> */
.L_x_3829:
        /* <DEDUP_REMOVED lines=12> */
.L_x_3831:
[----:B------:R-:W-:Y:S05]  /*2a60*/  BSYNC B0 ;  /* 0x0000000000007941 */ /* 0x000fea0003800000 */
.L_x_3830:
[--C-:B------:R-:W-:Y:S01]  /*2a70*/  FADD.FTZ R12, R31, -R22.reuse ;  /* 0x800000161f0c7221 */ /* 0x100fe20000010000 */
[--C-:B0-----:R-:W-:Y:S01]  /*2a80*/  HADD2.F32 R21, -RZ, R35.reuse.H0_H0 ;  /* 0x20000023ff157230 */ /* 0x101fe20000004100 */
[----:B------:R-:W-:Y:S01]  /*2a90*/  FADD.FTZ R14, R33, -R22 ;  /* 0x80000016210e7221 */ /* 0x000fe20000010000 */
[----:B------:R-:W-:Y:S01]  /*2aa0*/  HADD2.F32 R35, -RZ, R35.H1_H1 ;  /* 0x30000023ff237230 */ /* 0x000fe20000004100 */
[-C--:B------:R-:W-:Y:S02]  /*2ab0*/  FMUL.FTZ R15, R12, R23.reuse ;  /* 0x000000170c0f7220 */ /* 0x080fe40000410000 */
[----:B------:R-:W-:Y:S02]  /*2ac0*/  FMUL.FTZ R14, R14, R23 ;  /* 0x000000170e0e7220 */ /* 0x000fe40000410000 */
[----:B------:R-:W-:Y:S02]  /*2ad0*/  IMAD R13, R3, c[0x0][0x1e4], R20 ;  /* 0x00007900030d7a24 */ /* 0x000fe400078e0214 */
[----:B------:R-:W-:-:S02]  /*2ae0*/  FADD.FTZ R32, R21, -R22 ;  /* 0x8000001615207221 */ /* 0x000fc40000010000 */
[----:B------:R-:W-:Y:S02]  /*2af0*/  FADD.FTZ R44, R35, -R22 ;  /* 0x80000016232c7221 */ /* 0x000fe40000010000 */
        /* <DEDUP_REMOVED lines=13> */
.L_x_3832:
        /* <DEDUP_REMOVED lines=12> */
.L_x_3834:
[----:B------:R-:W-:Y:S05]  /*2c90*/  BSYNC B0 ;  /* 0x0000000000007941 */ /* 0x000fea0003800000 */
.L_x_3833:
[-C--:B------:R-:W-:Y:S01]  /*2ca0*/  FMUL.FTZ R15, R32, R23.reuse ;  /* 0x00000017200f7220 */ /* 0x080fe20000410000 */
[----:B------:R-:W-:Y:S01]  /*2cb0*/  HADD2.F32 R33, -RZ, R30.H0_H0 ;  /* 0x2000001eff217230 */ /* 0x000fe20000004100 */
        /* <DEDUP_REMOVED lines=15> */
.L_x_3835:
        /* <DEDUP_REMOVED lines=12> */
.L_x_3837:
[----:B------:R-:W-:Y:S05]  /*2e70*/  BSYNC B0 ;  /* 0x0000000000007941 */ /* 0x000fea0003800000 */
.L_x_3836:
[----:B------:R-:W-:Y:S01]  /*2e80*/  HADD2.F32 R15, -RZ, R30.H1_H1 ;  /* 0x3000001eff0f7230 */ /* 0x000fe20000004100 */
[----:B------:R-:W-:Y:S01]  /*2e90*/  IADD3 R12, R13, 0x50, RZ ;  /* 0x000000500d0c7810 */ /* 0x000fe20007ffe0ff */
[--C-:B------:R-:W-:Y:S01]  /*2ea0*/  FADD.FTZ R14, R33, -R22.reuse ;  /* 0x80000016210e7221 */ /* 0x100fe20000010000 */
[----:B------:R-:W-:Y:S01]  /*2eb0*/  ISETP.GE.U32.AND P5, PT, R29, c[0x0][0x1c8], PT ;  /* 0x000072001d007a0c */ /* 0x000fe20003fa6070 */
[--C-:B0-----:R-:W-:Y:S01]  /*2ec0*/  HADD2.F32 R31, -RZ, R36.reuse.H1_H1 ;  /* 0x30000024ff1f7230 */ /* 0x101fe20000004100 */
[----:B------:R-:W-:Y:S01]  /*2ed0*/  SHF.R.S32.HI R35, RZ, 0x1f, R29 ;  /* 0x0000001fff237819 */ /* 0x000fe2000001141d */
[----:B------:R-:W-:Y:S01]  /*2ee0*/  FADD.FTZ R20, R15, -R22 ;  /* 0x800000160f147221 */ /* 0x000fe20000010000 */
[----:B------:R-:W-:Y:S01]  /*2ef0*/  ISETP.GE.U32.AND P0, PT, R12, c[0x0][0x1c8], PT ;  /* 0x000072000c007a0c */ /* 0x000fe20003f06070 */
[----:B------:R-:W-:Y:S01]  /*2f00*/  HADD2.F32 R21, -RZ, R36.H0_H0 ;  /* 0x20000024ff157230 */ /* 0x000fe20000004100 */
[----:B------:R-:W-:Y:S01]  /*2f10*/  SHF.R.S32.HI R28, RZ, 0x1f, R12 ;  /* 0x0000001fff1c7819 */ /* 0x000fe2000001140c */
[-C--:B------:R-:W-:Y:S01]  /*2f20*/  FMUL.FTZ R15, R14, R23.reuse ;  /* 0x000000170e0f7220 */ /* 0x080fe20000410000 */
[----:B------:R-:W-:Y:S01]  /*2f30*/  ISETP.GE.AND.EX P5, PT, R35, c[0x0][0x1cc], PT, P5 ;  /* 0x0000730023007a0c */ /* 0x000fe20003fa6350 */
[----:B------:R-:W-:Y:S01]  /*2f40*/  FMUL.FTZ R20, R20, R23 ;  /* 0x0000001714147220 */ /* 0x000fe20000410000 */
[----:B------:R-:W-:Y:S01]  /*2f50*/  ISETP.GE.AND.EX P0, PT, R28, c[0x0][0x1cc], PT, P0 ;  /* 0x000073001c007a0c */ /* 0x000fe20003f06300 */
[--C-:B------:R-:W-:Y:S01]  /*2f60*/  FADD.FTZ R44, R31, -R22.reuse ;  /* 0x800000161f2c7221 */ /* 0x100fe20000010000 */
[C---:B------:R-:W-:Y:S01]  /*2f70*/  ISETP.LT.U32.AND P5, PT, R0.reuse, 0x1e0, !P5 ;  /* 0x000001e00000780c */ /* 0x040fe20006fa1070 */
[----:B------:R-:W-:Y:S01]  /*2f80*/  FADD.FTZ R36, R21, -R22 ;  /* 0x8000001615247221 */ /* 0x000fe20000010000 */
[----:B------:R-:W-:Y:S01]  /*2f90*/  ISETP.LT.U32.AND P0, PT, R0, 0x1e0, !P0 ;  /* 0x000001e00000780c */ /* 0x000fe20004701070 */
[----:B------:R-:W-:-:S02]  /*2fa0*/  FFMA.FTZ R30, R18, R15, R16 ;  /* 0x0000000f121e7223 */ /* 0x000fc40000010010 */
[----:B------:R-:W-:Y:S01]  /*2fb0*/  FFMA.FTZ R31, R19, R20, R17 ;  /* 0x00000014131f7223 */ /* 0x000fe20000010011 */
        /* <DEDUP_REMOVED lines=11> */
.L_x_3838:
        /* <DEDUP_REMOVED lines=12> */
.L_x_3840:
[----:B------:R-:W-:Y:S05]  /*3130*/  BSYNC B0 ;  /* 0x0000000000007941 */ /* 0x000fea0003800000 */
.L_x_3839:
[-C--:B------:R-:W-:Y:S01]  /*3140*/  FMUL.FTZ R15, R36, R23.reuse ;  /* 0x00000017240f7220 */ /* 0x080fe20000410000 */
[----:B------:R-:W-:Y:S01]  /*3150*/  HADD2.F32 R33, -RZ, R37.H0_H0 ;  /* 0x20000025ff217230 */ /* 0x000fe20000004100 */
        /* <DEDUP_REMOVED lines=15> */
.L_x_3841:
[----:B------:R-:W-:Y:S01]  /*3250*/  BSSY B0, `(.L_x_3842) ;  /* 0x000000c000007945 */ /* 0x000fe20003800000 */
[----:B------:R-:W-:Y:S05]  /*3260*/  @!P0 BRA `(.L_x_3843) ;  /* 0x000000a000008947 */ /* 0x000fea0003800000 */
[----:B------:R-:W-:Y:S01]  /*3270*/  IMAD R29, R28, c[0x0][0x1c0], RZ ;  /* 0x000070001c1d7a24 */ /* 0x000fe200078e02ff */
[----:B0-----:R-:W-:Y:S02]  /*3280*/  MOV R20, R42 ;  /* 0x0000002a00147202 */ /* 0x001fe40000000f00 */
[----:B------:R-:W-:Y:S01]  /*3290*/  MOV R21, R41 ;  /* 0x0000002900157202 */ /* 0x000fe20000000f00 */
[----:B------:R-:W-:Y:S01]  /*32a0*/  IMAD R31, R12, c[0x0][0x1c4], R29 ;  /* 0x000071000c1f7a24 */ /* 0x000fe200078e021d */
[----:B------:R-:W-:-:S03]  /*32b0*/  F2FP.PACK_AB R15, R44, R15 ;  /* 0x0000000f2c0f723e */ /* 0x000fc600000000ff */
[----:B------:R-:W-:-:S05]  /*32c0*/  IMAD.WIDE.U32 R28, R12, c[0x0][0x1c0], R20 ;  /* 0x000070000c1c7a25 */ /* 0x000fca00078e0014 */
[----:B------:R-:W-:Y:S02]  /*32d0*/  IADD3 R31, R29, R31, RZ ;  /* 0x0000001f1d1f7210 */ /* 0x000fe40007ffe0ff */
[----:B------:R-:W-:-:S04]  /*32e0*/  LEA R20, P0, R28, c[0x0][0x160], 0x1 ;  /* 0x000058001c147a11 */ /* 0x000fc800078008ff */
[----:B------:R-:W-:-:S05]  /*32f0*/  LEA.HI.X R21, R28, c[0x0][0x164], R31, 0x1, P0 ;  /* 0x000059001c157a11 */ /* 0x000fca00000f0c1f */
[----:B------:R0:W-:Y:S04]  /*3300*/  STG.E [R20.64], R15 ;  /* 0x0000000f14007986 */ /* 0x0001e8000c101908 */
.L_x_3843:
[----:B------:R-:W-:Y:S05]  /*3310*/  BSYNC B0 ;  /* 0x0000000000007941 */ /* 0x000fea0003800000 */
.L_x_3842:
[----:B------:R-:W-:Y:S01]  /*3320*/  HADD2.F32 R37, -RZ, R37.H1_H1 ;  /* 0x30000025ff257230 */ /* 0x000fe20000004100 */
[--C-:B------:R-:W-:Y:S01]  /*3330*/  FADD.FTZ R12, R33, -R22.reuse ;  /* 0x80000016210c7221 */ /* 0x100fe20000010000 */
[--C-:B0-----:R-:W-:Y:S01]  /*3340*/  HADD2.F32 R15, -RZ, R38.reuse.H0_H0 ;  /* 0x20000026ff0f7230 */ /* 0x101fe20000004100 */
[----:B------:R-:W-:Y:S01]  /*3350*/  ISETP.GE.U32.AND P5, PT, R27, c[0x0][0x1c8], PT ;  /* 0x000072001b007a0c */ /* 0x000fe20003fa6070 */
[----:B------:R-:W-:Y:S01]  /*3360*/  HADD2.F32 R21, -RZ, R38.H1_H1 ;  /* 0x30000026ff157230 */ /* 0x000fe20000004100 */
[--C-:B------:R-:W-:Y:S01]  /*3370*/  FADD.FTZ R20, R37, -R22.reuse ;  /* 0x8000001625147221 */ /* 0x100fe20000010000 */
[----:B------:R-:W-:Y:S01]  /*3380*/  ISETP.GE.U32.AND P0, PT, R14, c[0x0][0x1c8], PT ;  /* 0x000072000e007a0c */ /* 0x000fe20003f06070 */
[----:B------:R-:W-:Y:S01]  /*3390*/  FADD.FTZ R28, R15, -R22 ;  /* 0x800000160f1c7221 */ /* 0x000fe20000010000 */
[----:B------:R-:W-:Y:S01]  /*33a0*/  SHF.R.S32.HI R29, RZ, 0x1f, R14 ;  /* 0x0000001fff1d7819 */ /* 0x000fe2000001140e */
[----:B------:R-:W-:Y:S01]  /*33b0*/  FADD.FTZ R22, R21, -R22 ;  /* 0x8000001615167221 */ /* 0x000fe20000010000 */
[----:B------:R-:W-:Y:S01]  /*33c0*/  ISETP.GE.AND.EX P5, PT, R34, c[0x0][0x1cc], PT, P5 ;  /* 0x0000730022007a0c */ /* 0x000fe20003fa6350 */
[-C--:B------:R-:W-:Y:S01]  /*33d0*/  FMUL.FTZ R15, R12, R23.reuse ;  /* 0x000000170c0f7220 */ /* 0x080fe20000410000 */
[----:B------:R-:W-:Y:S01]  /*33e0*/  ISETP.GE.AND.EX P0, PT, R29, c[0x0][0x1cc], PT, P0 ;  /* 0x000073001d007a0c */ /* 0x000fe20003f06300 */
[-C--:B------:R-:W-:Y:S01]  /*33f0*/  FMUL.FTZ R22, R22, R23.reuse ;  /* 0x0000001716167220 */ /* 0x080fe20000410000 */
[----:B------:R-:W-:Y:S01]  /*3400*/  ISETP.GT.U32.OR P5, PT, R0, 0x1df, P5 ;  /* 0x000001df0000780c */ /* 0x000fe20002fa4470 */
[-C--:B------:R-:W-:Y:S01]  /*3410*/  FMUL.FTZ R21, R28, R23.reuse ;  /* 0x000000171c157220 */ /* 0x080fe20000410000 */
[----:B------:R-:W-:Y:S01]  /*3420*/  ISETP.LT.U32.AND P0, PT, R0, 0x1e0, !P0 ;  /* 0x000001e00000780c */ /* 0x000fe20004701070 */
[----:B------:R-:W-:-:S02]  /*3430*/  FMUL.FTZ R20, R20, R23 ;  /* 0x0000001714147220 */ /* 0x000fc40000410000 */
[C-C-:B------:R-:W-:Y:S02]  /*3440*/  FFMA.FTZ R12, R18.reuse, R15, R16.reuse ;  /* 0x0000000f120c7223 */ /* 0x140fe40000010010 */
[C-C-:B------:R-:W-:Y:S02]  /*3450*/  FFMA.FTZ R15, R19.reuse, R22, R17.reuse ;  /* 0x00000016130f7223 */ /* 0x140fe40000010011 */
        /* <DEDUP_REMOVED lines=13> */
.L_x_3844:
        /* <DEDUP_REMOVED lines=12> */
.L_x_3846:
[----:B------:R-:W-:Y:S05]  /*35f0*/  BSYNC B0 ;  /* 0x0000000000007941 */ /* 0x000fea0003800000 */
.L_x_3845:
        /* <DEDUP_REMOVED lines=11> */
.L_x_3847:
[----:B------:R-:W-:Y:S01]  /*36b0*/  BSSY B0, `(.L_x_3848) ;  /* 0x000000b000007945 */ /* 0x000fe20003800000 */
[----:B------:R-:W-:Y:S05]  /*36c0*/  @P5 BRA `(.L_x_3849) ;  /* 0x0000009000005947 */ /* 0x000fea0003800000 */
[----:B------:R-:W-:Y:S01]  /*36d0*/  MOV R40, R42 ;  /* 0x0000002a00287202 */ /* 0x000fe20000000f00 */
[----:B------:R-:W-:Y:S01]  /*36e0*/  IMAD R34, R34, c[0x0][0x1c0], RZ ;  /* 0x0000700022227a24 */ /* 0x000fe200078e02ff */
[----:B------:R-:W-:-:S03]  /*36f0*/  F2FP.PACK_AB R15, R15, R16 ;  /* 0x000000100f0f723e */ /* 0x000fc600000000ff */
[----:B------:R-:W-:-:S04]  /*3700*/  IMAD.WIDE.U32 R40, R27, c[0x0][0x1c0], R40 ;  /* 0x000070001b287a25 */ /* 0x000fc800078e0028 */
[----:B0-----:R-:W-:Y:S01]  /*3710*/  IMAD R17, R27, c[0x0][0x1c4], R34 ;  /* 0x000071001b117a24 */ /* 0x001fe200078e0222 */
[----:B------:R-:W-:-:S04]  /*3720*/  LEA R18, P0, R40, c[0x0][0x160], 0x1 ;  /* 0x0000580028127a11 */ /* 0x000fc800078008ff */
[----:B------:R-:W-:-:S04]  /*3730*/  IADD3 R17, R41, R17, RZ ;  /* 0x0000001129117210 */ /* 0x000fc80007ffe0ff */
[----:B------:R-:W-:-:S05]  /*3740*/  LEA.HI.X R19, R40, c[0x0][0x164], R17, 0x1, P0 ;  /* 0x0000590028137a11 */ /* 0x000fca00000f0c11 */
[----:B------:R0:W-:Y:S02]  /*3750*/  STG.E [R18.64], R15 ;  /* 0x0000000f12007986 */ /* 0x0001e4000c101908 */
.L_x_3849:
[----:B------:R-:W-:Y:S05]  /*3760*/  BSYNC B0 ;  /* 0x0000000000007941 */ /* 0x000fea0003800000 */
.L_x_3848:
[----:B------:R-:W-:Y:S02]  /*3770*/  IADD3 R11, R11, c[0x0][0x10], RZ ;  /* 0x000004000b0b7a10 */ /* 0x000fe40007ffe0ff */
[----:B------:R-:W-:Y:S02]  /*3780*/  IADD3 R24, R24, 0x1, RZ ;  /* 0x0000000118187810 */ /* 0x000fe40007ffe0ff */
[----:B------:R-:W-:-:S13]  /*3790*/  ISETP.GE.AND P0, PT, R11, UR4, PT ;  /* 0x000000040b007c0c */ /* 0x000fda000bf06270 */
[----:B------:R-:W-:Y:S01]  /*37a0*/  @P0 CALL.REL.NOINC `(.L_x_3850) ;  /* 0x0000001000000944 */ /* 0x000fe20003c00000 */
[----:B------:R-:W-:Y:S05]  /*37b0*/  BRA `(.L_x_3851) ;  /* 0xffffcaa000007947 */ /* 0x000fea000383ffff */
.L_x_3850:
[----:B------:R-:W-:Y:S05]  /*37c0*/  EXIT ;  /* 0x000000000000794d */ /* 0x000fea0003800000 */
.L_x_3852:
        /* <DEDUP_REMOVED lines=11> */
.L_x_5226:


//--------------------- .text._Z35group_norm_nhwc_fwd_one_pass_kernelI11Fp16IOFp32WLi256ELi60ELi480EEv26Group_norm_nhwc_fwd_params --------------------------
	.section	.text._Z35group_norm_nhwc_fwd_one_pass_kernelI11Fp16IOFp32WLi256ELi60ELi480EEv26Group_norm_nhwc_fwd_params,"ax",@progbits
	.sectioninfo	@"SHI_REGISTERS=86"
	.align	128
        .global         _Z35group_norm_nhwc_fwd_one_pass_kernelI11Fp16IOFp32WLi256ELi60ELi480EEv26Group_norm_nhwc_fwd_params
        .type           _Z35group_norm_nhwc_fwd_one_pass_kernelI11Fp16IOFp32WLi256ELi60ELi480EEv26Group_norm_nhwc_fwd_params,@function
        .size           _Z35group_norm_nhwc_fwd_one_pass_kernelI11Fp16IOFp32WLi256ELi60ELi480EEv26Group_norm_nhwc_fwd_params,(.L_x_5227 - _Z35group_norm_nhwc_fwd_one_pass_kernelI11Fp16IOFp32WLi256ELi60ELi480EEv26Group_norm_nhwc_fwd_params)
        .other          _Z35group_norm_nhwc_fwd_one_pass_kernelI11Fp16IOFp32WLi256ELi60ELi480EEv26Group_norm_nhwc_fwd_params,@"STO_CUDA_ENTRY STV_DEFAULT"
_Z35group_norm_nhwc_fwd_one_pass_kernelI11Fp16IOFp32WLi256ELi60ELi480EEv26Group_norm_nhwc_fwd_params:
.text._Z35group_norm_nhwc_fwd_one_pass_kernelI11Fp16IOFp32WLi256ELi60ELi480EEv26Group_norm_nhwc_fwd_params:
        /* <DEDUP_REMOVED lines=22> */
[C---:B------:R-:W-:Y:S02]  /*0160*/  IADD3 R17, R15.reuse, 0x10, RZ ;  /* 0x000000100f117810 */ /* 0x040fe40007ffe0ff */
        /* <DEDUP_REMOVED lines=18> */
.L_x_3911:
[----:B0-----:R-:W-:Y:S01]  /*0290*/  IABS R5, c[0x0][0x1d8] ;  /* 0x0000760000057a13 */ /* 0x001fe20000000000 */
[----:B------:R-:W-:Y:S01]  /*02a0*/  CS2R R60, SRZ ;  /* 0x00000000003c7805 */ /* 0x000fe2000001ff00 */
[----:B------:R-:W-:Y:S02]  /*02b0*/  ISETP.GE.U32.AND P5, PT, R18, c[0x0][0x1c8], PT ;  /* 0x0000720012007a0c */ /* 0x000fe40003fa6070 */
[----:B------:R-:W0:Y:S01]  /*02c0*/  I2F.RP R4, R5 ;  /* 0x0000000500047306 */ /* 0x000e220000209400 */
[----:B------:R-:W-:Y:S02]  /*02d0*/  SHF.R.S32.HI R41, RZ, 0x1f, R18 ;  /* 0x0000001fff297819 */ /* 0x000fe40000011412 */
[----:B------:R-:W-:-:S02]  /*02e0*/  ISETP.GE.U32.AND P4, PT, R20, c[0x0][0x1c8], PT ;  /* 0x0000720014007a0c */ /* 0x000fc40003f86070 */
[----:B------:R-:W-:Y:S02]  /*02f0*/  ISETP.GE.AND.EX P5, PT, R41, c[0x0][0x1cc], PT, P5 ;  /* 0x0000730029007a0c */ /* 0x000fe40003fa6350 */
[----:B------:R-:W-:Y:S02]  /*0300*/  SHF.R.S32.HI R42, RZ, 0x1f, R19 ;  /* 0x0000001fff2a7819 */ /* 0x000fe40000011413 */
[----:B------:R-:W-:Y:S02]  /*0310*/  SHF.R.S32.HI R43, RZ, 0x1f, R20 ;  /* 0x0000001fff2b7819 */ /* 0x000fe40000011414 */
[C---:B------:R-:W-:Y:S02]  /*0320*/  ISETP.GT.U32.OR P5, PT, R0.reuse, 0x1df, P5 ;  /* 0x000001df0000780c */ /* 0x040fe40002fa4470 */
[----:B------:R-:W-:Y:S02]  /*0330*/  ISETP.GE.AND.EX P4, PT, R43, c[0x0][0x1cc], PT, P4 ;  /* 0x000073002b007a0c */ /* 0x000fe40003f86340 */
[----:B------:R-:W-:Y:S01]  /*0340*/  SHF.R.S32.HI R44, RZ, 0x1f, R21 ;  /* 0x0000001fff2c7819 */ /* 0x000fe20000011415 */
[----:B0-----:R-:W0:Y:S01]  /*0350*/  MUFU.RCP R4, R4 ;  /* 0x0000000400047308 */ /* 0x001e220000001000 */
[----:B------:R-:W-:-:S02]  /*0360*/  ISETP.GT.U32.OR P4, PT, R0, 0x1df, P4 ;  /* 0x000001df0000780c */ /* 0x000fc40002784470 */
[----:B0-----:R-:W-:-:S05]  /*0370*/  IADD3 R2, R4, 0xffffffe, RZ ;  /* 0x0ffffffe04027810 */ /* 0x001fca0007ffe0ff */
        /* <DEDUP_REMOVED lines=23> */
[----:B------:R-:W-:Y:S02]  /*04f0*/  SHF.R.S32.HI R2, RZ, 0x1f, R3 ;  /* 0x0000001fff027819 */ /* 0x000fe40000011403 */
[----:B------:R-:W-:Y:S01]  /*0500*/  ISETP.LT.U32.AND P1, PT, R0, 0x1e0, !P1 ;  /* 0x000001e00000780c */ /* 0x000fe20004f21070 */
[----:B------:R-:W-:Y:S02]  /*0510*/  IMAD R63, R63, c[0x0][0x1d8], R12 ;  /* 0x000076003f3f7a24 */ /* 0x000fe400078e020c */
[----:B------:R-:W-:Y:S02]  /*0520*/  IMAD R2, R2, c[0x0][0x1d0], RZ ;  /* 0x0000740002027a24 */ /* 0x000fe400078e02ff */
[----:B------:R-:W-:Y:S02]  /*0530*/  IMAD R63, R63, 0x3c, RZ ;  /* 0x0000003c3f3f7824 */ /* 0x000fe400078e02ff */
[----:B------:R-:W-:Y:S02]  /*0540*/  IMAD R5, R3, c[0x0][0x1d4], R2 ;  /* 0x0000750003057a24 */ /* 0x000fe400078e0202 */
[----:B------:R-:W-:Y:S01]  /*0550*/  @P0 IMAD R2, R70, c[0x0][0x1c0], RZ ;  /* 0x0000700046020a24 */ /* 0x000fe200078e02ff */
[----:B------:R-:W-:-:S03]  /*0560*/  IADD3 R8, P2, R16, R63, RZ ;  /* 0x0000003f10087210 */ /* 0x000fc60007f5e0ff */
[----:B------:R-:W-:Y:S01]  /*0570*/  @P0 IMAD R7, R15, c[0x0][0x1c4], R2 ;  /* 0x000071000f070a24 */ /* 0x000fe200078e0202 */
[----:B------:R-:W-:Y:S01]  /*0580*/  LEA.HI.X.SX32 R9, R63, R4, 0x1, P2 ;  /* 0x000000043f097211 */ /* 0x000fe200010f0eff */
[----:B------:R-:W-:Y:S01]  /*0590*/  @P1 IMAD R2, R71, c[0x0][0x1c0], RZ ;  /* 0x0000700047021a24 */ /* 0x000fe200078e02ff */
[----:B------:R-:W-:-:S03]  /*05a0*/  ISETP.GE.U32.AND P2, PT, R19, c[0x0][0x1c8], PT ;  /* 0x0000720013007a0c */ /* 0x000fc60003f46070 */
[----:B------:R-:W-:Y:S01]  /*05b0*/  IMAD.WIDE.U32 R8, R3, c[0x0][0x1d0], R8 ;  /* 0x0000740003087a25 */ /* 0x000fe200078e0008 */
[----:B------:R-:W-:-:S03]  /*05c0*/  ISETP.GE.AND.EX P2, PT, R42, c[0x0][0x1cc], PT, P2 ;  /* 0x000073002a007a0c */ /* 0x000fc60003f46320 */
[----:B------:R-:W-:Y:S01]  /*05d0*/  @P1 IMAD R33, R17, c[0x0][0x1c4], R2 ;  /* 0x0000710011211a24 */ /* 0x000fe200078e0202 */
[----:B------:R-:W-:Y:S02]  /*05e0*/  IADD3 R3, R9, R5, RZ ;  /* 0x0000000509037210 */ /* 0x000fe40007ffe0ff */
[-C--:B------:R-:W-:Y:S02]  /*05f0*/  @P0 MOV R2, R8.reuse ;  /* 0x0000000800020202 */ /* 0x080fe40000000f00 */
[----:B------:R-:W-:Y:S02]  /*0600*/  @P1 MOV R10, R8 ;  /* 0x00000008000a1202 */ /* 0x000fe40000000f00 */
[----:B------:R-:W-:Y:S01]  /*0610*/  @P1 MOV R11, R3 ;  /* 0x00000003000b1202 */ /* 0x000fe20000000f00 */
[----:B------:R-:W-:Y:S01]  /*0620*/  @P0 IMAD.WIDE.U32 R4, R15, c[0x0][0x1c0], R2 ;  /* 0x000070000f040a25 */ /* 0x000fe200078e0002 */
[----:B------:R-:W-:-:S03]  /*0630*/  ISETP.GT.U32.OR P2, PT, R0, 0x1df, P2 ;  /* 0x000001df0000780c */ /* 0x000fc60001744470 */
[----:B------:R-:W-:Y:S01]  /*0640*/  @P1 IMAD.WIDE.U32 R10, R17, c[0x0][0x1c0], R10 ;  /* 0x00007000110a1a25 */ /* 0x000fe200078e000a */
[----:B------:R-:W-:Y:S02]  /*0650*/  @P0 IADD3 R7, R5, R7, RZ ;  /* 0x0000000705070210 */ /* 0x000fe40007ffe0ff */
[----:B------:R-:W-:Y:S02]  /*0660*/  @P0 LEA R6, P3, R4, c[0x0][0x170], 0x1 ;  /* 0x00005c0004060a11 */ /* 0x000fe400078608ff */
[----:B------:R-:W-:Y:S02]  /*0670*/  @P1 IADD3 R5, R11, R33, RZ ;  /* 0x000000210b051210 */ /* 0x000fe40007ffe0ff */
[----:B------:R-:W-:Y:S02]  /*0680*/  @P1 LEA R32, P6, R10, c[0x0][0x170], 0x1 ;  /* 0x00005c000a201a11 */ /* 0x000fe400078c08ff */
[----:B------:R-:W-:Y:S02]  /*0690*/  @P0 LEA.HI.X R7, R4, c[0x0][0x174], R7, 0x1, P3 ;  /* 0x00005d0004070a11 */ /* 0x000fe400018f0c07 */
[----:B------:R-:W-:Y:S01]  /*06a0*/  @P1 LEA.HI.X R33, R10, c[0x0][0x174], R5, 0x1, P6 ;  /* 0x00005d000a211a11 */ /* 0x000fe200030f0c05 */
[----:B------:R-:W-:Y:S01]  /*06b0*/  @!P5 IMAD R5, R41, c[0x0][0x1c0], RZ ;  /* 0x000070002905da24 */ /* 0x000fe200078e02ff */
[----:B------:R-:W-:Y:S01]  /*06c0*/  ISETP.GE.U32.AND P3, PT, R21, c[0x0][0x1c8], PT ;  /* 0x0000720015007a0c */ /* 0x000fe20003f66070 */
[----:B------:R-:W-:Y:S01]  /*06d0*/  @!P2 IMAD R10, R42, c[0x0][0x1c0], RZ ;  /* 0x000070002a0aaa24 */ /* 0x000fe200078e02ff */
[-C--:B------:R-:W-:Y:S01]  /*06e0*/  @!P5 MOV R4, R8.reuse ;  /* 0x000000080004d202 */ /* 0x080fe20000000f00 */
[----:B------:R-:W-:Y:S01]  /*06f0*/  @!P5 IMAD R35, R18, c[0x0][0x1c4], R5 ;  /* 0x000071001223da24 */ /* 0x000fe200078e0205 */
[-C--:B------:R-:W-:Y:S01]  /*0700*/  @!P5 MOV R5, R3.reuse ;  /* 0x000000030005d202 */ /* 0x080fe20000000f00 */
[----:B------:R-:W-:Y:S01]  /*0710*/  @!P4 IMAD R11, R43, c[0x0][0x1c0], RZ ;  /* 0x000070002b0bca24 */ /* 0x000fe200078e02ff */
[----:B------:R-:W-:Y:S01]  /*0720*/  ISETP.GE.AND.EX P3, PT, R44, c[0x0][0x1cc], PT, P3 ;  /* 0x000073002c007a0c */ /* 0x000fe20003f66330 */
[----:B------:R-:W-:Y:S01]  /*0730*/  @!P2 IMAD R37, R19, c[0x0][0x1c4], R10 ;  /* 0x000071001325aa24 */ /* 0x000fe200078e020a */
[----:B------:R-:W-:Y:S01]  /*0740*/  @!P2 MOV R10, R8 ;  /* 0x00000008000aa202 */ /* 0x000fe20000000f00 */
[----:B------:R-:W-:Y:S01]  /*0750*/  @!P5 IMAD.WIDE.U32 R4, R18, c[0x0][0x1c0], R4 ;  /* 0x000070001204da25 */ /* 0x000fe200078e0004 */
[----:B------:R-:W-:Y:S01]  /*0760*/  ISETP.GT.U32.OR P3, PT, R0, 0x1df, P3 ;  /* 0x000001df0000780c */ /* 0x000fe20001f64470 */
[----:B------:R0:W2:Y:S01]  /*0770*/  @P0 LDG.E R61, [R6.64] ;  /* 0x00000006063d0981 */ /* 0x0000a2000c1e1900 */
[----:B------:R-:W-:Y:S01]  /*0780*/  MOV R45, RZ ;  /* 0x000000ff002d7202 */ /* 0x000fe20000000f00 */
[----:B------:R-:W-:Y:S01]  /*0790*/  @!P4 IMAD R39, R20, c[0x0][0x1c4], R11 ;  /* 0x000071001427ca24 */ /* 0x000fe200078e020b */
[----:B------:R-:W-:-:S02]  /*07a0*/  @!P2 MOV R11, R3 ;  /* 0x00000003000ba202 */ /* 0x000fc40000000f00 */
[----:B------:R-:W-:Y:S02]  /*07b0*/  @!P5 IADD3 R5, R5, R35, RZ ;  /* 0x000000230505d210 */ /* 0x000fe40007ffe0ff */
[----:B------:R-:W-:Y:S01]  /*07c0*/  @!P4 MOV R34, R8 ;  /* 0x000000080022c202 */ /* 0x000fe20000000f00 */
[----:B------:R-:W-:Y:S01]  /*07d0*/  @!P2 IMAD.WIDE.U32 R10, R19, c[0x0][0x1c0], R10 ;  /* 0x00007000130aaa25 */ /* 0x000fe200078e000a */
[----:B------:R-:W-:Y:S01]  /*07e0*/  @!P4 MOV R35, R3 ;  /* 0x000000030023c202 */ /* 0x000fe20000000f00 */
[----:B------:R1:W3:Y:S01]  /*07f0*/  @P1 LDG.E R45, [R32.64] ;  /* 0x00000006202d1981 */ /* 0x0002e2000c1e1900 */
[----:B0-----:R-:W-:-:S03]  /*0800*/  @!P5 LEA R6, P6, R4, c[0x0][0x170], 0x1 ;  /* 0x00005c000406da11 */ /* 0x001fc600078c08ff */
[----:B------:R-:W-:Y:S01]  /*0810*/  @!P4 IMAD.WIDE.U32 R34, R20, c[0x0][0x1c0], R34 ;  /* 0x000070001422ca25 */ /* 0x000fe200078e0022 */
[----:B------:R-:W-:Y:S02]  /*0820*/  @!P5 LEA.HI.X R7, R4, c[0x0][0x174], R5, 0x1, P6 ;  /* 0x00005d000407da11 */ /* 0x000fe400030f0c05 */
[----:B------:R-:W-:Y:S02]  /*0830*/  @!P2 IADD3 R5, R11, R37, RZ ;  /* 0x000000250b05a210 */ /* 0x000fe40007ffe0ff */
[C---:B------:R-:W-:Y:S02]  /*0840*/  @!P2 LEA R4, P1, R10.reuse, c[0x0][0x170], 0x1 ;  /* 0x00005c000a04aa11 */ /* 0x040fe400078208ff */
[----:B------:R-:W-:Y:S02]  /*0850*/  @!P4 IADD3 R11, R35, R39, RZ ;  /* 0x00000027230bc210 */ /* 0x000fe40007ffe0ff */
[----:B------:R-:W-:Y:S01]  /*0860*/  @!P2 LEA.HI.X R5, R10, c[0x0][0x174], R5, 0x1, P1 ;  /* 0x00005d000a05aa11 */ /* 0x000fe200008f0c05 */
[----:B------:R-:W-:Y:S01]  /*0870*/  @!P3 IMAD R10, R44, c[0x0][0x1c0], RZ ;  /* 0x000070002c0aba24 */ /* 0x000fe200078e02ff */
[----:B------:R-:W-:-:S02]  /*0880*/  @!P4 LEA R36, P6, R34, c[0x0][0x170], 0x1 ;  /* 0x00005c002224ca11 */ /* 0x000fc400078c08ff */
[----:B------:R-:W-:Y:S01]  /*0890*/  MOV R46, RZ ;  /* 0x000000ff002e7202 */ /* 0x000fe20000000f00 */
[C---:B-1----:R-:W-:Y:S01]  /*08a0*/  @!P3 IMAD R33, R21.reuse, c[0x0][0x1c4], R10 ;  /* 0x000071001521ba24 */ /* 0x042fe200078e020a */
[----:B------:R-:W-:Y:S02]  /*08b0*/  @!P4 LEA.HI.X R37, R34, c[0x0][0x174], R11, 0x1, P6 ;  /* 0x00005d002225ca11 */ /* 0x000fe400030f0c0b */
[----:B------:R-:W-:Y:S02]  /*08c0*/  @!P3 MOV R10, R8 ;  /* 0x00000008000ab202 */ /* 0x000fe40000000f00 */
[----:B------:R-:W-:Y:S01]  /*08d0*/  @!P3 MOV R11, R3 ;  /* 0x00000003000bb202 */ /* 0x000fe20000000f00 */
[----:B------:R0:W4:Y:S01]  /*08e0*/  @!P5 LDG.E R46, [R6.64] ;  /* 0x00000006062ed981 */ /* 0x000122000c1e1900 */
[----:B------:R-:W-:Y:S02]  /*08f0*/  ISETP.GE.U32.AND P1, PT, R22, c[0x0][0x1c8], PT ;  /* 0x0000720016007a0c */ /* 0x000fe40003f26070 */
[----:B------:R-:W-:Y:S01]  /*0900*/  SHF.R.S32.HI R47, RZ, 0x1f, R22 ;  /* 0x0000001fff2f7819 */ /* 0x000fe20000011416 */
[----:B------:R-:W-:Y:S01]  /*0910*/  @!P3 IMAD.WIDE.U32 R10, R21, c[0x0][0x1c0], R10 ;  /* 0x00007000150aba25 */ /* 0x000fe200078e000a */
[----:B------:R-:W-:-:S02]  /*0920*/  ISETP.GE.U32.AND P5, PT, R23, c[0x0][0x1c8], PT ;  /* 0x0000720017007a0c */ /* 0x000fc40003fa6070 */
[----:B------:R-:W-:Y:S02]  /*0930*/  SHF.R.S32.HI R32, RZ, 0x1f, R23 ;  /* 0x0000001fff207819 */ /* 0x000fe40000011417 */
[----:B------:R-:W-:Y:S02]  /*0940*/  ISETP.GE.AND.EX P1, PT, R47, c[0x0][0x1cc], PT, P1 ;  /* 0x000073002f007a0c */ /* 0x000fe40003f26310 */
[----:B------:R-:W-:Y:S02]  /*0950*/  ISETP.GE.AND.EX P5, PT, R32, c[0x0][0x1cc], PT, P5 ;  /* 0x0000730020007a0c */ /* 0x000fe40003fa6350 */
[----:B------:R-:W-:Y:S02]  /*0960*/  @!P3 IADD3 R11, R11, R33, RZ ;  /* 0x000000210b0bb210 */ /* 0x000fe40007ffe0ff */
[----:B------:R-:W-:Y:S01]  /*0970*/  @!P3 LEA R34, P6, R10, c[0x0][0x170], 0x1 ;  /* 0x00005c000a22ba11 */ /* 0x000fe200078c08ff */
[----:B------:R-:W-:Y:S01]  /*0980*/  CS2R R50, SRZ ;  /* 0x0000000000327805 */ /* 0x000fe2000001ff00 */
[----:B------:R-:W-:-:S02]  /*0990*/  ISETP.GT.U32.OR P1, PT, R0, 0x1df, P1 ;  /* 0x000001df0000780c */ /* 0x000fc40000f24470 */
[----:B------:R-:W-:Y:S02]  /*09a0*/  ISETP.GT.U32.OR P5, PT, R0, 0x1df, P5 ;  /* 0x000001df0000780c */ /* 0x000fe40002fa4470 */
[----:B------:R-:W-:Y:S01]  /*09b0*/  @!P3 LEA.HI.X R35, R10, c[0x0][0x174], R11, 0x1, P6 ;  /* 0x00005d000a23ba11 */ /* 0x000fe200030f0c0b */
[----:B------:R-:W-:Y:S01]  /*09c0*/  CS2R R48, SRZ ;  /* 0x0000000000307805 */ /* 0x000fe2000001ff00 */
[----:B------:R-:W-:-:S03]  /*09d0*/  SHF.R.S32.HI R33, RZ, 0x1f, R24 ;  /* 0x0000001fff217819 */ /* 0x000fc60000011418 */
[----:B------:R1:W5:Y:S01]  /*09e0*/  @!P3 LDG.E R50, [R34.64] ;  /* 0x000000062232b981 */ /* 0x000362000c1e1900 */
[----:B------:R-:W-:-:S03]  /*09f0*/  ISETP.GE.U32.AND P3, PT, R24, c[0x0][0x1c8], PT ;  /* 0x0000720018007a0c */ /* 0x000fc60003f66070 */
[----:B------:R1:W5:Y:S01]  /*0a00*/  @!P2 LDG.E R48, [R4.64] ;  /* 0x000000060430a981 */ /* 0x000362000c1e1900 */
[----:B------:R-:W-:Y:S01]  /*0a10*/  ISETP.GE.AND.EX P3, PT, R33, c[0x0][0x1cc], PT, P3 ;  /* 0x0000730021007a0c */ /* 0x000fe20003f66330 */
[----:B0-----:R-:W-:Y:S01]  /*0a20*/  @!P1 IMAD R7, R47, c[0x0][0x1c0], RZ ;  /* 0x000070002f079a24 */ /* 0x001fe200078e02ff */
[----:B------:R-:W-:Y:S01]  /*0a30*/  ISETP.GE.U32.AND P2, PT, R25, c[0x0][0x1c8], PT ;  /* 0x0000720019007a0c */ /* 0x000fe20003f46070 */
[----:B------:R-:W-:Y:S01]  /*0a40*/  @!P5 IMAD R6, R32, c[0x0][0x1c0], RZ ;  /* 0x000070002006da24 */ /* 0x000fe200078e02ff */
[-C--:B------:R-:W-:Y:S01]  /*0a50*/  @!P5 MOV R10, R8.reuse ;  /* 0x00000008000ad202 */ /* 0x080fe20000000f00 */
[----:B------:R0:W5:Y:S01]  /*0a60*/  @!P4 LDG.E R49, [R36.64] ;  /* 0x000000062431c981 */ /* 0x000162000c1e1900 */
[----:B-1----:R-:W-:Y:S02]  /*0a70*/  SHF.R.S32.HI R34, RZ, 0x1f, R25 ;  /* 0x0000001fff227819 */ /* 0x002fe40000011419 */
[----:B------:R-:W-:Y:S02]  /*0a80*/  @!P5 MOV R11, R3 ;  /* 0x00000003000bd202 */ /* 0x000fe40000000f00 */
[----:B------:R-:W-:-:S02]  /*0a90*/  @!P1 MOV R4, R8 ;  /* 0x0000000800049202 */ /* 0x000fc40000000f00 */
[----:B------:R-:W-:Y:S02]  /*0aa0*/  @!P1 MOV R5, R3 ;  /* 0x0000000300059202 */ /* 0x000fe40000000f00 */
[----:B------:R-:W-:Y:S01]  /*0ab0*/  ISETP.GT.U32.OR P3, PT, R0, 0x1df, P3 ;  /* 0x000001df0000780c */ /* 0x000fe20001f64470 */
[----:B------:R-:W-:Y:S01]  /*0ac0*/  @!P1 IMAD R7, R22, c[0x0][0x1c4], R7 ;  /* 0x0000710016079a24 */ /* 0x000fe200078e0207 */
[----:B------:R-:W-:Y:S01]  /*0ad0*/  ISETP.GE.AND.EX P2, PT, R34, c[0x0][0x1cc], PT, P2 ;  /* 0x0000730022007a0c */ /* 0x000fe20003f46320 */
[----:B------:R-:W-:-:S04]  /*0ae0*/  @!P1 IMAD.WIDE.U32 R4, R22, c[0x0][0x1c0], R4 ;  /* 0x0000700016049a25 */ /* 0x000fc800078e0004 */
[C---:B------:R-:W-:Y:S02]  /*0af0*/  @!P5 IMAD R39, R23.reuse, c[0x0][0x1c4], R6 ;  /* 0x000071001727da24 */ /* 0x040fe400078e0206 */
[----:B------:R-:W-:Y:S01]  /*0b00*/  @!P5 IMAD.WIDE.U32 R10, R23, c[0x0][0x1c0], R10 ;  /* 0x00007000170ada25 */ /* 0x000fe200078e000a */
[----:B------:R-:W-:Y:S02]  /*0b10*/  ISETP.GT.U32.OR P2, PT, R0, 0x1df, P2 ;  /* 0x000001df0000780c */ /* 0x000fe40001744470 */
[----:B------:R-:W-:Y:S02]  /*0b20*/  @!P1 IADD3 R7, R5, R7, RZ ;  /* 0x0000000705079210 */ /* 0x000fe40007ffe0ff */
[----:B------:R-:W-:Y:S02]  /*0b30*/  @!P1 LEA R6, P6, R4, c[0x0][0x170], 0x1 ;  /* 0x00005c0004069a11 */ /* 0x000fe400078c08ff */
[----:B------:R-:W-:Y:S02]  /*0b40*/  @!P5 IADD3 R5, R11, R39, RZ ;  /* 0x000000270b05d210 */ /* 0x000fe40007ffe0ff */
[----:B------:R-:W-:-:S02]  /*0b50*/  @!P5 LEA R38, P4, R10, c[0x0][0x170], 0x1 ;  /* 0x00005c000a26da11 */ /* 0x000fc400078808ff */
[----:B------:R-:W-:Y:S02]  /*0b60*/  @!P1 LEA.HI.X R7, R4, c[0x0][0x174], R7, 0x1, P6 ;  /* 0x00005d0004079a11 */ /* 0x000fe400030f0c07 */
[----:B------:R-:W-:Y:S01]  /*0b70*/  @!P5 LEA.HI.X R39, R10, c[0x0][0x174], R5, 0x1, P4 ;  /* 0x00005d000a27da11 */ /* 0x000fe200020f0c05 */
[----:B------:R-:W-:Y:S01]  /*0b80*/  @!P3 IMAD R5, R33, c[0x0][0x1c0], RZ ;  /* 0x000070002105ba24 */ /* 0x000fe200078e02ff */
[----:B------:R-:W-:Y:S01]  /*0b90*/  CS2R R52, SRZ ;  /* 0x0000000000347805 */ /* 0x000fe2000001ff00 */
[----:B------:R1:W5:Y:S01]  /*0ba0*/  @!P1 LDG.E R51, [R6.64] ;  /* 0x0000000606339981 */ /* 0x000362000c1e1900 */
[----:B------:R-:W-:Y:S01]  /*0bb0*/  ISETP.GE.U32.AND P4, PT, R26, c[0x0][0x1c8], PT ;  /* 0x000072001a007a0c */ /* 0x000fe20003f86070 */
[----:B0-----:R-:W-:Y:S01]  /*0bc0*/  @!P3 IMAD R37, R24, c[0x0][0x1c4], R5 ;  /* 0x000071001825ba24 */ /* 0x001fe200078e0205 */
[----:B------:R-:W-:Y:S01]  /*0bd0*/  SHF.R.S32.HI R35, RZ, 0x1f, R26 ;  /* 0x0000001fff237819 */ /* 0x000fe2000001141a */
[----:B------:R-:W-:Y:S01]  /*0be0*/  @!P2 IMAD R10, R34, c[0x0][0x1c0], RZ ;  /* 0x00007000220aaa24 */ /* 0x000fe200078e02ff */
[----:B------:R-:W-:Y:S01]  /*0bf0*/  ISETP.GE.U32.AND P1, PT, R27, c[0x0][0x1c8], PT ;  /* 0x000072001b007a0c */ /* 0x000fe20003f26070 */
[----:B------:R0:W5:Y:S01]  /*0c00*/  @!P5 LDG.E R52, [R38.64] ;  /* 0x000000062634d981 */ /* 0x000162000c1e1900 */
[----:B------:R-:W-:-:S02]  /*0c10*/  SHF.R.S32.HI R36, RZ, 0x1f, R27 ;  /* 0x0000001fff247819 */ /* 0x000fc4000001141b */
[-C--:B------:R-:W-:Y:S02]  /*0c20*/  @!P3 MOV R4, R8.reuse ;  /* 0x000000080004b202 */ /* 0x080fe40000000f00 */
[-C--:B------:R-:W-:Y:S02]  /*0c30*/  @!P3 MOV R5, R3.reuse ;  /* 0x000000030005b202 */ /* 0x080fe40000000f00 */
[----:B------:R-:W-:Y:S02]  /*0c40*/  ISETP.GE.AND.EX P4, PT, R35, c[0x0][0x1cc], PT, P4 ;  /* 0x0000730023007a0c */ /* 0x000fe40003f86340 */
[----:B------:R-:W-:Y:S01]  /*0c50*/  ISETP.GE.AND.EX P1, PT, R36, c[0x0][0x1cc], PT, P1 ;  /* 0x0000730024007a0c */ /* 0x000fe20003f26310 */
[----:B0-----:R-:W-:Y:S01]  /*0c60*/  @!P2 IMAD R39, R25, c[0x0][0x1c4], R10 ;  /* 0x000071001927aa24 */ /* 0x001fe200078e020a */
[----:B------:R-:W-:Y:S01]  /*0c70*/  @!P2 MOV R10, R8 ;  /* 0x00000008000aa202 */ /* 0x000fe20000000f00 */
[----:B------:R-:W-:Y:S01]  /*0c80*/  @!P3 IMAD.WIDE.U32 R4, R24, c[0x0][0x1c0], R4 ;  /* 0x000070001804ba25 */ /* 0x000fe200078e0004 */
[----:B------:R-:W-:-:S02]  /*0c90*/  @!P2 MOV R11, R3 ;  /* 0x00000003000ba202 */ /* 0x000fc40000000f00 */
[C---:B------:R-:W-:Y:S02]  /*0ca0*/  ISETP.GT.U32.OR P4, PT, R0.reuse, 0x1df, P4 ;  /* 0x000001df0000780c */ /* 0x040fe40002784470 */
[----:B------:R-:W-:Y:S01]  /*0cb0*/  ISETP.GT.U32.OR P1, PT, R0, 0x1df, P1 ;  /* 0x000001df0000780c */ /* 0x000fe20000f24470 */
[----:B------:R-:W-:Y:S01]  /*0cc0*/  @!P2 IMAD.WIDE.U32 R10, R25, c[0x0][0x1c0], R10 ;  /* 0x00007000190aaa25 */ /* 0x000fe200078e000a */
[----:B------:R-:W-:Y:S02]  /*0cd0*/  @!P3 IADD3 R5, R5, R37, RZ ;  /* 0x000000250505b210 */ /* 0x000fe40007ffe0ff */
[C---:B-1----:R-:W-:Y:S02]  /*0ce0*/  @!P3 LEA R6, P5, R4.reuse, c[0x0][0x170], 0x1 ;  /* 0x00005c000406ba11 */ /* 0x042fe400078a08ff */
[----:B------:R-:W-:Y:S02]  /*0cf0*/  SHF.R.S32.HI R37, RZ, 0x1f, R28 ;  /* 0x0000001fff257819 */ /* 0x000fe4000001141c */
[----:B------:R-:W-:-:S02]  /*0d00*/  @!P3 LEA.HI.X R7, R4, c[0x0][0x174], R5, 0x1, P5 ;  /* 0x00005d000407ba11 */ /* 0x000fc400028f0c05 */
[----:B------:R-:W-:Y:S02]  /*0d10*/  @!P2 IADD3 R5, R11, R39, RZ ;  /* 0x000000270b05a210 */ /* 0x000fe40007ffe0ff */
[----:B------:R-:W-:Y:S01]  /*0d20*/  @!P2 LEA R4, P6, R10, c[0x0][0x170], 0x1 ;  /* 0x00005c000a04aa11 */ /* 0x000fe200078c08ff */
[----:B------:R0:W5:Y:S01]  /*0d30*/  @!P3 LDG.E R53, [R6.64] ;  /* 0x000000060635b981 */ /* 0x000162000c1e1900 */
[----:B------:R-:W-:Y:S01]  /*0d40*/  ISETP.GE.U32.AND P5, PT, R28, c[0x0][0x1c8], PT ;  /* 0x000072001c007a0c */ /* 0x000fe20003fa6070 */
[----:B------:R-:W-:Y:S01]  /*0d50*/  @!P4 IMAD R11, R35, c[0x0][0x1c0], RZ ;  /* 0x00007000230bca24 */ /* 0x000fe200078e02ff */
[----:B------:R-:W-:Y:S01]  /*0d60*/  @!P2 LEA.HI.X R5, R10, c[0x0][0x174], R5, 0x1, P6 ;  /* 0x00005d000a05aa11 */ /* 0x000fe200030f0c05 */
[----:B------:R-:W-:Y:S01]  /*0d70*/  @!P1 IMAD R10, R36, c[0x0][0x1c0], RZ ;  /* 0x00007000240a9a24 */ /* 0x000fe200078e02ff */
[----:B------:R-:W-:Y:S01]  /*0d80*/  ISETP.GE.AND.EX P3, PT, R37, c[0x0][0x1cc], PT, P5 ;  /* 0x0000730025007a0c */ /* 0x000fe20003f66350 */
[----:B------:R-:W-:Y:S01]  /*0d90*/  @!P4 IMAD R39, R26, c[0x0][0x1c4], R11 ;  /* 0x000071001a27ca24 */ /* 0x000fe200078e020b */
[----:B------:R-:W-:Y:S01]  /*0da0*/  @!P4 MOV R11, R3 ;  /* 0x00000003000bc202 */ /* 0x000fe20000000f00 */
[----:B------:R-:W-:Y:S01]  /*0db0*/  @!P1 IMAD R55, R27, c[0x0][0x1c4], R10 ;  /* 0x000071001b379a24 */ /* 0x000fe200078e020a */
[----:B------:R-:W-:-:S02]  /*0dc0*/  ISETP.GT.U32.OR P3, PT, R0, 0x1df, P3 ;  /* 0x000001df0000780c */ /* 0x000fc40001f64470 */
[-C--:B------:R-:W-:Y:S02]  /*0dd0*/  @!P4 MOV R10, R8.reuse ;  /* 0x00000008000ac202 */ /* 0x080fe40000000f00 */
[----:B------:R-:W-:Y:S02]  /*0de0*/  @!P1 MOV R56, R8 ;  /* 0x0000000800389202 */ /* 0x000fe40000000f00 */
[----:B------:R-:W-:Y:S01]  /*0df0*/  @!P1 MOV R57, R3 ;  /* 0x0000000300399202 */ /* 0x000fe20000000f00 */
[----:B------:R-:W-:Y:S01]  /*0e00*/  @!P4 IMAD.WIDE.U32 R10, R26, c[0x0][0x1c0], R10 ;  /* 0x000070001a0aca25 */ /* 0x000fe200078e000a */
[----:B------:R-:W-:-:S03]  /*0e10*/  MOV R54, RZ ;  /* 0x000000ff00367202 */ /* 0x000fc60000000f00 */
[----:B------:R-:W-:Y:S01]  /*0e20*/  @!P1 IMAD.WIDE.U32 R56, R27, c[0x0][0x1c0], R56 ;  /* 0x000070001b389a25 */ /* 0x000fe200078e0038 */
[----:B0-----:R-:W-:Y:S02]  /*0e30*/  @!P4 IADD3 R7, R11, R39, RZ ;  /* 0x000000270b07c210 */ /* 0x001fe40007ffe0ff */
[----:B------:R0:W5:Y:S01]  /*0e40*/  @!P2 LDG.E R54, [R4.64] ;  /* 0x000000060436a981 */ /* 0x000162000c1e1900 */
[----:B------:R-:W-:Y:S02]  /*0e50*/  ISETP.GE.U32.AND P2, PT, R29, c[0x0][0x1c8], PT ;  /* 0x000072001d007a0c */ /* 0x000fe40003f46070 */
[----:B------:R-:W-:Y:S02]  /*0e60*/  @!P1 IADD3 R11, R57, R55, RZ ;  /* 0x00000037390b9210 */ /* 0x000fe40007ffe0ff */
[C---:B------:R-:W-:Y:S02]  /*0e70*/  @!P1 LEA R58, P6, R56.reuse, c[0x0][0x170], 0x1 ;  /* 0x00005c00383a9a11 */ /* 0x040fe400078c08ff */
[----:B------:R-:W-:Y:S01]  /*0e80*/  SHF.R.S32.HI R38, RZ, 0x1f, R29 ;  /* 0x0000001fff267819 */ /* 0x000fe2000001141d */
[----:B0-----:R-:W-:Y:S01]  /*0e90*/  @!P3 IMAD R5, R37, c[0x0][0x1c0], RZ ;  /* 0x000070002505ba24 */ /* 0x001fe200078e02ff */
[----:B------:R-:W-:-:S02]  /*0ea0*/  @!P1 LEA.HI.X R59, R56, c[0x0][0x174], R11, 0x1, P6 ;  /* 0x00005d00383b9a11 */ /* 0x000fc400030f0c0b */
[----:B------:R-:W-:Y:S01]  /*0eb0*/  ISETP.GE.AND.EX P2, PT, R38, c[0x0][0x1cc], PT, P2 ;  /* 0x0000730026007a0c */ /* 0x000fe20003f46320 */
[----:B------:R-:W-:Y:S01]  /*0ec0*/  @!P3 IMAD R11, R28, c[0x0][0x1c4], R5 ;  /* 0x000071001c0bba24 */ /* 0x000fe200078e0205 */
[----:B------:R-:W-:Y:S02]  /*0ed0*/  @!P4 LEA R6, P5, R10, c[0x0][0x170], 0x1 ;  /* 0x00005c000a06ca11 */ /* 0x000fe400078a08ff */
[----:B------:R-:W-:Y:S02]  /*0ee0*/  @!P3 MOV R4, R8 ;  /* 0x000000080004b202 */ /* 0x000fe40000000f00 */
[----:B------:R-:W-:Y:S01]  /*0ef0*/  @!P3 MOV R5, R3 ;  /* 0x000000030005b202 */ /* 0x000fe20000000f00 */
[----:B------:R-:W-:Y:S01]  /*0f00*/  CS2R R56, SRZ ;  /* 0x0000000000387805 */ /* 0x000fe2000001ff00 */
[----:B------:R-:W-:Y:S02]  /*0f10*/  ISETP.GT.U32.OR P2, PT, R0, 0x1df, P2 ;  /* 0x000001df0000780c */ /* 0x000fe40001744470 */
[----:B------:R-:W-:Y:S01]  /*0f20*/  MOV R55, RZ ;  /* 0x000000ff00377202 */ /* 0x000fe20000000f00 */
[----:B------:R-:W-:Y:S01]  /*0f30*/  @!P3 IMAD.WIDE.U32 R4, R28, c[0x0][0x1c0], R4 ;  /* 0x000070001c04ba25 */ /* 0x000fe200078e0004 */
[----:B------:R-:W-:Y:S01]  /*0f40*/  @!P4 LEA.HI.X R7, R10, c[0x0][0x174], R7, 0x1, P5 ;  /* 0x00005d000a07ca11 */ /* 0x000fe200028f0c07 */
[----:B------:R0:W5:Y:S01]  /*0f50*/  @!P1 LDG.E R56, [R58.64] ;  /* 0x000000063a389981 */ /* 0x000162000c1e1900 */
[----:B------:R-:W-:-:S02]  /*0f60*/  ISETP.GE.U32.AND P1, PT, R30, c[0x0][0x1c8], PT ;  /* 0x000072001e007a0c */ /* 0x000fc40003f26070 */
[----:B------:R-:W-:Y:S01]  /*0f70*/  SHF.R.S32.HI R39, RZ, 0x1f, R30 ;  /* 0x0000001fff277819 */ /* 0x000fe2000001141e */
[----:B------:R1:W5:Y:S01]  /*0f80*/  @!P4 LDG.E R55, [R6.64] ;  /* 0x000000060637c981 */ /* 0x000362000c1e1900 */
[----:B------:R-:W-:Y:S02]  /*0f90*/  @!P3 IADD3 R5, R5, R11, RZ ;  /* 0x0000000b0505b210 */ /* 0x000fe40007ffe0ff */
[C---:B------:R-:W-:Y:S02]  /*0fa0*/  @!P3 LEA R10, P4, R4.reuse, c[0x0][0x170], 0x1 ;  /* 0x00005c00040aba11 */ /* 0x040fe400078808ff */
[----:B------:R-:W-:Y:S02]  /*0fb0*/  ISETP.GE.AND.EX P1, PT, R39, c[0x0][0x1cc], PT, P1 ;  /* 0x0000730027007a0c */ /* 0x000fe40003f26310 */
[----:B------:R-:W-:Y:S02]  /*0fc0*/  @!P3 LEA.HI.X R11, R4, c[0x0][0x174], R5, 0x1, P4 ;  /* 0x00005d00040bba11 */ /* 0x000fe400020f0c05 */
[----:B------:R-:W-:Y:S01]  /*0fd0*/  @!P2 MOV R4, R8 ;  /* 0x000000080004a202 */ /* 0x000fe20000000f00 */
[----:B-1----:R-:W-:Y:S01]  /*0fe0*/  @!P2 IMAD R6, R38, c[0x0][0x1c0], RZ ;  /* 0x000070002606aa24 */ /* 0x002fe200078e02ff */
[----:B------:R-:W-:Y:S01]  /*0ff0*/  @!P2 MOV R5, R3 ;  /* 0x000000030005a202 */ /* 0x000fe20000000f00 */
[----:B------:R1:W5:Y:S01]  /*1000*/  @!P3 LDG.E R57, [R10.64] ;  /* 0x000000060a39b981 */ /* 0x000362000c1e1900 */
[----:B------:R-:W-:Y:S01]  /*1010*/  ISETP.GT.U32.OR P1, PT, R0, 0x1df, P1 ;  /* 0x000001df0000780c */ /* 0x000fe20000f24470 */
[----:B------:R-:W-:-:S02]  /*1020*/  @!P2 IMAD R7, R29, c[0x0][0x1c4], R6 ;  /* 0x000071001d07aa24 */ /* 0x000fc400078e0206 */
[----:B------:R-:W-:-:S05]  /*1030*/  @!P2 IMAD.WIDE.U32 R4, R29, c[0x0][0x1c0], R4 ;  /* 0x000070001d04aa25 */ /* 0x000fca00078e0004 */
[----:B------:R-:W-:Y:S02]  /*1040*/  @!P2 IADD3 R5, R5, R7, RZ ;  /* 0x000000070505a210 */ /* 0x000fe40007ffe0ff */
[----:B------:R-:W-:-:S04]  /*1050*/  @!P2 LEA R6, P3, R4, c[0x0][0x170], 0x1 ;  /* 0x00005c000406aa11 */ /* 0x000fc800078608ff */
[----:B------:R-:W-:Y:S01]  /*1060*/  @!P2 LEA.HI.X R7, R4, c[0x0][0x174], R5, 0x1, P3 ;  /* 0x00005d000407aa11 */ /* 0x000fe200018f0c05 */
[----:B------:R-:W-:Y:S01]  /*1070*/  @!P1 IMAD R5, R39, c[0x0][0x1c0], RZ ;  /* 0x0000700027059a24 */ /* 0x000fe200078e02ff */
[----:B------:R-:W-:-:S03]  /*1080*/  @!P1 MOV R4, R8 ;  /* 0x0000000800049202 */ /* 0x000fc60000000f00 */
[----:B0-----:R-:W-:Y:S01]  /*1090*/  @!P1 IMAD R59, R30, c[0x0][0x1c4], R5 ;  /* 0x000071001e3b9a24 */ /* 0x001fe200078e0205 */
[----:B------:R-:W-:Y:S02]  /*10a0*/  @!P1 MOV R5, R3 ;  /* 0x0000000300059202 */ /* 0x000fe40000000f00 */
[----:B------:R-:W-:-:S03]  /*10b0*/  MOV R58, RZ ;  /* 0x000000ff003a7202 */ /* 0x000fc60000000f00 */
[----:B------:R-:W-:-:S03]  /*10c0*/  @!P1 IMAD.WIDE.U32 R4, R30, c[0x0][0x1c0], R4 ;  /* 0x000070001e049a25 */ /* 0x000fc600078e0004 */
[----:B------:R0:W5:Y:S02]  /*10d0*/  @!P2 LDG.E R58, [R6.64] ;  /* 0x00000006063aa981 */ /* 0x000164000c1e1900 */
[----:B------:R-:W-:Y:S02]  /*10e0*/  @!P1 IADD3 R5, R5, R59, RZ ;  /* 0x0000003b05059210 */ /* 0x000fe40007ffe0ff */
[C---:B-1----:R-:W-:Y:S02]  /*10f0*/  @!P1 LEA R10, P2, R4.reuse, c[0x0][0x170], 0x1 ;  /* 0x00005c00040a9a11 */ /* 0x042fe400078408ff */
[----:B------:R-:W-:Y:S02]  /*1100*/  MOV R59, RZ ;  /* 0x000000ff003b7202 */ /* 0x000fe40000000f00 */
[----:B------:R-:W-:-:S05]  /*1110*/  @!P1 LEA.HI.X R11, R4, c[0x0][0x174], R5, 0x1, P2 ;  /* 0x00005d00040b9a11 */ /* 0x000fca00010f0c05 */
[----:B------:R1:W5:Y:S01]  /*1120*/  @!P1 LDG.E R59, [R10.64] ;  /* 0x000000060a3b9981 */ /* 0x000362000c1e1900 */
[--C-:B--2---:R-:W-:Y:S02]  /*1130*/  HADD2.F32 R5, -RZ, R61.reuse.H1_H1 ;  /* 0x3000003dff057230 */ /* 0x104fe40000004100 */
[----:B------:R-:W-:-:S03]  /*1140*/  HADD2.F32 R4, -RZ, R61.H0_H0 ;  /* 0x2000003dff047230 */ /* 0x000fc60000004100 */
[----:B0-----:R-:W-:Y:S02]  /*1150*/  FMUL.FTZ R7, R5, R5 ;  /* 0x0000000505077220 */ /* 0x001fe40000410000 */
[C---:B------:R-:W-:Y:S01]  /*1160*/  FADD.FTZ R5, R4.reuse, R5 ;  /* 0x0000000504057221 */ /* 0x040fe20000010000 */
[--C-:B---3--:R-:W-:Y:S01]  /*1170*/  HADD2.F32 R65, -RZ, R45.reuse.H1_H1 ;  /* 0x3000002dff417230 */ /* 0x108fe20000004100 */
[----:B------:R-:W-:Y:S01]  /*1180*/  FFMA.FTZ R7, R4, R4, R7 ;  /* 0x0000000404077223 */ /* 0x000fe20000010007 */
[----:B------:R-:W-:-:S03]  /*1190*/  HADD2.F32 R4, -RZ, R45.H0_H0 ;  /* 0x2000002dff047230 */ /* 0x000fc60000004100 */
[----:B------:R-:W-:Y:S02]  /*11a0*/  FMUL.FTZ R67, R65, R65 ;  /* 0x0000004141437220 */ /* 0x000fe40000410000 */
[C---:B------:R-:W-:Y:S02]  /*11b0*/  FADD.FTZ R6, R4.reuse, R65 ;  /* 0x0000004104067221 */ /* 0x040fe40000010000 */
[----:B------:R-:W-:Y:S02]  /*11c0*/  FFMA.FTZ R4, R4, R4, R67 ;  /* 0x0000000404047223 */ /* 0x000fe40000010043 */
[----:B------:R-:W-:Y:S02]  /*11d0*/  FADD.FTZ R7, RZ, R7 ;  /* 0x00000007ff077221 */ /* 0x000fe40000010000 */
[----:B------:R-:W-:Y:S02]  /*11e0*/  FADD.FTZ R5, RZ, R5 ;  /* 0x00000005ff057221 */ /* 0x000fe40000010000 */
[----:B------:R-:W-:-:S02]  /*11f0*/  FADD.FTZ R4, R7, R4 ;  /* 0x0000000407047221 */ /* 0x000fc40000010000 */
[----:B------:R-:W-:Y:S01]  /*1200*/  FADD.FTZ R5, R5, R6 ;  /* 0x0000000605057221 */ /* 0x000fe20000010000 */
[--C-:B----4-:R-:W-:Y:S02]  /*1210*/  HADD2.F32 R7, -RZ, R46.reuse.H1_H1 ;  /* 0x3000002eff077230 */ /* 0x110fe40000004100 */
[----:B------:R-:W-:-:S03]  /*1220*/  HADD2.F32 R6, -RZ, R46.H0_H0 ;  /* 0x2000002eff067230 */ /* 0x000fc60000004100 */
[----:B-1----:R-:W-:Y:S02]  /*1230*/  FMUL.FTZ R11, R7, R7 ;  /* 0x00000007070b7220 */ /* 0x002fe40000410000 */
[C---:B------:R-:W-:Y:S02]  /*1240*/  FADD.FTZ R10, R6.reuse, R7 ;  /* 0x00000007060a7221 */ /* 0x040fe40000010000 */
[----:B------:R-:W-:-:S04]  /*1250*/  FFMA.FTZ R11, R6, R6, R11 ;  /* 0x00000006060b7223 */ /* 0x000fc8000001000b */
[----:B------:R-:W-:Y:S02]  /*1260*/  FADD.FTZ R4, R4, R11 ;  /* 0x0000000b04047221 */ /* 0x000fe40000010000 */
[----:B------:R-:W-:Y:S01]  /*1270*/  FADD.FTZ R5, R5, R10 ;  /* 0x0000000a05057221 */ /* 0x000fe20000010000 */
[--C-:B-----5:R-:W-:Y:S02]  /*1280*/  HADD2.F32 R7, -RZ, R48.reuse.H1_H1 ;  /* 0x30000030ff077230 */ /* 0x120fe40000004100 */
[----:B------:R-:W-:-:S03]  /*1290*/  HADD2.F32 R6, -RZ, R48.H0_H0 ;  /* 0x20000030ff067230 */ /* 0x000fc60000004100 */
[----:B------:R-:W-:Y:S02]  /*12a0*/  FMUL.FTZ R11, R7, R7 ;  /* 0x00000007070b7220 */ /* 0x000fe40000410000 */
[C---:B------:R-:W-:Y:S01]  /*12b0*/  FADD.FTZ R10, R6.reuse, R7 ;  /* 0x00000007060a7221 */ /* 0x040fe20000010000 */
[--C-:B------:R-:W-:Y:S01]  /*12c0*/  HADD2.F32 R7, -RZ, R49.reuse.H1_H1 ;  /* 0x30000031ff077230 */ /* 0x100fe20000004100 */
[----:B------:R-:W-:Y:S01]  /*12d0*/  FFMA.FTZ R11, R6, R6, R11 ;  /* 0x00000006060b7223 */ /* 0x000fe2000001000b */
[----:B------:R-:W-:-:S03]  /*12e0*/  HADD2.F32 R6, -RZ, R49.H0_H0 ;  /* 0x20000031ff067230 */ /* 0x000fc60000004100 */
[----:B------:R-:W-:Y:S02]  /*12f0*/  FADD.FTZ R4, R4, R11 ;  /* 0x0000000b04047221 */ /* 0x000fe40000010000 */
[----:B------:R-:W-:Y:S02]  /*1300*/  FMUL.FTZ R11, R7, R7 ;  /* 0x00000007070b7220 */ /* 0x000fe40000410000 */
[----:B------:R-:W-:Y:S02]  /*1310*/  FADD.FTZ R5, R5, R10 ;  /* 0x0000000a05057221 */ /* 0x000fe40000010000 */
[C---:B------:R-:W-:Y:S01]  /*1320*/  FADD.FTZ R10, R6.reuse, R7 ;  /* 0x00000007060a7221 */ /* 0x040fe20000010000 */
[--C-:B------:R-:W-:Y:S01]  /*1330*/  HADD2.F32 R7, -RZ, R50.reuse.H1_H1 ;  /* 0x30000032ff077230 */ /* 0x100fe20000004100 */
[----:B------:R-:W-:Y:S01]  /*1340*/  FFMA.FTZ R11, R6, R6, R11 ;  /* 0x00000006060b7223 */ /* 0x000fe2000001000b */
[----:B------:R-:W-:-:S03]  /*1350*/  HADD2.F32 R6, -RZ, R50.H0_H0 ;  /* 0x20000032ff067230 */ /* 0x000fc60000004100 */
[----:B------:R-:W-:Y:S02]  /*1360*/  FADD.FTZ R4, R4, R11 ;  /* 0x0000000b04047221 */ /* 0x000fe40000010000 */
[----:B------:R-:W-:Y:S02]  /*1370*/  FMUL.FTZ R11, R7, R7 ;  /* 0x00000007070b7220 */ /* 0x000fe40000410000 */
[----:B------:R-:W-:Y:S02]  /*1380*/  FADD.FTZ R5, R5, R10 ;  /* 0x0000000a05057221 */ /* 0x000fe40000010000 */
[C---:B------:R-:W-:Y:S02]  /*1390*/  FADD.FTZ R10, R6.reuse, R7 ;  /* 0x00000007060a7221 */ /* 0x040fe40000010000 */
[----:B------:R-:W-:Y:S01]  /*13a0*/  FFMA.FTZ R11, R6, R6, R11 ;  /* 0x00000006060b7223 */ /* 0x000fe2000001000b */
[----:B------:R-:W-:-:S03]  /*13b0*/  HADD2.F32 R7, -RZ, R51.H1_H1 ;  /* 0x30000033ff077230 */ /* 0x000fc60000004100 */
[----:B------:R-:W-:Y:S01]  /*13c0*/  FADD.FTZ R4, R4, R11 ;  /* 0x0000000b04047221 */ /* 0x000fe20000010000 */
[----:B------:R-:W-:Y:S01]  /*13d0*/  HADD2.F32 R6, -RZ, R51.H0_H0 ;  /* 0x20000033ff067230 */ /* 0x000fe20000004100 */
[----:B------:R-:W-:Y:S02]  /*13e0*/  FADD.FTZ R5, R5, R10 ;  /* 0x0000000a05057221 */ /* 0x000fe40000010000 */
        /* <DEDUP_REMOVED lines=9> */
[----:B------:R-:W-:-:S04]  /*1480*/  FFMA.FTZ R11, R6, R6, R11 ;  /* 0x00000006060b7223 */ /* 0x000fc8000001000b */
[----:B------:R-:W-:Y:S02]  /*1490*/  FADD.FTZ R4, R4, R11 ;  /* 0x0000000b04047221 */ /* 0x000fe40000010000 */
[----:B------:R-:W-:Y:S01]  /*14a0*/  FADD.FTZ R5, R5, R10 ;  /* 0x0000000a05057221 */ /* 0x000fe20000010000 */
[--C-:B------:R-:W-:Y:S02]  /*14b0*/  HADD2.F32 R7, -RZ, R53.reuse.H1_H1 ;  /* 0x30000035ff077230 */ /* 0x100fe40000004100 */
[----:B------:R-:W-:-:S03]  /*14c0*/  HADD2.F32 R6, -RZ, R53.H0_H0 ;  /* 0x20000035ff067230 */ /* 0x000fc60000004100 */
[----:B------:R-:W-:Y:S02]  /*14d0*/  FMUL.FTZ R11, R7, R7 ;  /* 0x00000007070b7220 */ /* 0x000fe40000410000 */
        /* <DEDUP_REMOVED lines=26> */
[----:B------:R-:W-:Y:S01]  /*1680*/  FMUL.FTZ R11, R7, R7 ;  /* 0x00000007070b7220 */ /* 0x000fe20000410000 */
[----:B------:R-:W-:Y:S01]  /*1690*/  ISETP.GE.U32.AND P1, PT, R31, c[0x0][0x1c8], PT ;  /* 0x000072001f007a0c */ /* 0x000fe20003f26070 */
[----:B------:R-:W-:Y:S01]  /*16a0*/  FADD.FTZ R5, R5, R10 ;  /* 0x0000000a05057221 */ /* 0x000fe20000010000 */
[----:B------:R-:W-:Y:S01]  /*16b0*/  SHF.R.S32.HI R40, RZ, 0x1f, R31 ;  /* 0x0000001fff287819 */ /* 0x000fe2000001141f */
[C---:B------:R-:W-:Y:S02]  /*16c0*/  FADD.FTZ R10, R6.reuse, R7 ;  /* 0x00000007060a7221 */ /* 0x040fe40000010000 */
[----:B------:R-:W-:Y:S01]  /*16d0*/  FFMA.FTZ R11, R6, R6, R11 ;  /* 0x00000006060b7223 */ /* 0x000fe2000001000b */
[----:B------:R-:W-:Y:S01]  /*16e0*/  ISETP.GE.AND.EX P1, PT, R40, c[0x0][0x1cc], PT, P1 ;  /* 0x0000730028007a0c */ /* 0x000fe20003f26310 */
[----:B------:R-:W-:-:S02]  /*16f0*/  FADD.FTZ R5, R5, R10 ;  /* 0x0000000a05057221 */ /* 0x000fc40000010000 */
[----:B------:R-:W-:Y:S01]  /*1700*/  FADD.FTZ R4, R4, R11 ;  /* 0x0000000b04047221 */ /* 0x000fe20000010000 */
[--C-:B------:R-:W-:Y:S02]  /*1710*/  HADD2.F32 R7, -RZ, R58.reuse.H1_H1 ;  /* 0x3000003aff077230 */ /* 0x100fe40000004100 */
[----:B------:R-:W-:Y:S01]  /*1720*/  HADD2.F32 R6, -RZ, R58.H0_H0 ;  /* 0x2000003aff067230 */ /* 0x000fe20000004100 */
[----:B------:R-:W-:Y:S02]  /*1730*/  ISETP.GT.U32.OR P1, PT, R0, 0x1df, P1 ;  /* 0x000001df0000780c */ /* 0x000fe40000f24470 */
[----:B------:R-:W-:Y:S02]  /*1740*/  FMUL.FTZ R11, R7, R7 ;  /* 0x00000007070b7220 */ /* 0x000fe40000410000 */
[C---:B------:R-:W-:Y:S02]  /*1750*/  FADD.FTZ R10, R6.reuse, R7 ;  /* 0x00000007060a7221 */ /* 0x040fe40000010000 */
[----:B------:R-:W-:-:S02]  /*1760*/  FFMA.FTZ R11, R6, R6, R11 ;  /* 0x00000006060b7223 */ /* 0x000fc4000001000b */
[----:B------:R-:W-:Y:S01]  /*1770*/  FADD.FTZ R10, R5, R10 ;  /* 0x0000000a050a7221 */ /* 0x000fe20000010000 */
[--C-:B------:R-:W-:Y:S01]  /*1780*/  HADD2.F32 R5, -RZ, R59.reuse.H1_H1 ;  /* 0x3000003bff057230 */ /* 0x100fe20000004100 */
[----:B------:R-:W-:Y:S01]  /*1790*/  FADD.FTZ R11, R4, R11 ;  /* 0x0000000b040b7221 */ /* 0x000fe20000010000 */
[----:B------:R-:W-:-:S03]  /*17a0*/  HADD2.F32 R4, -RZ, R59.H0_H0 ;  /* 0x2000003bff047230 */ /* 0x000fc60000004100 */
        /* <DEDUP_REMOVED lines=10> */
[----:B------:R-:W-:-:S03]  /*1850*/  FADD.FTZ R10, R10, R7 ;  /* 0x000000070a0a7221 */ /* 0x000fc60000010000 */
[----:B------:R-:W-:-:S05]  /*1860*/  @!P1 LEA.HI.X R7, R4, c[0x0][0x174], R5, 0x1, P2 ;  /* 0x00005d0004079a11 */ /* 0x000fca00010f0c05 */
[----:B------:R-:W2:Y:S01]  /*1870*/  @!P1 LDG.E R60, [R6.64] ;  /* 0x00000006063c9981 */ /* 0x000ea2000c1e1900 */
[----:B------:R-:W-:Y:S01]  /*1880*/  FADD.FTZ R11, R11, R62 ;  /* 0x0000003e0b0b7221 */ /* 0x000fe20000010000 */
[C---:B------:R-:W-:Y:S02]  /*1890*/  ISETP.GT.AND P1, PT, R68.reuse, 0x1e, PT ;  /* 0x0000001e4400780c */ /* 0x040fe40003f24270 */
[----:B------:R-:W-:Y:S02]  /*18a0*/  ISETP.NE.AND P2, PT, R68, RZ, PT ;  /* 0x000000ff4400720c */ /* 0x000fe40003f45270 */
[----:B------:R-:W-:Y:S01]  /*18b0*/  ISETP.NE.AND P3, PT, R0, RZ, PT ;  /* 0x000000ff0000720c */ /* 0x000fe20003f65270 */
[----:B------:R-:W-:Y:S01]  /*18c0*/  BSSY B0, `(.L_x_3853) ;  /* 0x0000047000007945 */ /* 0x000fe20003800000 */
[--C-:B--2---:R-:W-:Y:S02]  /*18d0*/  HADD2.F32 R5, -RZ, R60.reuse.H1_H1 ;  /* 0x3000003cff057230 */ /* 0x104fe40000004100 */
[----:B------:R-:W-:-:S03]  /*18e0*/  HADD2.F32 R4, -RZ, R60.H0_H0 ;  /* 0x2000003cff047230 */ /* 0x000fc60000004100 */
        /* <DEDUP_REMOVED lines=68> */
.L_x_3854:
[----:B------:R-:W-:Y:S05]  /*1d30*/  BSYNC B0 ;  /* 0x0000000000007941 */ /* 0x000fea0003800000 */
.L_x_3853:
        /* <DEDUP_REMOVED lines=25> */
.L_x_3857:
[----:B------:R-:W2:Y:S01]  /*1ed0*/  LDG.E.STRONG.GPU R4, [R6.64] ;  /* 0x0000000606047981 */ /* 0x000ea2000c1ef900 */
[----:B------:R-:W-:Y:S01]  /*1ee0*/  YIELD ;  /* 0x0000000000007946 */ /* 0x000fe20003800000 */
[----:B--2---:R-:W-:Y:S01]  /*1ef0*/  ISETP.NE.AND P1, PT, R4, R5, PT ;  /* 0x000000050400720c */ /* 0x004fe20003f25270 */
[----:B------:R-:W-:-:S12]  /*1f00*/  CCTL.IVALL ;  /* 0x00000000ff00798f */ /* 0x000fd80002000000 */
[----:B------:R-:W-:Y:S05]  /*1f10*/  @P1 BRA `(.L_x_3857) ;  /* 0xffffffb000001947 */ /* 0x000fea000383ffff */
.L_x_3856:
        /* <DEDUP_REMOVED lines=11> */
.L_x_3859:
        /* <DEDUP_REMOVED lines=59> */
.L_x_3858:
        /* <DEDUP_REMOVED lines=19> */
.L_x_3861:
[----:B------:R-:W-:Y:S05]  /*24b0*/  BSYNC B0 ;  /* 0x0000000000007941 */ /* 0x000fea0003800000 */
.L_x_3860:
        /* <DEDUP_REMOVED lines=30> */
.L_x_3855:
        /* <DEDUP_REMOVED lines=12> */
[----:B------:R-:W-:Y:S04]  /*2760*/  @!P1 STG.E.64 [R64.64], R66 ;  /* 0x0000004240009986 */ /* 0x000fe8000c101b06 */
[----:B------:R-:W-:Y:S06]  /*2770*/  BAR.SYNC.DEFER_BLOCKING 0x0 ;  /* 0x0000000000007b1d */ /* 0x000fec0000010000 */
[----:B------:R-:W2:Y:S04]  /*2780*/  LDG.E.64 R6, [R6.64] ;  /* 0x0000000606067981 */ /* 0x000ea8000c1e1b00 */
[----:B------:R-:W2:Y:S01]  /*2790*/  LDG.E.64 R4, [R4.64] ;  /* 0x0000000604047981 */ /* 0x000ea2000c1e1b00 */
[----:B01----:R-:W-:Y:S01]  /*27a0*/  MOV R10, 0x3f800000 ;  /* 0x3f800000000a7802 */ /* 0x003fe20000000f00 */
[--C-:B------:R-:W-:Y:S01]  /*27b0*/  HADD2.F32 R11, -RZ, R61.reuse.H0_H0 ;  /* 0x2000003dff0b7230 */ /* 0x100fe20000004100 */
[----:B------:R-:W-:Y:S01]  /*27c0*/  ISETP.NE.AND P6, PT, RZ, UR5, PT ;  /* 0x00000005ff007c0c */ /* 0x000fe2000bfc5270 */
[----:B------:R-:W0:Y:S01]  /*27d0*/  LDS.64 R62, [0x90] ;  /* 0x00009000ff3e7984 */ /* 0x000e220000000a00 */
[----:B------:R-:W-:Y:S01]  /*27e0*/  HADD2.F32 R61, -RZ, R61.H1_H1 ;  /* 0x3000003dff3d7230 */ /* 0x000fe20000004100 */
        /* <DEDUP_REMOVED lines=10> */
[----:B--2---:R-:W-:Y:S02]  /*2890*/  FFMA.FTZ R11, R6, R11, R4 ;  /* 0x0000000b060b7223 */ /* 0x004fe40000010004 */
[----:B------:R-:W-:Y:S01]  /*28a0*/  FFMA.FTZ R64, R7, R64, R5 ;  /* 0x0000004007407223 */ /* 0x000fe20000010005 */
[----:B------:R-:W-:Y:S05]  /*28b0*/  @!P6 BRA `(.L_x_3862) ;  /* 0x000000a00000e947 */ /* 0x000fea0003800000 */
[----:B------:R-:W-:Y:S02]  /*28c0*/  FMUL.FTZ R61, R11, -1.4426950216293334961 ;  /* 0xbfb8aa3b0b3d7820 */ /* 0x000fe40000410000 */
[----:B------:R-:W-:-:S04]  /*28d0*/  FMUL.FTZ R65, R64, -1.4426950216293334961 ;  /* 0xbfb8aa3b40417820 */ /* 0x000fc80000410000 */
[----:B------:R-:W0:Y:S08]  /*28e0*/  MUFU.EX2 R61, R61 ;  /* 0x0000003d003d7308 */ /* 0x000e300000000800 */
[----:B------:R-:W-:Y:S01]  /*28f0*/  MUFU.EX2 R65, R65 ;  /* 0x0000004100417308 */ /* 0x000fe20000000800 */
[----:B0-----:R-:W-:-:S07]  /*2900*/  FADD.FTZ R63, R61, 1 ;  /* 0x3f8000003d3f7421 */ /* 0x001fce0000010000 */
[----:B------:R-:W0:Y:S02]  /*2910*/  MUFU.RCP R66, R63 ;  /* 0x0000003f00427308 */ /* 0x000e240000001000 */
[----:B0-----:R-:W-:Y:S02]  /*2920*/  FMUL.FTZ R11, R11, R66 ;  /* 0x000000420b0b7220 */ /* 0x001fe40000410000 */
[----:B------:R-:W-:-:S04]  /*2930*/  FADD.FTZ R66, R65, 1 ;  /* 0x3f80000041427421 */ /* 0x000fc80000010000 */
[----:B------:R-:W0:Y:S02]  /*2940*/  MUFU.RCP R67, R66 ;  /* 0x0000004200437308 */ /* 0x000e240000001000 */
[----:B0-----:R-:W-:-:S06]  /*2950*/  FMUL.FTZ R64, R64, R67 ;  /* 0x0000004340407220 */ /* 0x001fcc0000410000 */
.L_x_3862:
[----:B------:R-:W-:Y:S01]  /*2960*/  BSSY B0, `(.L_x_3863) ;  /* 0x000000c000007945 */ /* 0x000fe20003800000 */
[----:B------:R-:W-:Y:S05]  /*2970*/  @!P0 BRA `(.L_x_3864) ;  /* 0x000000a000008947 */ /* 0x000fea0003800000 */
[----:B------:R-:W-:Y:S01]  /*2980*/  F2FP.PACK_AB R11, R64, R11 ;  /* 0x0000000b400b723e */ /* 0x000fe200000000ff */
        /* <DEDUP_REMOVED lines=9> */
.L_x_3864:
[----:B------:R-:W-:Y:S05]  /*2a20*/  BSYNC B0 ;  /* 0x0000000000007941 */ /* 0x000fea0003800000 */
.L_x_3863:
[--C-:B0-----:R-:W-:Y:S01]  /*2a30*/  HADD2.F32 R11, -RZ, R45.reuse.H0_H0 ;  /* 0x2000002dff0b7230 */ /* 0x101fe20000004100 */
[----:B------:R-:W-:Y:S01]  /*2a40*/  ISETP.GE.U32.AND P1, PT, R17, c[0x0][0x1c8], PT ;  /* 0x0000720011007a0c */ /* 0x000fe20003f26070 */
[----:B------:R-:W-:-:S03]  /*2a50*/  HADD2.F32 R45, -RZ, R45.H1_H1 ;  /* 0x3000002dff2d7230 */ /* 0x000fc60000004100 */
[--C-:B------:R-:W-:Y:S01]  /*2a60*/  FADD.FTZ R11, R11, -R62.reuse ;  /* 0x8000003e0b0b7221 */ /* 0x100fe20000010000 */
[----:B------:R-:W-:Y:S01]  /*2a70*/  ISETP.GE.AND.EX P1, PT, R71, c[0x0][0x1cc], PT, P1 ;  /* 0x0000730047007a0c */ /* 0x000fe20003f26310 */
[----:B------:R-:W-:Y:S02]  /*2a80*/  FADD.FTZ R45, R45, -R62 ;  /* 0x8000003e2d2d7221 */ /* 0x000fe40000010000 */
[-C--:B------:R-:W-:Y:S01]  /*2a90*/  FMUL.FTZ R11, R11, R10.reuse ;  /* 0x0000000a0b0b7220 */ /* 0x080fe20000410000 */
[----:B------:R-:W-:Y:S01]  /*2aa0*/  ISETP.LT.U32.AND P1, PT, R0, 0x1e0, !P1 ;  /* 0x000001e00000780c */ /* 0x000fe20004f21070 */
[----:B------:R-:W-:Y:S02]  /*2ab0*/  FMUL.FTZ R64, R45, R10 ;  /* 0x0000000a2d407220 */ /* 0x000fe40000410000 */
[----:B------:R-:W-:Y:S02]  /*2ac0*/  FFMA.FTZ R11, R6, R11, R4 ;  /* 0x0000000b060b7223 */ /* 0x000fe40000010004 */
        /* <DEDUP_REMOVED lines=12> */
.L_x_3865:
        /* <DEDUP_REMOVED lines=12> */
.L_x_3867:
[----:B------:R-:W-:Y:S05]  /*2c50*/  BSYNC B0 ;  /* 0x0000000000007941 */ /* 0x000fea0003800000 */
.L_x_3866:
[--C-:B0-----:R-:W-:Y:S01]  /*2c60*/  HADD2.F32 R11, -RZ, R46.reuse.H0_H0 ;  /* 0x2000002eff0b7230 */ /* 0x101fe20000004100 */
[----:B------:R-:W-:Y:S01]  /*2c70*/  ISETP.GE.U32.AND P1, PT, R18, c[0x0][0x1c8], PT ;  /* 0x0000720012007a0c */ /* 0x000fe20003f26070 */
[----:B------:R-:W-:-:S03]  /*2c80*/  HADD2.F32 R45, -RZ, R46.H1_H1 ;  /* 0x3000002eff2d7230 */ /* 0x000fc60000004100 */
[--C-:B------:R-:W-:Y:S01]  /*2c90*/  FADD.FTZ R11, R11, -R62.reuse ;  /* 0x8000003e0b0b7221 */ /* 0x100fe20000010000 */
[----:B------:R-:W-:Y:S01]  /*2ca0*/  ISETP.GE.AND.EX P1, PT, R41, c[0x0][0x1cc], PT, P1 ;  /* 0x0000730029007a0c */ /* 0x000fe20003f26310 */
[----:B------:R-:W-:Y:S02]  /*2cb0*/  FADD.FTZ R45, R45, -R62 ;  /* 0x8000003e2d2d7221 */ /* 0x000fe40000010000 */
[-C--:B------:R-:W-:Y:S01]  /*2cc0*/  FMUL.FTZ R11, R11, R10.reuse ;  /* 0x0000000a0b0b7220 */ /* 0x080fe20000410000 */
[----:B------:R-:W-:Y:S01]  /*2cd0*/  ISETP.GT.U32.OR P1, PT, R0, 0x1df, P1 ;  /* 0x000001df0000780c */ /* 0x000fe20000f24470 */
        /* <DEDUP_REMOVED lines=14> */
.L_x_3868:
        /* <DEDUP_REMOVED lines=12> */
.L_x_3870:
[----:B------:R-:W-:Y:S05]  /*2e80*/  BSYNC B0 ;  /* 0x0000000000007941 */ /* 0x000fea0003800000 */
.L_x_3869:
        /* <DEDUP_REMOVED lines=22> */
.L_x_3871:
        /* <DEDUP_REMOVED lines=12> */
.L_x_3873:
[----:B------:R-:W-:Y:S05]  /*30b0*/  BSYNC B0 ;  /* 0x0000000000007941 */ /* 0x000fea0003800000 */
.L_x_3872:
[--C-:B0-----:R-:W-:Y:S01]  /*30c0*/  HADD2.F32 R11, -RZ, R49.reuse.H0_H0 ;  /* 0x20000031ff0b7230 */ /* 0x101fe20000004100 */
[----:B------:R-:W-:Y:S01]  /*30d0*/  ISETP.GE.U32.AND P1, PT, R20, c[0x0][0x1c8], PT ;  /* 0x0000720014007a0c */ /* 0x000fe20003f26070 */
[----:B------:R-:W-:Y:S01]  /*30e0*/  HADD2.F32 R41, -RZ, R49.H1_H1 ;  /* 0x30000031ff297230 */ /* 0x000fe20000004100 */
[----:B------:R-:W-:Y:S01]  /*30f0*/  ISETP.GE.U32.AND P2, PT, R21, c[0x0][0x1c8], PT ;  /* 0x0000720015007a0c */ /* 0x000fe20003f46070 */
[----:B------:R-:W-:Y:S01]  /*3100*/  HADD2.F32 R61, -RZ, R50.H0_H0 ;  /* 0x20000032ff3d7230 */ /* 0x000fe20000004100 */
[--C-:B------:R-:W-:Y:S01]  /*3110*/  FADD.FTZ R11, R11, -R62.reuse ;  /* 0x8000003e0b0b7221 */ /* 0x100fe20000010000 */
[----:B------:R-:W-:Y:S01]  /*3120*/  ISETP.GE.AND.EX P1, PT, R43, c[0x0][0x1cc], PT, P1 ;  /* 0x000073002b007a0c */ /* 0x000fe20003f26310 */
[----:B------:R-:W-:Y:S02]  /*3130*/  FADD.FTZ R41, R41, -R62 ;  /* 0x8000003e29297221 */ /* 0x000fe40000010000 */
[-C--:B------:R-:W-:Y:S01]  /*3140*/  FMUL.FTZ R11, R11, R10.reuse ;  /* 0x0000000a0b0b7220 */ /* 0x080fe20000410000 */
[----:B------:R-:W-:Y:S01]  /*3150*/  ISETP.GT.U32.OR P1, PT, R0, 0x1df, P1 ;  /* 0x000001df0000780c */ /* 0x000fe20000f24470 */
[----:B------:R-:W-:-:S02]  /*3160*/  FMUL.FTZ R42, R41, R10 ;  /* 0x0000000a292a7220 */ /* 0x000fc40000410000 */
        /* <DEDUP_REMOVED lines=13> */
.L_x_3874:
[----:B------:R-:W-:Y:S01]  /*3240*/  BSSY B0, `(.L_x_3875) ;  /* 0x000000c000007945 */ /* 0x000fe20003800000 */
[----:B------:R-:W-:Y:S05]  /*3250*/  @P1 BRA `(.L_x_3876) ;  /* 0x000000a000001947 */ /* 0x000fea0003800000 */
        /* <DEDUP_REMOVED lines=10> */
.L_x_3876:
[----:B------:R-:W-:Y:S05]  /*3300*/  BSYNC B0 ;  /* 0x0000000000007941 */ /* 0x000fea0003800000 */
.L_x_3875:
[----:B------:R-:W-:Y:S01]  /*3310*/  HADD2.F32 R41, -RZ, R50.H1_H1 ;  /* 0x30000032ff297230 */ /* 0x000fe20000004100 */
[----:B------:R-:W-:Y:S01]  /*3320*/  ISETP.GE.U32.AND P1, PT, R22, c[0x0][0x1c8], PT ;  /* 0x0000720016007a0c */ /* 0x000fe20003f26070 */
[--C-:B0-----:R-:W-:Y:S01]  /*3330*/  FADD.FTZ R11, R61, -R62.reuse ;  /* 0x8000003e3d0b7221 */ /* 0x101fe20000010000 */
[--C-:B------:R-:W-:Y:S01]  /*3340*/  HADD2.F32 R49, -RZ, R51.reuse.H0_H0 ;  /* 0x20000033ff317230 */ /* 0x100fe20000004100 */
[----:B------:R-:W-:Y:S01]  /*3350*/  ISETP.GE.AND.EX P2, PT, R44, c[0x0][0x1cc], PT, P2 ;  /* 0x000073002c007a0c */ /* 0x000fe20003f46320 */
[--C-:B------:R-:W-:Y:S01]  /*3360*/  FADD.FTZ R41, R41, -R62.reuse ;  /* 0x8000003e29297221 */ /* 0x100fe20000010000 */
[----:B------:R-:W-:Y:S01]  /*3370*/  HADD2.F32 R51, -RZ, R51.H1_H1 ;  /* 0x30000033ff337230 */ /* 0x000fe20000004100 */
[----:B------:R-:W-:Y:S01]  /*3380*/  ISETP.GE.AND.EX P1, PT, R47, c[0x0][0x1cc], PT, P1 ;  /* 0x000073002f007a0c */ /* 0x000fe20003f26310 */
[-C--:B------:R-:W-:Y:S01]  /*3390*/  FMUL.FTZ R11, R11, R10.reuse ;  /* 0x0000000a0b0b7220 */ /* 0x080fe20000410000 */
[C---:B------:R-:W-:Y:S01]  /*33a0*/  ISETP.GT.U32.OR P2, PT, R0.reuse, 0x1df, P2 ;  /* 0x000001df0000780c */ /* 0x040fe20001744470 */
[----:B------:R-:W-:Y:S01]  /*33b0*/  FMUL.FTZ R42, R41, R10 ;  /* 0x0000000a292a7220 */ /* 0x000fe20000410000 */
[----:B------:R-:W-:Y:S01]  /*33c0*/  ISETP.GT.U32.OR P1, PT, R0, 0x1df, P1 ;  /* 0x000001df0000780c */ /* 0x000fe20000f24470 */
        /* <DEDUP_REMOVED lines=15> */
.L_x_3877:
[----:B------:R-:W-:Y:S01]  /*34c0*/  BSSY B0, `(.L_x_3878) ;  /* 0x000000c000007945 */ /* 0x000fe20003800000 */
[----:B------:R-:W-:Y:S05]  /*34d0*/  @P2 BRA `(.L_x_3879) ;  /* 0x000000a000002947 */ /* 0x000fea0003800000 */
[----:B------:R-:W-:Y:S01]  /*34e0*/  IMAD R44, R44, c[0x0][0x1c0], RZ ;  /* 0x000070002c2c7a24 */ /* 0x000fe200078e02ff */
[----:B------:R-:W-:Y:S02]  /*34f0*/  MOV R42, R8 ;  /* 0x00000008002a7202 */ /* 0x000fe40000000f00 */
        /* <DEDUP_REMOVED lines=8> */
.L_x_3879:
[----:B------:R-:W-:Y:S05]  /*3580*/  BSYNC B0 ;  /* 0x0000000000007941 */ /* 0x000fea0003800000 */
.L_x_3878:
[-C--:B------:R-:W-:Y:S01]  /*3590*/  FMUL.FTZ R49, R49, R10.reuse ;  /* 0x0000000a31317220 */ /* 0x080fe20000410000 */
[--C-:B------:R-:W-:Y:S01]  /*35a0*/  HADD2.F32 R61, -RZ, R52.reuse.H1_H1 ;  /* 0x30000034ff3d7230 */ /* 0x100fe20000004100 */
[----:B0-----:R-:W-:Y:S01]  /*35b0*/  FMUL.FTZ R42, R51, R10 ;  /* 0x0000000a332a7220 */ /* 0x001fe20000410000 */
[----:B------:R-:W-:Y:S01]  /*35c0*/  HADD2.F32 R51, -RZ, R52.H0_H0 ;  /* 0x20000034ff337230 */ /* 0x000fe20000004100 */
        /* <DEDUP_REMOVED lines=13> */
.L_x_3880:
        /* <DEDUP_REMOVED lines=12> */
.L_x_3882:
[----:B------:R-:W-:Y:S05]  /*3760*/  BSYNC B0 ;  /* 0x0000000000007941 */ /* 0x000fea0003800000 */
.L_x_3881:
[--C-:B------:R-:W-:Y:S01]  /*3770*/  HADD2.F32 R63, -RZ, R56.reuse.H0_H0 ;  /* 0x20000038ff3f7230 */ /* 0x100fe20000004100 */
[--C-:B------:R-:W-:Y:S01]  /*3780*/  FADD.FTZ R11, R51, -R62.reuse ;  /* 0x8000003e330b7221 */ /* 0x100fe20000010000 */
[----:B------:R-:W-:Y:S01]  /*3790*/  HADD2.F32 R65, -RZ, R56.H1_H1 ;  /* 0x30000038ff417230 */ /* 0x000fe20000004100 */
[--C-:B------:R-:W-:Y:S01]  /*37a0*/  FADD.FTZ R41, R61, -R62.reuse ;  /* 0x8000003e3d297221 */ /* 0x100fe20000010000 */
[--C-:B------:R-:W-:Y:S01]  /*37b0*/  HADD2.F32 R67, -RZ, R57.reuse.H0_H0 ;  /* 0x20000039ff437230 */ /* 0x100fe20000004100 */
[----:B------:R-:W-:Y:S01]  /*37c0*/  ISETP.GE.U32.AND P4, PT, R23, c[0x0][0x1c8], PT ;  /* 0x0000720017007a0c */ /* 0x000fe20003f86070 */
[----:B------:R-:W-:Y:S01]  /*37d0*/  HADD2.F32 R73, -RZ, R57.H1_H1 ;  /* 0x30000039ff497230 */ /* 0x000fe20000004100 */
[--C-:B------:R-:W-:Y:S01]  /*37e0*/  FADD.FTZ R57, R63, -R62.reuse ;  /* 0x8000003e3f397221 */ /* 0x100fe20000010000 */
[--C-:B------:R-:W-:Y:S01]  /*37f0*/  HADD2.F32 R75, -RZ, R58.reuse.H0_H0 ;  /* 0x2000003aff4b7230 */ /* 0x100fe20000004100 */
[--C-:B------:R-:W-:Y:S01]  /*3800*/  FADD.FTZ R63, R65, -R62.reuse ;  /* 0x8000003e413f7221 */ /* 0x100fe20000010000 */
[--C-:B0-----:R-:W-:Y:S01]  /*3810*/  HADD2.F32 R43, -RZ, R53.reuse.H0_H0 ;  /* 0x20000035ff2b7230 */ /* 0x101fe20000004100 */
[--C-:B------:R-:W-:Y:S01]  /*3820*/  FADD.FTZ R65, R67, -R62.reuse ;  /* 0x8000003e43417221 */ /* 0x100fe20000010000 */
[----:B------:R-:W-:Y:S01]  /*3830*/  HADD2.F32 R45, -RZ, R53.H1_H1 ;  /* 0x30000035ff2d7230 */ /* 0x000fe20000004100 */
[--C-:B------:R-:W-:Y:S01]  /*3840*/  FADD.FTZ R67, R73, -R62.reuse ;  /* 0x8000003e49437221 */ /* 0x100fe20000010000 */
[----:B------:R-:W-:Y:S01]  /*3850*/  HADD2.F32 R77, -RZ, R58.H1_H1 ;  /* 0x3000003aff4d7230 */ /* 0x000fe20000004100 */
[--C-:B------:R-:W-:Y:S01]  /*3860*/  FADD.FTZ R73, R75, -R62.reuse ;  /* 0x8000003e4b497221 */ /* 0x100fe20000010000 */
[--C-:B------:R-:W-:Y:S01]  /*3870*/  HADD2.F32 R47, -RZ, R54.reuse.H0_H0 ;  /* 0x20000036ff2f7230 */ /* 0x100fe20000004100 */
[----:B------:R-:W-:Y:S01]  /*3880*/  ISETP.GE.U32.AND P3, PT, R24, c[0x0][0x1c8], PT ;  /* 0x0000720018007a0c */ /* 0x000fe20003f66070 */
[----:B------:R-:W-:Y:S01]  /*3890*/  HADD2.F32 R49, -RZ, R54.H1_H1 ;  /* 0x30000036ff317230 */ /* 0x000fe20000004100 */
[----:B------:R-:W-:Y:S01]  /*38a0*/  ISETP.GE.U32.AND P1, PT, R25, c[0x0][0x1c8], PT ;  /* 0x0000720019007a0c */ /* 0x000fe20003f26070 */
[----:B------:R-:W-:Y:S01]  /*38b0*/  HADD2.F32 R53, -RZ, R55.H0_H0 ;  /* 0x20000037ff357230 */ /* 0x000fe20000004100 */
[----:B------:R-:W-:Y:S01]  /*38c0*/  ISETP.GE.U32.AND P2, PT, R26, c[0x0][0x1c8], PT ;  /* 0x000072001a007a0c */ /* 0x000fe20003f46070 */
[----:B------:R-:W-:Y:S01]  /*38d0*/  HADD2.F32 R79, -RZ, R59.H0_H0 ;  /* 0x2000003bff4f7230 */ /* 0x000fe20000004100 */
[--C-:B------:R-:W-:Y:S01]  /*38e0*/  FADD.FTZ R75, R77, -R62.reuse ;  /* 0x8000003e4d4b7221 */ /* 0x100fe20000010000 */
[----:B------:R-:W-:Y:S01]  /*38f0*/  HADD2.F32 R55, -RZ, R55.H1_H1 ;  /* 0x30000037ff377230 */ /* 0x000fe20000004100 */
[--C-:B------:R-:W-:Y:S01]  /*3900*/  FADD.FTZ R43, R43, -R62.reuse ;  /* 0x8000003e2b2b7221 */ /* 0x100fe20000010000 */
[----:B------:R-:W-:Y:S01]  /*3910*/  HADD2.F32 R59, -RZ, R59.H1_H1 ;  /* 0x3000003bff3b7230 */ /* 0x000fe20000004100 */
[--C-:B------:R-:W-:Y:S01]  /*3920*/  FADD.FTZ R45, R45, -R62.reuse ;  /* 0x8000003e2d2d7221 */ /* 0x100fe20000010000 */
[--C-:B------:R-:W-:Y:S01]  /*3930*/  HADD2.F32 R81, -RZ, R60.reuse.H0_H0 ;  /* 0x2000003cff517230 */ /* 0x100fe20000004100 */
[--C-:B------:R-:W-:Y:S01]  /*3940*/  FADD.FTZ R47, R47, -R62.reuse ;  /* 0x8000003e2f2f7221 */ /* 0x100fe20000010000 */
[----:B------:R-:W-:Y:S01]  /*3950*/  HADD2.F32 R83, -RZ, R60.H1_H1 ;  /* 0x3000003cff537230 */ /* 0x000fe20000004100 */
[--C-:B------:R-:W-:Y:S01]  /*3960*/  FADD.FTZ R49, R49, -R62.reuse ;  /* 0x8000003e31317221 */ /* 0x100fe20000010000 */
[----:B------:R-:W-:Y:S01]  /*3970*/  ISETP.GE.AND.EX P4, PT, R32, c[0x0][0x1cc], PT, P4 ;  /* 0x0000730020007a0c */ /* 0x000fe20003f86340 */
[--C-:B------:R-:W-:Y:S01]  /*3980*/  FADD.FTZ R77, R79, -R62.reuse ;  /* 0x8000003e4f4d7221 */ /* 0x100fe20000010000 */
[----:B------:R-:W-:Y:S01]  /*3990*/  ISETP.GE.AND.EX P3, PT, R33, c[0x0][0x1cc], PT, P3 ;  /* 0x0000730021007a0c */ /* 0x000fe20003f66330 */
[--C-:B------:R-:W-:Y:S01]  /*39a0*/  FADD.FTZ R53, R53, -R62.reuse ;  /* 0x8000003e35357221 */ /* 0x100fe20000010000 */
[----:B------:R-:W-:Y:S01]  /*39b0*/  ISETP.GE.AND.EX P1, PT, R34, c[0x0][0x1cc], PT, P1 ;  /* 0x0000730022007a0c */ /* 0x000fe20003f26310 */
[--C-:B------:R-:W-:Y:S01]  /*39c0*/  FADD.FTZ R55, R55, -R62.reuse ;  /* 0x8000003e37377221 */ /* 0x100fe20000010000 */
[----:B------:R-:W-:Y:S01]  /*39d0*/  ISETP.GE.AND.EX P2, PT, R35, c[0x0][0x1cc], PT, P2 ;  /* 0x0000730023007a0c */ /* 0x000fe20003f46320 */
[--C-:B------:R-:W-:Y:S01]  /*39e0*/  FADD.FTZ R79, R59, -R62.reuse ;  /* 0x8000003e3b4f7221 */ /* 0x100fe20000010000 */
[C---:B------:R-:W-:Y:S01]  /*39f0*/  ISETP.GT.U32.OR P4, PT, R0.reuse, 0x1df, P4 ;  /* 0x000001df0000780c */ /* 0x040fe20002784470 */
[--C-:B------:R-:W-:Y:S01]  /*3a00*/  FADD.FTZ R81, R81, -R62.reuse ;  /* 0x8000003e51517221 */ /* 0x100fe20000010000 */
[C---:B------:R-:W-:Y:S01]  /*3a10*/  ISETP.GT.U32.OR P3, PT, R0.reuse, 0x1df, P3 ;  /* 0x000001df0000780c */ /* 0x040fe20001f64470 */
[----:B------:R-:W-:Y:S01]  /*3a20*/  FADD.FTZ R83, R83, -R62 ;  /* 0x8000003e53537221 */ /* 0x000fe20000010000 */
        /* <DEDUP_REMOVED lines=33> */
.L_x_3883:
        /* <DEDUP_REMOVED lines=12> */
.L_x_3885:
[----:B------:R-:W-:Y:S05]  /*3d00*/  BSYNC B0 ;  /* 0x0000000000007941 */ /* 0x000fea0003800000 */
.L_x_3884:
        /* <DEDUP_REMOVED lines=13> */
.L_x_3886:
[----:B------:R-:W-:Y:S01]  /*3de0*/  BSSY B0, `(.L_x_3887) ;  /* 0x000000c000007945 */ /* 0x000fe20003800000 */
[----:B------:R-:W-:Y:S05]  /*3df0*/  @P3 BRA `(.L_x_3888) ;  /* 0x000000a000003947 */ /* 0x000fea0003800000 */
[----:B0-----:R-:W-:Y:S01]  /*3e00*/  IMAD R51, R33, c[0x0][0x1c0], RZ ;  /* 0x0000700021337a24 */ /* 0x001fe200078e02ff */
        /* <DEDUP_REMOVED lines=9> */
.L_x_3888:
[----:B------:R-:W-:Y:S05]  /*3ea0*/  BSYNC B0 ;  /* 0x0000000000007941 */ /* 0x000fea0003800000 */
.L_x_3887:
        /* <DEDUP_REMOVED lines=13> */
.L_x_3889:
[----:B------:R-:W-:Y:S01]  /*3f80*/  BSSY B0, `(.L_x_3890) ;  /* 0x000000c000007945 */ /* 0x000fe20003800000 */
[----:B------:R-:W-:Y:S05]  /*3f90*/  @P1 BRA `(.L_x_3891) ;  /* 0x000000a000001947 */ /* 0x000fea0003800000 */
[----:B0-----:R-:W-:Y:S01]  /*3fa0*/  MOV R32, R8 ;  /* 0x0000000800207202 */ /* 0x001fe20000000f00 */
        /* <DEDUP_REMOVED lines=9> */
.L_x_3891:
[----:B------:R-:W-:Y:S05]  /*4040*/  BSYNC B0 ;  /* 0x0000000000007941 */ /* 0x000fea0003800000 */
.L_x_3890:
        /* <DEDUP_REMOVED lines=13> */
.L_x_3892:
[----:B------:R-:W-:Y:S01]  /*4120*/  BSSY B0, `(.L_x_3893) ;  /* 0x000000c000007945 */ /* 0x000fe20003800000 */
[----:B------:R-:W-:Y:S05]  /*4130*/  @P2 BRA `(.L_x_3894) ;  /* 0x000000a000002947 */ /* 0x000fea0003800000 */
        /* <DEDUP_REMOVED lines=10> */
.L_x_3894:
[----:B------:R-:W-:Y:S05]  /*41e0*/  BSYNC B0 ;  /* 0x0000000000007941 */ /* 0x000fea0003800000 */
.L_x_3893:
[----:B------:R-:W-:Y:S01]  /*41f0*/  ISETP.GE.U32.AND P5, PT, R27, c[0x0][0x1c8], PT ;  /* 0x000072001b007a0c */ /* 0x000fe20003fa6070 */
[--C-:B------:R-:W-:Y:S01]  /*4200*/  FFMA.FTZ R34, R6, R11, R4.reuse ;  /* 0x0000000b06227223 */ /* 0x100fe20000010004 */
[----:B------:R-:W-:Y:S01]  /*4210*/  ISETP.GE.U32.AND P1, PT, R28, c[0x0][0x1c8], PT ;  /* 0x000072001c007a0c */ /* 0x000fe20003f26070 */
[C-C-:B------:R-:W-:Y:S01]  /*4220*/  FFMA.FTZ R47, R6.reuse, R47, R4.reuse ;  /* 0x0000002f062f7223 */ /* 0x140fe20000010004 */
[----:B------:R-:W-:Y:S01]  /*4230*/  ISETP.GE.U32.AND P2, PT, R29, c[0x0][0x1c8], PT ;  /* 0x000072001d007a0c */ /* 0x000fe20003f46070 */
[--C-:B------:R-:W-:Y:S01]  /*4240*/  FFMA.FTZ R45, R6, R45, R4.reuse ;  /* 0x0000002d062d7223 */ /* 0x100fe20000010004 */
        /* <DEDUP_REMOVED lines=30> */
.L_x_3895:
[----:B------:R-:W-:Y:S01]  /*4430*/  BSSY B0, `(.L_x_3896) ;  /* 0x000000c000007945 */ /* 0x000fe20003800000 */
[----:B------:R-:W-:Y:S05]  /*4440*/  @P5 BRA `(.L_x_3897) ;  /* 0x000000a000005947 */ /* 0x000fea0003800000 */
[----:B------:R-:W-:Y:S01]  /*4450*/  MOV R6, R8 ;  /* 0x0000000800067202 */ /* 0x000fe20000000f00 */
[----:B------:R-:W-:Y:S01]  /*4460*/  IMAD R36, R36, c[0x0][0x1c0], RZ ;  /* 0x0000700024247a24 */ /* 0x000fe200078e02ff */
[----:B------:R-:W-:Y:S02]  /*4470*/  MOV R7, R3 ;  /* 0x0000000300077202 */ /* 0x000fe40000000f00 */
[----:B------:R-:W-:Y:S01]  /*4480*/  F2FP.PACK_AB R5, R5, R34 ;  /* 0x000000220505723e */ /* 0x000fe200000000ff */
[C---:B------:R-:W-:Y:S02]  /*4490*/  IMAD R35, R27.reuse, c[0x0][0x1c4], R36 ;  /* 0x000071001b237a24 */ /* 0x040fe400078e0224 */
[----:B0-----:R-:W-:-:S05]  /*44a0*/  IMAD.WIDE.U32 R32, R27, c[0x0][0x1c0], R6 ;  /* 0x000070001b207a25 */ /* 0x001fca00078e0006 */
[----:B------:R-:W-:Y:S02]  /*44b0*/  IADD3 R35, R33, R35, RZ ;  /* 0x0000002321237210 */ /* 0x000fe40007ffe0ff */
[----:B------:R-:W-:-:S04]  /*44c0*/  LEA R6, P5, R32, c[0x0][0x160], 0x1 ;  /* 0x0000580020067a11 */ /* 0x000fc800078a08ff */
[----:B------:R-:W-:-:S05]  /*44d0*/  LEA.HI.X R7, R32, c[0x0][0x164], R35, 0x1, P5 ;  /* 0x0000590020077a11 */ /* 0x000fca00028f0c23 */
[----:B------:R0:W-:Y:S04]  /*44e0*/  STG.E [R6.64], R5 ;  /* 0x0000000506007986 */ /* 0x0001e8000c101906 */
.L_x_3897:
[----:B------:R-:W-:Y:S05]  /*44f0*/  BSYNC B0 ;  /* 0x0000000000007941 */ /* 0x000fea0003800000 */
.L_x_3896:
        /* <DEDUP_REMOVED lines=11> */
.L_x_3898:
        /* <DEDUP_REMOVED lines=12> */
.L_x_3900:
[----:B------:R-:W-:Y:S05]  /*4670*/  BSYNC B0 ;  /* 0x0000000000007941 */ /* 0x000fea0003800000 */
.L_x_3899:
        /* <DEDUP_REMOVED lines=11> */
.L_x_3901:
        /* <DEDUP_REMOVED lines=12> */
.L_x_3903:
[----:B------:R-:W-:Y:S05]  /*47f0*/  BSYNC B0 ;  /* 0x0000000000007941 */ /* 0x000fea0003800000 */
.L_x_3902:
        /* <DEDUP_REMOVED lines=11> */
.L_x_3904:
        /* <DEDUP_REMOVED lines=12> */
.L_x_3906:
[----:B------:R-:W-:Y:S05]  /*4970*/  BSYNC B0 ;  /* 0x0000000000007941 */ /* 0x000fea0003800000 */
.L_x_3905:
        /* <DEDUP_REMOVED lines=11> */
.L_x_3907:
[----:B------:R-:W-:Y:S01]  /*4a30*/  BSSY B0, `(.L_x_3908) ;  /* 0x000000b000007945 */ /* 0x000fe20003800000 */
[----:B------:R-:W-:Y:S05]  /*4a40*/  @P4 BRA `(.L_x_3909) ;  /* 0x0000009000004947 */ /* 0x000fea0003800000 */
[----:B------:R-:W-:Y:S01]  /*4a50*/  MOV R2, R8 ;  /* 0x0000000800027202 */ /* 0x000fe20000000f00 */
[----:B------:R-:W-:Y:S01]  /*4a60*/  IMAD R40, R40, c[0x0][0x1c0], RZ ;  /* 0x0000700028287a24 */ /* 0x000fe200078e02ff */
[----:B------:R-:W-:-:S03]  /*4a70*/  F2FP.PACK_AB R11, R11, R4 ;  /* 0x000000040b0b723e */ /* 0x000fc600000000ff */
[----:B0-----:R-:W-:-:S04]  /*4a80*/  IMAD.WIDE.U32 R6, R31, c[0x0][0x1c0], R2 ;  /* 0x000070001f067a25 */ /* 0x001fc800078e0002 */
[----:B------:R-:W-:Y:S01]  /*4a90*/  IMAD R3, R31, c[0x0][0x1c4], R40 ;  /* 0x000071001f037a24 */ /* 0x000fe200078e0228 */
[----:B------:R-:W-:-:S04]  /*4aa0*/  LEA R2, P1, R6, c[0x0][0x160], 0x1 ;  /* 0x0000580006027a11 */ /* 0x000fc800078208ff */
[----:B------:R-:W-:-:S04]  /*4ab0*/  IADD3 R3, R7, R3, RZ ;  /* 0x0000000307037210 */ /* 0x000fc80007ffe0ff */
[----:B------:R-:W-:-:S05]  /*4ac0*/  LEA.HI.X R3, R6, c[0x0][0x164], R3, 0x1, P1 ;  /* 0x0000590006037a11 */ /* 0x000fca00008f0c03 */
[----:B------:R0:W-:Y:S02]  /*4ad0*/  STG.E [R2.64], R11 ;  /* 0x0000000b02007986 */ /* 0x0001e4000c101906 */
.L_x_3909:
[----:B------:R-:W-:Y:S05]  /*4ae0*/  BSYNC B0 ;  /* 0x0000000000007941 */ /* 0x000fea0003800000 */
.L_x_3908:
[----:B------:R-:W-:Y:S02]  /*4af0*/  IADD3 R12, R12, c[0x0][0x10], RZ ;  /* 0x000004000c0c7a10 */ /* 0x000fe40007ffe0ff */
[----:B------:R-:W-:Y:S02]  /*4b00*/  IADD3 R69, R69, 0x1, RZ ;  /* 0x0000000145457810 */ /* 0x000fe40007ffe0ff */
[----:B------:R-:W-:-:S13]  /*4b10*/  ISETP.GE.AND P1, PT, R12, UR4, PT ;  /* 0x000000040c007c0c */ /* 0x000fda000bf26270 */
[----:B------:R-:W-:Y:S01]  /*4b20*/  @P1 CALL.REL.NOINC `(.L_x_3910) ;  /* 0x0000001000001944 */ /* 0x000fe20003c00000 */
[----:B------:R-:W-:Y:S05]  /*4b30*/  BRA `(.L_x_3911) ;  /* 0xffffb75000007947 */ /* 0x000fea000383ffff */
.L_x_3910:
[----:B------:R-:W-:Y:S05]  /*4b40*/  EXIT ;  /* 0x000000000000794d */ /* 0x000fea0003800000 */
.L_x_3912:
        /* <DEDUP_REMOVED lines=11> */
.L_x_5227:


//--------------------- .text._Z35group_norm_nhwc_fwd_one_pass_kernelI11Fp16IOFp32WLi512ELi60ELi480EEv26Group_norm_nhwc_fwd_params --------------------------
	.section	.text._Z35group_norm_nhwc_fwd_one_pass_kernelI11Fp16IOFp32WLi512ELi60ELi480EEv26Group_norm_nhwc_fwd_params,"ax",@progbits
	.sectioninfo	@"SHI_REGISTERS=128"
	.align	128
        .global         _Z35group_norm_nhwc_fwd_one_pass_kernelI11Fp16IOFp32WLi512ELi60ELi480EEv26Group_norm_nhwc_fwd_params
        .type           _Z35group_norm_nhwc_fwd_one_pass_kernelI11Fp16IOFp32WLi512ELi60ELi480EEv26Group_norm_nhwc_fwd_params,@function
        .size           _Z35group_norm_nhwc_fwd_one_pass_kernelI11Fp16IOFp32WLi512ELi60ELi480EEv26Group_norm_nhwc_fwd_params,(.L_x_5228 - _Z35group_norm_nhwc_fwd_one_pass_kernelI11Fp16IOFp32WLi512ELi60ELi480EEv26Group_norm_nhwc_fwd_params)
        .other          _Z35group_norm_nhwc_fwd_one_pass_kernelI11Fp16IOFp32WLi512ELi60ELi480EEv26Group_norm_nhwc_fwd_params,@"STO_CUDA_ENTRY STV_DEFAULT"
_Z35group_norm_nhwc_fwd_one_pass_kernelI11Fp16IOFp32WLi512ELi60ELi480EEv26Group_norm_nhwc_fwd_params:
.text._Z35group_norm_nhwc_fwd_one_pass_kernelI11Fp16IOFp32WLi512ELi60ELi480EEv26Group_norm_nhwc_fwd_params:
        /* <DEDUP_REMOVED lines=198> */
.L_x_4019:
        /* <DEDUP_REMOVED lines=276> */
[----:B------:R-:W-:-:S05]  /*1da0*/  @P2 IMAD R27, R12, c[0x0][0x1c4], R27 ;  /* 0x000071000c1b2a24 */ /* 0x000fca00078e021b */
[----:B------:R-:W-:Y:S01]  /*1db0*/  @P2 IADD3 R27, R81, R27, RZ ;  /* 0x0000001b511b2210 */ /* 0x000fe20007ffe0ff */
        /* <DEDUP_REMOVED lines=85> */
[----:B------:R0:W5:Y:S02]  /*2310*/  @P5 LDG.E R53, [R54.64] ;  /* 0x0000000636355981 */ /* 0x000164000c1e1900 */
[----:B0-----:R-:W-:-:S06]  /*2320*/  CS2R R54, SRZ ;  /* 0x0000000000367805 */ /* 0x001fcc000001ff00 */
[----:B------:R0:W5:Y:S01]  /*2330*/  @P4 LDG.E R54, [R34.64] ;  /* 0x0000000622364981 */ /* 0x000162000c1e1900 */
[C---:B------:R-:W-:Y:S02]  /*2340*/  LOP3.LUT P4, RZ, R24.reuse, 0x200, RZ, 0xc0, !PT ;  /* 0x0000020018ff7812 */ /* 0x040fe4000788c0ff */
[----:B------:R-:W-:Y:S01]  /*2350*/  LOP3.LUT R24, R24, 0x7fffffff, RZ, 0xc0, !PT ;  /* 0x7fffffff18187812 */ /* 0x000fe200078ec0ff */
[----:B------:R1:W5:Y:S03]  /*2360*/  @P2 LDG.E R55, [R56.64] ;  /* 0x0000000638372981 */ /* 0x000366000c1e1900 */
        /* <DEDUP_REMOVED lines=10> */
[----:B------:R0:W5:Y:S03]  /*2410*/  @P3 LDG.E R56, [R64.64] ;  /* 0x0000000640383981 */ /* 0x000166000c1e1900 */
[----:B------:R-:W-:Y:S01]  /*2420*/  @P0 IMAD R81, R100, c[0x0][0x1c0], RZ ;  /* 0x0000700064510a24 */ /* 0x000fe200078e02ff */
[----:B------:R-:W-:-:S03]  /*2430*/  @P0 MOV R80, R68 ;  /* 0x0000004400500202 */ /* 0x000fc60000000f00 */
        /* <DEDUP_REMOVED lines=8> */
[----:B------:R-:W-:-:S04]  /*24c0*/  ISETP.GE.U32.AND P5, PT, R23, c[0x0][0x1c8], PT ;  /* 0x0000720017007a0c */ /* 0x000fc80003fa6070 */
[----:B------:R0:W5:Y:S01]  /*24d0*/  @P4 LDG.E R57, [R58.64] ;  /* 0x000000063a394981 */ /* 0x000162000c1e1900 */
[----:B------:R-:W-:Y:S02]  /*24e0*/  LOP3.LUT P1, RZ, R24, 0x20, RZ, 0xc0, !PT ;  /* 0x0000002018ff7812 */ /* 0x000fe4000782c0ff */
[----:B0-----:R-:W-:-:S04]  /*24f0*/  SHF.R.S32.HI R59, RZ, 0x1f, R23 ;  /* 0x0000001fff3b7819 */ /* 0x001fc80000011417 */
[----:B------:R-:W-:-:S04]  /*2500*/  ISETP.GE.AND.EX P5, PT, R59, c[0x0][0x1cc], PT, P5 ;  /* 0x000073003b007a0c */ /* 0x000fc80003fa6350 */
[----:B-1----:R-:W-:Y:S02]  /*2510*/  ISETP.GT.U32.OR P5, PT, R100, 0x1df, P5 ;  /* 0x000001df6400780c */ /* 0x002fe40002fa4470 */
[----:B------:R-:W-:Y:S02]  /*2520*/  LOP3.LUT R78, R78, 0xfffffffe, RZ, 0xc0, !PT ;  /* 0xfffffffe4e4e7812 */ /* 0x000fe400078ec0ff */
[----:B------:R-:W-:Y:S02]  /*2530*/  MOV R58, RZ ;  /* 0x000000ff003a7202 */ /* 0x000fe40000000f00 */
[----:B------:R-:W-:Y:S02]  /*2540*/  @P1 LOP3.LUT R78, R78, 0x1, RZ, 0xfc, !PT ;  /* 0x000000014e4e1812 */ /* 0x000fe400078efcff */
[----:B------:R-:W-:Y:S02]  /*2550*/  LOP3.LUT P1, RZ, R24, 0x40, RZ, 0xc0, !PT ;  /* 0x0000004018ff7812 */ /* 0x000fe4000782c0ff */
[----:B------:R0:W5:Y:S03]  /*2560*/  @P6 LDG.E R58, [R60.64] ;  /* 0x000000063c3a6981 */ /* 0x000166000c1e1900 */
[----:B------:R-:W-:Y:S01]  /*2570*/  @!P5 IMAD R80, R59, c[0x0][0x1c0], RZ ;  /* 0x000070003b50da24 */ /* 0x000fe200078e02ff */
[----:B------:R-:W-:-:S02]  /*2580*/  LOP3.LUT R78, R78, 0xfffffffd, RZ, 0xc0, !PT ;  /* 0xfffffffd4e4e7812 */ /* 0x000fc400078ec0ff */
[----:B0-----:R-:W-:Y:S02]  /*2590*/  @!P5 MOV R60, R68 ;  /* 0x00000044003cd202 */ /* 0x001fe40000000f00 */
[----:B------:R-:W-:Y:S01]  /*25a0*/  @!P5 MOV R61, R67 ;  /* 0x00000043003dd202 */ /* 0x000fe20000000f00 */
[C---:B------:R-:W-:Y:S02]  /*25b0*/  @!P5 IMAD R80, R23.reuse, c[0x0][0x1c4], R80 ;  /* 0x000071001750da24 */ /* 0x040fe400078e0250 */
[----:B------:R-:W-:Y:S02]  /*25c0*/  @P1 LOP3.LUT R78, R78, 0x2, RZ, 0xfc, !PT ;  /* 0x000000024e4e1812 */ /* 0x000fe400078efcff */
[----:B------:R-:W-:Y:S01]  /*25d0*/  @!P5 IMAD.WIDE.U32 R60, R23, c[0x0][0x1c0], R60 ;  /* 0x00007000173cda25 */ /* 0x000fe200078e003c */
[----:B------:R-:W-:-:S04]  /*25e0*/  LOP3.LUT P1, RZ, R24, 0x80, RZ, 0xc0, !PT ;  /* 0x0000008018ff7812 */ /* 0x000fc8000782c0ff */
[----:B------:R-:W-:Y:S02]  /*25f0*/  @!P5 IADD3 R61, R61, R80, RZ ;  /* 0x000000503d3dd210 */ /* 0x000fe40007ffe0ff */
[----:B------:R-:W-:-:S04]  /*2600*/  @!P5 LEA R80, P6, R60, c[0x0][0x170], 0x1 ;  /* 0x00005c003c50da11 */ /* 0x000fc800078c08ff */
[----:B------:R-:W-:Y:S02]  /*2610*/  @!P5 LEA.HI.X R81, R60, c[0x0][0x174], R61, 0x1, P6 ;  /* 0x00005d003c51da11 */ /* 0x000fe400030f0c3d */
[----:B------:R-:W-:-:S06]  /*2620*/  CS2R R60, SRZ ;  /* 0x00000000003c7805 */ /* 0x000fcc000001ff00 */
[----:B------:R0:W5:Y:S01]  /*2630*/  @P1 LDG.E R61, [R62.64] ;  /* 0x000000063e3d1981 */ /* 0x000162000c1e1900 */
[C---:B------:R-:W-:Y:S02]  /*2640*/  LOP3.LUT P2, RZ, R24.reuse, 0x10, RZ, 0xc0, !PT ;  /* 0x0000001018ff7812 */ /* 0x040fe4000784c0ff */
[----:B------:R-:W-:Y:S01]  /*2650*/  LOP3.LUT P3, RZ, R24, 0x8, RZ, 0xc0, !PT ;  /* 0x0000000818ff7812 */ /* 0x000fe2000786c0ff */
[----:B------:R-:W5:Y:S01]  /*2660*/  @!P5 LDG.E R60, [R80.64] ;  /* 0x00000006503cd981 */ /* 0x000f62000c1e1900 */
[----:B0-----:R-:W-:-:S06]  /*2670*/  CS2R R62, SRZ ;  /* 0x00000000003e7805 */ /* 0x001fcc000001ff00 */
[----:B------:R0:W5:Y:S01]  /*2680*/  @P0 LDG.E R63, [R64.64] ;  /* 0x00000006403f0981 */ /* 0x000162000c1e1900 */
[----:B------:R-:W-:-:S13]  /*2690*/  LOP3.LUT P1, RZ, R78, 0x2, RZ, 0xc0, !PT ;  /* 0x000000024eff7812 */ /* 0x000fda000782c0ff */
[----:B------:R1:W5:Y:S01]  /*26a0*/  @P1 LDG.E R62, [R76.64] ;  /* 0x000000064c3e1981 */ /* 0x000362000c1e1900 */
[----:B------:R-:W-:Y:S01]  /*26b0*/  LOP3.LUT P1, RZ, R78, 0x1, RZ, 0xc0, !PT ;  /* 0x000000014eff7812 */ /* 0x000fe2000782c0ff */
[----:B0-----:R-:W-:Y:S01]  /*26c0*/  CS2R R64, SRZ ;  /* 0x0000000000407805 */ /* 0x001fe2000001ff00 */
[----:B------:R-:W-:-:S05]  /*26d0*/  LOP3.LUT P4, RZ, R24, 0x4, RZ, 0xc0, !PT ;  /* 0x0000000418ff7812 */ /* 0x000fca000788c0ff */
[----:B------:R0:W5:Y:S06]  /*26e0*/  @P2 LDG.E R65, [R70.64] ;  /* 0x0000000646412981 */ /* 0x00016c000c1e1900 */
[----:B------:R1:W5:Y:S01]  /*26f0*/  @P1 LDG.E R64, [R74.64] ;  /* 0x000000064a401981 */ /* 0x000362000c1e1900 */
[----:B0-----:R-:W-:Y:S01]  /*2700*/  CS2R R70, SRZ ;  /* 0x0000000000467805 */ /* 0x001fe2000001ff00 */
[----:B------:R-:W-:-:S05]  /*2710*/  LOP3.LUT P5, RZ, R24, 0x2, RZ, 0xc0, !PT ;  /* 0x0000000218ff7812 */ /* 0x000fca00078ac0ff */
[----:B------:R0:W5:Y:S04]  /*2720*/  @P3 LDG.E R70, [R72.64] ;  /* 0x0000000648463981 */ /* 0x000168000c1e1900 */
[----:B------:R3:W5:Y:S01]  /*2730*/  @P4 LDG.E R71, [R42.64] ;  /* 0x000000062a474981 */ /* 0x000762000c1e1900 */
[----:B------:R-:W-:Y:S01]  /*2740*/  LOP3.LUT P6, RZ, R24, 0x1, RZ, 0xc0, !PT ;  /* 0x0000000118ff7812 */ /* 0x000fe200078cc0ff */
[----:B0-----:R-:W-:-:S06]  /*2750*/  CS2R R72, SRZ ;  /* 0x0000000000487805 */ /* 0x001fcc000001ff00 */
[----:B------:R2:W5:Y:S01]  /*2760*/  @P5 LDG.E R72, [R40.64] ;  /* 0x0000000628485981 */ /* 0x000562000c1e1900 */
[----:B------:R-:W-:Y:S01]  /*2770*/  LOP3.LUT P4, RZ, R24, 0x8000000, RZ, 0xc0, !PT ;  /* 0x0800000018ff7812 */ /* 0x000fe2000788c0ff */
[----:B-1----:R-:W-:-:S04]  /*2780*/  CS2R R74, SRZ ;  /* 0x00000000004a7805 */ /* 0x002fc8000001ff00 */
[----:B------:R0:W5:Y:S01]  /*2790*/  @P6 LDG.E R73, [R38.64] ;  /* 0x0000000626496981 */ /* 0x000162000c1e1900 */
[C---:B------:R-:W-:Y:S02]  /*27a0*/  LOP3.LUT P3, RZ, R24.reuse, 0x10000000, RZ, 0xc0, !PT ;  /* 0x1000000018ff7812 */ /* 0x040fe4000786c0ff */
[----:B------:R-:W-:-:S05]  /*27b0*/  LOP3.LUT P2, RZ, R24, 0x20000000, RZ, 0xc0, !PT ;  /* 0x2000000018ff7812 */ /* 0x000fca000784c0ff */
[----:B------:R1:W5:Y:S01]  /*27c0*/  @P4 LDG.E R74, [R36.64] ;  /* 0x00000006244a4981 */ /* 0x000362000c1e1900 */
[----:B------:R-:W-:-:S05]  /*27d0*/  LOP3.LUT P1, RZ, R24, 0x40000000, RZ, 0xc0, !PT ;  /* 0x4000000018ff7812 */ /* 0x000fca000782c0ff */
[----:B------:R0:W5:Y:S01]  /*27e0*/  @P3 LDG.E R75, [R28.64] ;  /* 0x000000061c4b3981 */ /* 0x000162000c1e1900 */
[----:B------:R-:W-:Y:S01]  /*27f0*/  CS2R R76, SRZ ;  /* 0x00000000004c7805 */ /* 0x000fe2000001ff00 */
[----:B------:R-:W-:Y:S02]  /*2800*/  LOP3.LUT P0, RZ, R24, 0x80000000, RZ, 0xc0, !PT ;  /* 0x8000000018ff7812 */ /* 0x000fe4000780c0ff */
[----:B------:R-:W-:-:S03]  /*2810*/  MOV R78, RZ ;  /* 0x000000ff004e7202 */ /* 0x000fc60000000f00 */
[----:B------:R0:W5:Y:S04]  /*2820*/  @P2 LDG.E R76, [R30.64] ;  /* 0x000000061e4c2981 */ /* 0x000168000c1e1900 */
[----:B------:R5:W5:Y:S04]  /*2830*/  @P1 LDG.E R77, [R32.64] ;  /* 0x00000006204d1981 */ /* 0x000b68000c1e1900 */
[----:B------:R1:W5:Y:S01]  /*2840*/  @P0 LDG.E R78, [R34.64] ;  /* 0x00000006224e0981 */ /* 0x000362000c1e1900 */
[--C-:B--2---:R-:W-:Y:S02]  /*2850*/  HADD2.F32 R41, -RZ, R26.reuse.H1_H1 ;  /* 0x3000001aff297230 */ /* 0x104fe40000004100 */
[----:B0-----:R-:W-:-:S03]  /*2860*/  HADD2.F32 R38, -RZ, R26.H0_H0 ;  /* 0x2000001aff267230 */ /* 0x001fc60000004100 */
[----:B------:R-:W-:-:S04]  /*2870*/  FMUL.FTZ R39, R41, R41 ;  /* 0x0000002929277220 */ /* 0x000fc80000410000 */
[C---:B-1----:R-:W-:Y:S01]  /*2880*/  FFMA.FTZ R36, R38.reuse, R38, R39 ;  /* 0x0000002626247223 */ /* 0x042fe20000010027 */
[--C-:B----4-:R-:W-:Y:S02]  /*2890*/  HADD2.F32 R39, -RZ, R44.reuse.H1_H1 ;  /* 0x3000002cff277230 */ /* 0x110fe40000004100 */
[----:B------:R-:W-:Y:S02]  /*28a0*/  HADD2.F32 R28, -RZ, R44.H0_H0 ;  /* 0x2000002cff1c7230 */ /* 0x000fe40000004100 */
[--C-:B---3--:R-:W-:Y:S01]  /*28b0*/  HADD2.F32 R43, -RZ, R27.reuse.H1_H1 ;  /* 0x3000001bff2b7230 */ /* 0x108fe20000004100 */
[----:B------:R-:W-:Y:S01]  /*28c0*/  FMUL.FTZ R35, R39, R39 ;  /* 0x0000002727237220 */ /* 0x000fe20000410000 */
[----:B------:R-:W-:Y:S01]  /*28d0*/  HADD2.F32 R40, -RZ, R27.H0_H0 ;  /* 0x2000001bff287230 */ /* 0x000fe20000004100 */
[----:B------:R-:W-:Y:S02]  /*28e0*/  FADD.FTZ R37, R38, R41 ;  /* 0x0000002926257221 */ /* 0x000fe40000010000 */
[----:B------:R-:W-:-:S02]  /*28f0*/  FADD.FTZ R30, R28, R39 ;  /* 0x000000271c1e7221 */ /* 0x000fc40000010000 */
[----:B------:R-:W-:Y:S02]  /*2900*/  FFMA.FTZ R28, R28, R28, R35 ;  /* 0x0000001c1c1c7223 */ /* 0x000fe40000010023 */
[----:B------:R-:W-:Y:S02]  /*2910*/  FMUL.FTZ R29, R43, R43 ;  /* 0x0000002b2b1d7220 */ /* 0x000fe40000410000 */
[C---:B------:R-:W-:Y:S02]  /*2920*/  FADD.FTZ R31, R40.reuse, R43 ;  /* 0x0000002b281f7221 */ /* 0x040fe40000010000 */
[----:B------:R-:W-:Y:S01]  /*2930*/  FFMA.FTZ R29, R40, R40, R29 ;  /* 0x00000028281d7223 */ /* 0x000fe2000001001d */
[--C-:B-----5:R-:W-:Y:S02]  /*2940*/  HADD2.F32 R32, -RZ, R63.reuse.H0_H0 ;  /* 0x2000003fff207230 */ /* 0x120fe40000004100 */
[----:B------:R-:W-:-:S05]  /*2950*/  HADD2.F32 R33, -RZ, R63.H1_H1 ;  /* 0x3000003fff217230 */ /* 0x000fca0000004100 */
[C---:B------:R-:W-:Y:S02]  /*2960*/  FADD.FTZ R34, R32.reuse, R33 ;  /* 0x0000002120227221 */ /* 0x040fe40000010000 */
[----:B------:R-:W-:Y:S02]  /*2970*/  FMUL.FTZ R33, R33, R33 ;  /* 0x0000002121217220 */ /* 0x000fe40000410000 */
[----:B------:R-:W-:Y:S02]  /*2980*/  FADD.FTZ R34, RZ, R34 ;  /* 0x00000022ff227221 */ /* 0x000fe40000010000 */
[----:B------:R-:W-:Y:S01]  /*2990*/  FFMA.FTZ R33, R32, R32, R33 ;  /* 0x0000002020217223 */ /* 0x000fe20000010021 */
[--C-:B------:R-:W-:Y:S01]  /*29a0*/  HADD2.F32 R32, -RZ, R45.reuse.H0_H0 ;  /* 0x2000002dff207230 */ /* 0x100fe20000004100 */
[----:B------:R-:W-:Y:S02]  /*29b0*/  FADD.FTZ R34, R34, R37 ;  /* 0x0000002522227221 */ /* 0x000fe40000010000 */
[----:B------:R-:W-:Y:S01]  /*29c0*/  FADD.FTZ R35, RZ, R33 ;  /* 0x00000021ff237221 */ /* 0x000fe20000010000 */
[----:B------:R-:W-:-:S03]  /*29d0*/  HADD2.F32 R37, -RZ, R45.H1_H1 ;  /* 0x3000002dff257230 */ /* 0x000fc60000004100 */
[----:B------:R-:W-:Y:S02]  /*29e0*/  FADD.FTZ R36, R35, R36 ;  /* 0x0000002423247221 */ /* 0x000fe40000010000 */
[----:B------:R-:W-:Y:S01]  /*29f0*/  FADD.FTZ R35, R34, R31 ;  /* 0x0000001f22237221 */ /* 0x000fe20000010000 */
[--C-:B------:R-:W-:Y:S01]  /*2a00*/  HADD2.F32 R34, -RZ, R46.reuse.H1_H1 ;  /* 0x3000002eff227230 */ /* 0x100fe20000004100 */
[----:B------:R-:W-:Y:S02]  /*2a10*/  FMUL.FTZ R39, R37, R37 ;  /* 0x0000002525277220 */ /* 0x000fe40000410000 */
[----:B------:R-:W-:Y:S02]  /*2a20*/  FADD.FTZ R33, R32, R37 ;  /* 0x0000002520217221 */ /* 0x000fe40000010000 */
[----:B------:R-:W-:Y:S01]  /*2a30*/  FADD.FTZ R37, R36, R29 ;  /* 0x0000001d24257221 */ /* 0x000fe20000010000 */
[----:B------:R-:W-:Y:S01]  /*2a40*/  HADD2.F32 R31, -RZ, R46.H0_H0 ;  /* 0x2000002eff1f7230 */ /* 0x000fe20000004100 */
[----:B------:R-:W-:Y:S01]  /*2a50*/  FADD.FTZ R36, R35, R30 ;  /* 0x0000001e23247221 */ /* 0x000fe20000010000 */
[----:B------:R-:W-:Y:S01]  /*2a60*/  HADD2.F32 R30, -RZ, R47.H1_H1 ;  /* 0x3000002fff1e7230 */ /* 0x000fe20000004100 */
[----:B------:R-:W-:-:S02]  /*2a70*/  FFMA.FTZ R32, R32, R32, R39 ;  /* 0x0000002020207223 */ /* 0x000fc40000010027 */
[----:B------:R-:W-:Y:S02]  /*2a80*/  FMUL.FTZ R38, R34, R34 ;  /* 0x0000002222267220 */ /* 0x000fe40000410000 */
[----:B------:R-:W-:Y:S01]  /*2a90*/  FADD.FTZ R37, R37, R28 ;  /* 0x0000001c25257221 */ /* 0x000fe20000010000 */
[----:B------:R-:W-:Y:S01]  /*2aa0*/  HADD2.F32 R29, -RZ, R47.H0_H0 ;  /* 0x2000002fff1d7230 */ /* 0x000fe20000004100 */
[C---:B------:R-:W-:Y:S02]  /*2ab0*/  FADD.FTZ R34, R31.reuse, R34 ;  /* 0x000000221f227221 */ /* 0x040fe40000010000 */
[----:B------:R-:W-:Y:S02]  /*2ac0*/  FADD.FTZ R35, R36, R33 ;  /* 0x0000002124237221 */ /* 0x000fe40000010000 */
[----:B------:R-:W-:Y:S02]  /*2ad0*/  FFMA.FTZ R31, R31, R31, R38 ;  /* 0x0000001f1f1f7223 */ /* 0x000fe40000010026 */
[----:B------:R-:W-:-:S02]  /*2ae0*/  FADD.FTZ R36, R37, R32 ;  /* 0x0000002025247221 */ /* 0x000fc40000010000 */
[----:B------:R-:W-:Y:S02]  /*2af0*/  FMUL.FTZ R38, R30, R30 ;  /* 0x0000001e1e267220 */ /* 0x000fe40000410000 */
[----:B------:R-:W-:Y:S02]  /*2b00*/  FADD.FTZ R30, R29, R30 ;  /* 0x0000001e1d1e7221 */ /* 0x000fe40000010000 */
[----:B------:R-:W-:Y:S01]  /*2b10*/  FADD.FTZ R35, R35, R34 ;  /* 0x0000002223237221 */ /* 0x000fe20000010000 */
[----:B------:R-:W-:Y:S01]  /*2b20*/  HADD2.F32 R33, -RZ, R48.H1_H1 ;  /* 0x30000030ff217230 */ /* 0x000fe20000004100 */
[----:B------:R-:W-:Y:S01]  /*2b30*/  FADD.FTZ R36, R36, R31 ;  /* 0x0000001f24247221 */ /* 0x000fe20000010000 */
[----:B------:R-:W-:Y:S01]  /*2b40*/  HADD2.F32 R31, -RZ, R50.H1_H1 ;  /* 0x30000032ff1f7230 */ /* 0x000fe20000004100 */
[----:B------:R-:W-:Y:S01]  /*2b50*/  FFMA.FTZ R29, R29, R29, R38 ;  /* 0x0000001d1d1d7223 */ /* 0x000fe20000010026 */
[----:B------:R-:W-:Y:S01]  /*2b60*/  HADD2.F32 R28, -RZ, R48.H0_H0 ;  /* 0x20000030ff1c7230 */ /* 0x000fe20000004100 */
[----:B------:R-:W-:Y:S01]  /*2b70*/  FADD.FTZ R38, R35, R30 ;  /* 0x0000001e23267221 */ /* 0x000fe20000010000 */
[----:B------:R-:W-:Y:S01]  /*2b80*/  HADD2.F32 R30, -RZ, R50.H0_H0 ;  /* 0x20000032ff1e7230 */ /* 0x000fe20000004100 */
[----:B------:R-:W-:Y:S01]  /*2b90*/  FMUL.FTZ R39, R33, R33 ;  /* 0x0000002121277220 */ /* 0x000fe20000410000 */
[--C-:B------:R-:W-:Y:S01]  /*2ba0*/  HADD2.F32 R37, -RZ, R49.reuse.H1_H1 ;  /* 0x30000031ff257230 */ /* 0x100fe20000004100 */
[----:B------:R-:W-:Y:S01]  /*2bb0*/  FMUL.FTZ R35, R31, R31 ;  /* 0x0000001f1f237220 */ /* 0x000fe20000410000 */
[----:B------:R-:W-:Y:S01]  /*2bc0*/  HADD2.F32 R32, -RZ, R49.H0_H0 ;  /* 0x20000031ff207230 */ /* 0x000fe20000004100 */
[----:B------:R-:W-:-:S02]  /*2bd0*/  FADD.FTZ R33, R28, R33 ;  /* 0x000000211c217221 */ /* 0x000fc40000010000 */
[----:B------:R-:W-:Y:S02]  /*2be0*/  FADD.FTZ R31, R30, R31 ;  /* 0x0000001f1e1f7221 */ /* 0x000fe40000010000 */
[----:B------:R-:W-:Y:S02]  /*2bf0*/  FFMA.FTZ R28, R28, R28, R39 ;  /* 0x0000001c1c1c7223 */ /* 0x000fe40000010027 */
[----:B------:R-:W-:Y:S02]  /*2c00*/  FFMA.FTZ R30, R30, R30, R35 ;  /* 0x0000001e1e1e7223 */ /* 0x000fe40000010023 */
[----:B------:R-:W-:Y:S02]  /*2c10*/  FMUL.FTZ R39, R37, R37 ;  /* 0x0000002525277220 */ /* 0x000fe40000410000 */
[----:B------:R-:W-:Y:S01]  /*2c20*/  FADD.FTZ R35, R36, R29 ;  /* 0x0000001d24237221 */ /* 0x000fe20000010000 */
[--C-:B------:R-:W-:Y:S01]  /*2c30*/  HADD2.F32 R36, -RZ, R51.reuse.H1_H1 ;  /* 0x30000033ff247230 */ /* 0x100fe20000004100 */
[----:B------:R-:W-:Y:S01]  /*2c40*/  FADD.FTZ R34, R32, R37 ;  /* 0x0000002520227221 */ /* 0x000fe20000010000 */
[----:B------:R-:W-:Y:S01]  /*2c50*/  HADD2.F32 R29, -RZ, R51.H0_H0 ;  /* 0x20000033ff1d7230 */ /* 0x000fe20000004100 */
[----:B------:R-:W-:-:S02]  /*2c60*/  FADD.FTZ R37, R38, R33 ;  /* 0x0000002126257221 */ /* 0x000fc40000010000 */
[----:B------:R-:W-:Y:S02]  /*2c70*/  FFMA.FTZ R32, R32, R32, R39 ;  /* 0x0000002020207223 */ /* 0x000fe40000010027 */
[----:B------:R-:W-:Y:S02]  /*2c80*/  FADD.FTZ R35, R35, R28 ;  /* 0x0000001c23237221 */ /* 0x000fe40000010000 */
[----:B------:R-:W-:Y:S02]  /*2c90*/  FMUL.FTZ R38, R36, R36 ;  /* 0x0000002424267220 */ /* 0x000fe40000410000 */
[----:B------:R-:W-:Y:S02]  /*2ca0*/  FADD.FTZ R33, R29, R36 ;  /* 0x000000241d217221 */ /* 0x000fe40000010000 */
[----:B------:R-:W-:Y:S02]  /*2cb0*/  FADD.FTZ R36, R37, R34 ;  /* 0x0000002225247221 */ /* 0x000fe40000010000 */
[----:B------:R-:W-:Y:S01]  /*2cc0*/  FADD.FTZ R35, R35, R32 ;  /* 0x0000002023237221 */ /* 0x000fe20000010000 */
[--C-:B------:R-:W-:Y:S01]  /*2cd0*/  HADD2.F32 R32, -RZ, R53.reuse.H1_H1 ;  /* 0x30000035ff207230 */ /* 0x100fe20000004100 */
[----:B------:R-:W-:Y:S01]  /*2ce0*/  FADD.FTZ R36, R36, R31 ;  /* 0x0000001f24247221 */ /* 0x000fe20000010000 */
[----:B------:R-:W-:Y:S01]  /*2cf0*/  HADD2.F32 R31, -RZ, R53.H0_H0 ;  /* 0x20000035ff1f7230 */ /* 0x000fe20000004100 */
[----:B------:R-:W-:-:S02]  /*2d00*/  FFMA.FTZ R29, R29, R29, R38 ;  /* 0x0000001d1d1d7223 */ /* 0x000fc40000010026 */
[----:B------:R-:W-:Y:S02]  /*2d10*/  FMUL.FTZ R38, R32, R32 ;  /* 0x0000002020267220 */ /* 0x000fe40000410000 */
[C---:B------:R-:W-:Y:S01]  /*2d20*/  FADD.FTZ R32, R31.reuse, R32 ;  /* 0x000000201f207221 */ /* 0x040fe20000010000 */
[--C-:B------:R-:W-:Y:S01]  /*2d30*/  HADD2.F32 R37, -RZ, R52.reuse.H1_H1 ;  /* 0x30000034ff257230 */ /* 0x100fe20000004100 */
[----:B------:R-:W-:Y:S01]  /*2d40*/  FFMA.FTZ R31, R31, R31, R38 ;  /* 0x0000001f1f1f7223 */ /* 0x000fe20000010026 */
[----:B------:R-:W-:Y:S01]  /*2d50*/  HADD2.F32 R28, -RZ, R52.H0_H0 ;  /* 0x20000034ff1c7230 */ /* 0x000fe20000004100 */
[----:B------:R-:W-:Y:S02]  /*2d60*/  FADD.FTZ R38, R35, R30 ;  /* 0x0000001e23267221 */ /* 0x000fe40000010000 */
[----:B------:R-:W-:Y:S01]  /*2d70*/  FADD.FTZ R35, R36, R33 ;  /* 0x0000002124237221 */ /* 0x000fe20000010000 */
[--C-:B------:R-:W-:Y:S01]  /*2d80*/  HADD2.F32 R33, -RZ, R54.reuse.H1_H1 ;  /* 0x30000036ff217230 */ /* 0x100fe20000004100 */
[----:B------:R-:W-:Y:S01]  /*2d90*/  FADD.FTZ R34, R28, R37 ;  /* 0x000000251c227221 */ /* 0x000fe20000010000 */
[----:B------:R-:W-:Y:S01]  /*2da0*/  HADD2.F32 R30, -RZ, R54.H0_H0 ;  /* 0x20000036ff1e7230 */ /* 0x000fe20000004100 */
[----:B------:R-:W-:-:S02]  /*2db0*/  FMUL.FTZ R39, R37, R37 ;  /* 0x0000002525277220 */ /* 0x000fc40000410000 */
[----:B------:R-:W-:Y:S02]  /*2dc0*/  FMUL.FTZ R37, R33, R33 ;  /* 0x0000002121257220 */ /* 0x000fe40000410000 */
[----:B------:R-:W-:Y:S01]  /*2dd0*/  FADD.FTZ R35, R35, R34 ;  /* 0x0000002223237221 */ /* 0x000fe20000010000 */
[--C-:B------:R-:W-:Y:S01]  /*2de0*/  HADD2.F32 R34, -RZ, R55.reuse.H1_H1 ;  /* 0x30000037ff227230 */ /* 0x100fe20000004100 */
[C---:B------:R-:W-:Y:S02]  /*2df0*/  FADD.FTZ R33, R30.reuse, R33 ;  /* 0x000000211e217221 */ /* 0x040fe40000010000 */
[----:B------:R-:W-:Y:S02]  /*2e00*/  FFMA.FTZ R30, R30, R30, R37 ;  /* 0x0000001e1e1e7223 */ /* 0x000fe40000010025 */
[----:B------:R-:W-:Y:S01]  /*2e10*/  FADD.FTZ R37, R38, R29 ;  /* 0x0000001d26257221 */ /* 0x000fe20000010000 */
[----:B------:R-:W-:Y:S01]  /*2e20*/  HADD2.F32 R29, -RZ, R55.H0_H0 ;  /* 0x20000037ff1d7230 */ /* 0x000fe20000004100 */
[----:B------:R-:W-:-:S02]  /*2e30*/  FMUL.FTZ R36, R34, R34 ;  /* 0x0000002222247220 */ /* 0x000fc40000410000 */
[----:B------:R-:W-:Y:S02]  /*2e40*/  FFMA.FTZ R28, R28, R28, R39 ;  /* 0x0000001c1c1c7223 */ /* 0x000fe40000010027 */
[C---:B------:R-:W-:Y:S02]  /*2e50*/  FADD.FTZ R34, R29.reuse, R34 ;  /* 0x000000221d227221 */ /* 0x040fe40000010000 */
[----:B------:R-:W-:Y:S02]  /*2e60*/  FFMA.FTZ R29, R29, R29, R36 ;  /* 0x0000001d1d1d7223 */ /* 0x000fe40000010024 */
[----:B------:R-:W-:Y:S01]  /*2e70*/  FADD.FTZ R36, R37, R28 ;  /* 0x0000001c25247221 */ /* 0x000fe20000010000 */
[--C-:B------:R-:W-:Y:S01]  /*2e80*/  HADD2.F32 R28, -RZ, R56.reuse.H0_H0 ;  /* 0x20000038ff1c7230 */ /* 0x100fe20000004100 */
[----:B------:R-:W-:Y:S01]  /*2e90*/  FADD.FTZ R38, R35, R32 ;  /* 0x0000002023267221 */ /* 0x000fe20000010000 */
[----:B------:R-:W-:-:S05]  /*2ea0*/  HADD2.F32 R35, -RZ, R56.H1_H1 ;  /* 0x30000038ff237230 */ /* 0x000fca0000004100 */
[----:B------:R-:W-:Y:S02]  /*2eb0*/  FMUL.FTZ R37, R35, R35 ;  /* 0x0000002323257220 */ /* 0x000fe40000410000 */
[----:B------:R-:W-:Y:S02]  /*2ec0*/  FADD.FTZ R32, R28, R35 ;  /* 0x000000231c207221 */ /* 0x000fe40000010000 */
[----:B------:R-:W-:Y:S01]  /*2ed0*/  FADD.FTZ R35, R36, R31 ;  /* 0x0000001f24237221 */ /* 0x000fe20000010000 */
[--C-:B------:R-:W-:Y:S02]  /*2ee0*/  HADD2.F32 R36, -RZ, R57.reuse.H1_H1 ;  /* 0x30000039ff247230 */ /* 0x100fe40000004100 */
[----:B------:R-:W-:Y:S01]  /*2ef0*/  HADD2.F32 R31, -RZ, R57.H0_H0 ;  /* 0x20000039ff1f7230 */ /* 0x000fe20000004100 */
[----:B------:R-:W-:Y:S02]  /*2f00*/  FFMA.FTZ R28, R28, R28, R37 ;  /* 0x0000001c1c1c7223 */ /* 0x000fe40000010025 */
[----:B------:R-:W-:-:S02]  /*2f10*/  FADD.FTZ R37, R38, R33 ;  /* 0x0000002126257221 */ /* 0x000fc40000010000 */
[----:B------:R-:W-:Y:S02]  /*2f20*/  FMUL.FTZ R38, R36, R36 ;  /* 0x0000002424267220 */ /* 0x000fe40000410000 */
[----:B------:R-:W-:Y:S02]  /*2f30*/  FADD.FTZ R33, R31, R36 ;  /* 0x000000241f217221 */ /* 0x000fe40000010000 */
[----:B------:R-:W-:Y:S01]  /*2f40*/  FADD.FTZ R36, R35, R30 ;  /* 0x0000001e23247221 */ /* 0x000fe20000010000 */
[--C-:B------:R-:W-:Y:S02]  /*2f50*/  HADD2.F32 R35, -RZ, R58.reuse.H1_H1 ;  /* 0x3000003aff237230 */ /* 0x100fe40000004100 */
[----:B------:R-:W-:Y:S01]  /*2f60*/  HADD2.F32 R30, -RZ, R58.H0_H0 ;  /* 0x2000003aff1e7230 */ /* 0x000fe20000004100 */
[----:B------:R-:W-:Y:S02]  /*2f70*/  FADD.FTZ R37, R37, R34 ;  /* 0x0000002225257221 */ /* 0x000fe40000010000 */
[----:B------:R-:W-:-:S02]  /*2f80*/  FMUL.FTZ R39, R35, R35 ;  /* 0x0000002323277220 */ /* 0x000fc40000410000 */
[----:B------:R-:W-:Y:S02]  /*2f90*/  FADD.FTZ R34, R30, R35 ;  /* 0x000000231e227221 */ /* 0x000fe40000010000 */
[----:B------:R-:W-:Y:S02]  /*2fa0*/  FADD.FTZ R35, R36, R29 ;  /* 0x0000001d24237221 */ /* 0x000fe40000010000 */
[----:B------:R-:W-:Y:S01]  /*2fb0*/  FADD.FTZ R36, R37, R32 ;  /* 0x0000002025247221 */ /* 0x000fe20000010000 */
[--C-:B------:R-:W-:Y:S01]  /*2fc0*/  HADD2.F32 R32, -RZ, R61.reuse.H1_H1 ;  /* 0x3000003dff207230 */ /* 0x100fe20000004100 */
[----:B------:R-:W-:Y:S01]  /*2fd0*/  FFMA.FTZ R31, R31, R31, R38 ;  /* 0x0000001f1f1f7223 */ /* 0x000fe20000010026 */
[----:B------:R-:W-:-:S03]  /*2fe0*/  HADD2.F32 R29, -RZ, R61.H0_H0 ;  /* 0x2000003dff1d7230 */ /* 0x000fc60000004100 */
[----:B------:R-:W-:Y:S02]  /*2ff0*/  FMUL.FTZ R38, R32, R32 ;  /* 0x0000002020267220 */ /* 0x000fe40000410000 */
[C---:B------:R-:W-:Y:S02]  /*3000*/  FADD.FTZ R32, R29.reuse, R32 ;  /* 0x000000201d207221 */ /* 0x040fe40000010000 */
[----:B------:R-:W-:Y:S02]  /*3010*/  FFMA.FTZ R29, R29, R29, R38 ;  /* 0x0000001d1d1d7223 */ /* 0x000fe40000010026 */
[----:B------:R-:W-:Y:S02]  /*3020*/  FADD.FTZ R38, R35, R28 ;  /* 0x0000001c23267221 */ /* 0x000fe40000010000 */
[----:B------:R-:W-:Y:S01]  /*3030*/  FADD.FTZ R35, R36, R33 ;  /* 0x0000002124237221 */ /* 0x000fe20000010000 */
[--C-:B------:R-:W-:Y:S02]  /*3040*/  HADD2.F32 R33, -RZ, R62.reuse.H1_H1 ;  /* 0x3000003eff217230 */ /* 0x100fe40000004100 */
[----:B------:R-:W-:Y:S01]  /*3050*/  HADD2.F32 R28, -RZ, R62.H0_H0 ;  /* 0x2000003eff1c7230 */ /* 0x000fe20000004100 */
[----:B------:R-:W-:-:S02]  /*3060*/  FADD.FTZ R35, R35, R34 ;  /* 0x0000002223237221 */ /* 0x000fc40000010000 */
[----:B------:R-:W-:Y:S01]  /*3070*/  FMUL.FTZ R37, R33, R33 ;  /* 0x0000002121257220 */ /* 0x000fe20000410000 */
[--C-:B------:R-:W-:Y:S01]  /*3080*/  HADD2.F32 R34, -RZ, R64.reuse.H1_H1 ;  /* 0x30000040ff227230 */ /* 0x100fe20000004100 */
[C---:B------:R-:W-:Y:S02]  /*3090*/  FADD.FTZ R33, R28.reuse, R33 ;  /* 0x000000211c217221 */ /* 0x040fe40000010000 */
[----:B------:R-:W-:Y:S02]  /*30a0*/  FFMA.FTZ R28, R28, R28, R37 ;  /* 0x0000001c1c1c7223 */ /* 0x000fe40000010025 */
[----:B------:R-:W-:Y:S01]  /*30b0*/  FADD.FTZ R37, R38, R31 ;  /* 0x0000001f26257221 */ /* 0x000fe20000010000 */
[----:B------:R-:W-:Y:S01]  /*30c0*/  HADD2.F32 R31, -RZ, R64.H0_H0 ;  /* 0x20000040ff1f7230 */ /* 0x000fe20000004100 */
[----:B------:R-:W-:Y:S02]  /*30d0*/  FMUL.FTZ R36, R34, R34 ;  /* 0x0000002222247220 */ /* 0x000fe40000410000 */
[----:B------:R-:W-:-:S02]  /*30e0*/  FFMA.FTZ R30, R30, R30, R39 ;  /* 0x0000001e1e1e7223 */ /* 0x000fc40000010027 */
        /* <DEDUP_REMOVED lines=42> */
[----:B------:R-:W-:Y:S02]  /*3390*/  FADD.FTZ R34, R29, R34 ;  /* 0x000000221d227221 */ /* 0x000fe40000010000 */
[----:B------:R-:W-:Y:S01]  /*33a0*/  FADD.FTZ R38, R35, R32 ;  /* 0x0000002023267221 */ /* 0x000fe20000010000 */
[--C-:B------:R-:W-:Y:S01]  /*33b0*/  HADD2.F32 R35, -RZ, R75.reuse.H1_H1 ;  /* 0x3000004bff237230 */ /* 0x100fe20000004100 */
[----:B------:R-:W-:Y:S02]  /*33c0*/  FFMA.FTZ R29, R29, R29, R36 ;  /* 0x0000001d1d1d7223 */ /* 0x000fe40000010024 */
[----:B------:R-:W-:Y:S01]  /*33d0*/  FADD.FTZ R36, R37, R28 ;  /* 0x0000001c25247221 */ /* 0x000fe20000010000 */
[----:B------:R-:W-:Y:S01]  /*33e0*/  HADD2.F32 R28, -RZ, R75.H0_H0 ;  /* 0x2000004bff1c7230 */ /* 0x000fe20000004100 */
[----:B------:R-:W-:-:S04]  /*33f0*/  FMUL.FTZ R37, R35, R35 ;  /* 0x0000002323257220 */ /* 0x000fc80000410000 */
[----:B------:R-:W-:Y:S02]  /*3400*/  FADD.FTZ R32, R28, R35 ;  /* 0x000000231c207221 */ /* 0x000fe40000010000 */
[----:B------:R-:W-:Y:S02]  /*3410*/  FADD.FTZ R35, R36, R31 ;  /* 0x0000001f24237221 */ /* 0x000fe40000010000 */
[----:B------:R-:W-:Y:S01]  /*3420*/  FFMA.FTZ R28, R28, R28, R37 ;  /* 0x0000001c1c1c7223 */ /* 0x000fe20000010025 */
[--C-:B------:R-:W-:Y:S01]  /*3430*/  HADD2.F32 R36, -RZ, R76.reuse.H1_H1 ;  /* 0x3000004cff247230 */ /* 0x100fe20000004100 */
[----:B------:R-:W-:Y:S01]  /*3440*/  FADD.FTZ R37, R38, R33 ;  /* 0x0000002126257221 */ /* 0x000fe20000010000 */
[----:B------:R-:W-:Y:S01]  /*3450*/  HADD2.F32 R33, -RZ, R76.H0_H0 ;  /* 0x2000004cff217230 */ /* 0x000fe20000004100 */
[----:B------:R-:W-:Y:S01]  /*3460*/  FADD.FTZ R30, R35, R30 ;  /* 0x0000001e231e7221 */ /* 0x000fe20000010000 */
[----:B------:R-:W-:Y:S01]  /*3470*/  HADD2.F32 R39, -RZ, R77.H1_H1 ;  /* 0x3000004dff277230 */ /* 0x000fe20000004100 */
[----:B------:R-:W-:-:S02]  /*3480*/  FADD.FTZ R37, R37, R34 ;  /* 0x0000002225257221 */ /* 0x000fc40000010000 */
[----:B------:R-:W-:Y:S02]  /*3490*/  FMUL.FTZ R38, R36, R36 ;  /* 0x0000002424267220 */ /* 0x000fe40000410000 */
[----:B------:R-:W-:Y:S01]  /*34a0*/  FADD.FTZ R35, R30, R29 ;  /* 0x0000001d1e237221 */ /* 0x000fe20000010000 */
[----:B------:R-:W-:Y:S01]  /*34b0*/  HADD2.F32 R30, -RZ, R77.H0_H0 ;  /* 0x2000004dff1e7230 */ /* 0x000fe20000004100 */
[----:B------:R-:W-:Y:S02]  /*34c0*/  FADD.FTZ R31, R33, R36 ;  /* 0x00000024211f7221 */ /* 0x000fe40000010000 */
[----:B------:R-:W-:Y:S01]  /*34d0*/  FADD.FTZ R32, R37, R32 ;  /* 0x0000002025207221 */ /* 0x000fe20000010000 */
[----:B------:R-:W-:Y:S01]  /*34e0*/  HADD2.F32 R34, -RZ, R78.H1_H1 ;  /* 0x3000004eff227230 */ /* 0x000fe20000004100 */
[----:B------:R-:W-:Y:S02]  /*34f0*/  FFMA.FTZ R33, R33, R33, R38 ;  /* 0x0000002121217223 */ /* 0x000fe40000010026 */
[----:B------:R-:W-:-:S02]  /*3500*/  FMUL.FTZ R41, R39, R39 ;  /* 0x0000002727297220 */ /* 0x000fc40000410000 */
[----:B------:R-:W-:Y:S02]  /*3510*/  FADD.FTZ R28, R35, R28 ;  /* 0x0000001c231c7221 */ /* 0x000fe40000010000 */
[----:B------:R-:W-:Y:S01]  /*3520*/  FADD.FTZ R32, R32, R31 ;  /* 0x0000001f20207221 */ /* 0x000fe20000010000 */
[----:B------:R-:W-:Y:S01]  /*3530*/  HADD2.F32 R31, -RZ, R78.H0_H0 ;  /* 0x2000004eff1f7230 */ /* 0x000fe20000004100 */
[C---:B------:R-:W-:Y:S01]  /*3540*/  FADD.FTZ R29, R30.reuse, R39 ;  /* 0x000000271e1d7221 */ /* 0x040fe20000010000 */
[--C-:B------:R-:W-:Y:S01]  /*3550*/  HADD2.F32 R35, -RZ, R60.reuse.H1_H1 ;  /* 0x3000003cff237230 */ /* 0x100fe20000004100 */
[----:B------:R-:W-:Y:S02]  /*3560*/  FFMA.FTZ R30, R30, R30, R41 ;  /* 0x0000001e1e1e7223 */ /* 0x000fe40000010029 */
[----:B------:R-:W-:Y:S02]  /*3570*/  FADD.FTZ R33, R28, R33 ;  /* 0x000000211c217221 */ /* 0x000fe40000010000 */
[----:B------:R-:W-:Y:S01]  /*3580*/  FMUL.FTZ R36, R34, R34 ;  /* 0x0000002222247220 */ /* 0x000fe20000410000 */
[----:B------:R-:W-:Y:S01]  /*3590*/  HADD2.F32 R28, -RZ, R60.H0_H0 ;  /* 0x2000003cff1c7230 */ /* 0x000fe20000004100 */
[----:B------:R-:W-:Y:S01]  /*35a0*/  FADD.FTZ R34, R31, R34 ;  /* 0x000000221f227221 */ /* 0x000fe20000010000 */
[----:B------:R-:W0:Y:S01]  /*35b0*/  S2R R105, SR_LANEID ;  /* 0x0000000000697919 */ /* 0x000e220000000000 */
[----:B------:R-:W-:-:S02]  /*35c0*/  FADD.FTZ R30, R33, R30 ;  /* 0x0000001e211e7221 */ /* 0x000fc40000010000 */
[----:B------:R-:W-:Y:S02]  /*35d0*/  FFMA.FTZ R31, R31, R31, R36 ;  /* 0x0000001f1f1f7223 */ /* 0x000fe40000010024 */
[----:B------:R-:W-:Y:S02]  /*35e0*/  FADD.FTZ R29, R32, R29 ;  /* 0x0000001d201d7221 */ /* 0x000fe40000010000 */
[----:B------:R-:W-:Y:S02]  /*35f0*/  FMUL.FTZ R33, R35, R35 ;  /* 0x0000002323217220 */ /* 0x000fe40000410000 */
[----:B------:R-:W-:Y:S02]  /*3600*/  FADD.FTZ R29, R29, R34 ;  /* 0x000000221d1d7221 */ /* 0x000fe40000010000 */
[----:B------:R-:W-:Y:S02]  /*3610*/  FADD.FTZ R30, R30, R31 ;  /* 0x0000001f1e1e7221 */ /* 0x000fe40000010000 */
[----:B------:R-:W-:-:S02]  /*3620*/  FADD.FTZ R32, R28, R35 ;  /* 0x000000231c207221 */ /* 0x000fc40000010000 */
        /* <DEDUP_REMOVED lines=72> */
.L_x_3914:
[----:B0-----:R-:W-:Y:S05]  /*3ab0*/  BSYNC B0 ;  /* 0x0000000000007941 */ /* 0x001fea0003800000 */
.L_x_3913:
[----:B------:R-:W-:-:S04]  /*3ac0*/  MOV R31, c[0x0][0xc] ;  /* 0x00000300001f7a02 */ /* 0x000fc80000000f00 */
[----:B------:R-:W-:-:S13]  /*3ad0*/  ISETP.GE.U32.AND P6, PT, R31, 0x2, PT ;  /* 0x000000021f00780c */ /* 0x000fda0003fc6070 */
[----:B------:R-:W-:Y:S05]  /*3ae0*/  @!P6 BRA `(.L_x_3915) ;  /* 0x000009300000e947 */ /* 0x000fea0003800000 */
[----:B------:R-:W-:Y:S05]  /*3af0*/  @P5 BRA `(.L_x_3916) ;  /* 0x000001a000005947 */ /* 0x000fea0003800000 */
[----:B------:R-:W0:Y:S01]  /*3b00*/  S2R R41, SR_CTAID.Y ;  /* 0x0000000000297919 */ /* 0x000e220000002600 */
[C---:B------:R-:W-:Y:S01]  /*3b10*/  LOP3.LUT R28, R20.reuse, 0x1, RZ, 0xc0, !PT ;  /* 0x00000001141c7812 */ /* 0x040fe200078ec0ff */
[----:B------:R-:W-:Y:S01]  /*3b20*/  HFMA2.MMA R33, -RZ, RZ, 0, 5.9604644775390625e-08 ;  /* 0x00000001ff217435 */ /* 0x000fe200000001ff */
[----:B------:R-:W-:Y:S02]  /*3b30*/  MOV R39, 0x4 ;  /* 0x0000000400277802 */ /* 0x000fe40000000f00 */
[----:B------:R-:W-:Y:S01]  /*3b40*/  LOP3.LUT P6, RZ, R20, 0x2, RZ, 0xc0, !PT ;  /* 0x0000000214ff7812 */ /* 0x000fe200078cc0ff */
[----:B------:R-:W-:-:S03]  /*3b50*/  IMAD R32, R28, c[0x0][0x10], RZ ;  /* 0x000004001c207a24 */ /* 0x000fc600078e02ff */
[----:B------:R-:W-:Y:S01]  /*3b60*/  SEL R30, RZ, c[0x0][0xc], P6 ;  /* 0x00000300ff1e7a07 */ /* 0x000fe20003000000 */
[----:B------:R-:W-:Y:S02]  /*3b70*/  IMAD R28, R32, c[0x0][0xc], RZ ;  /* 0x00000300201c7a24 */ /* 0x000fe400078e02ff */
[----:B------:R-:W-:-:S03]  /*3b80*/  SEL R33, R33, 0xffffffff, !P6 ;  /* 0xffffffff21217807 */ /* 0x000fc60007000000 */
        /* <DEDUP_REMOVED lines=12> */
.L_x_3917:
[----:B------:R-:W2:Y:S01]  /*3c50*/  LDG.E.STRONG.GPU R33, [R28.64] ;  /* 0x000000061c217981 */ /* 0x000ea2000c1ef900 */
[----:B------:R-:W-:Y:S01]  /*3c60*/  YIELD ;  /* 0x0000000000007946 */ /* 0x000fe20003800000 */
[----:B--2---:R-:W-:Y:S01]  /*3c70*/  ISETP.NE.AND P6, PT, R33, R30, PT ;  /* 0x0000001e2100720c */ /* 0x004fe20003fc5270 */
[----:B------:R-:W-:-:S12]  /*3c80*/  CCTL.IVALL ;  /* 0x00000000ff00798f */ /* 0x000fd80002000000 */
[----:B------:R-:W-:Y:S05]  /*3c90*/  @P6 BRA `(.L_x_3917) ;  /* 0xffffffb000006947 */ /* 0x000fea000383ffff */
.L_x_3916:
        /* <DEDUP_REMOVED lines=11> */
.L_x_3919:
        /* <DEDUP_REMOVED lines=59> */
.L_x_3918:
        /* <DEDUP_REMOVED lines=10> */
[----:B------:R-:W-:-:S05]  /*41a0*/  IMAD R28, R28, c[0x0][0xc], RZ ;  /* 0x000003001c1c7a24 */ /* 0x000fca00078e02ff */
[----:B------:R-:W-:-:S05]  /*41b0*/  SHF.L.U32 R28, R28, 0x1, RZ ;  /* 0x000000011c1c7819 */ /* 0x000fca00000006ff */
[----:B------:R-:W-:-:S04]  /*41c0*/  IMAD.WIDE R28, R28, R29, c[0x0][0x198] ;  /* 0x000066001c1c7625 */ /* 0x000fc800078e021d */
[----:B0-----:R-:W-:-:S04]  /*41d0*/  IMAD R33, R30, c[0x0][0x10], R33 ;  /* 0x000004001e217a24 */ /* 0x001fc800078e0221 */
[----:B------:R-:W-:-:S06]  /*41e0*/  IMAD.WIDE.U32 R28, R33, 0x8, R28 ;  /* 0x00000008211c7825 */ /* 0x000fcc00078e001c */
[----:B------:R-:W2:Y:S02]  /*41f0*/  LDG.E.64 R28, [R28.64] ;  /* 0x000000061c1c7981 */ /* 0x000ea4000c1e1b00 */
[----:B--2---:R-:W-:Y:S02]  /*4200*/  FADD.FTZ R36, R36, R28 ;  /* 0x0000001c24247221 */ /* 0x004fe40000010000 */
[----:B------:R-:W-:Y:S02]  /*4210*/  FADD.FTZ R37, R37, R29 ;  /* 0x0000001d25257221 */ /* 0x000fe40000010000 */
.L_x_3921:
[----:B------:R-:W-:Y:S05]  /*4220*/  BSYNC B0 ;  /* 0x0000000000007941 */ /* 0x000fea0003800000 */
.L_x_3920:
        /* <DEDUP_REMOVED lines=31> */
.L_x_3915:
[----:B------:R-:W0:Y:S01]  /*4420*/  S2R R29, SR_TID.X ;  /* 0x00000000001d7919 */ /* 0x000e220000002100 */
[----:B------:R-:W-:Y:S02]  /*4430*/  P2R R28, PR, RZ, 0x1 ;  /* 0x00000001ff1c7803 */ /* 0x000fe40000000000 */
[----:B------:R-:W-:Y:S01]  /*4440*/  ISETP.EQ.U32.AND P0, PT, RZ, c[0x0][0x168], PT ;  /* 0x00005a00ff007a0c */ /* 0x000fe20003f02070 */
[----:B------:R1:W-:Y:S01]  /*4450*/  @!P5 STS.64 [0x90], R36 ;  /* 0x00009024ff00d388 */ /* 0x0003e20000000a00 */
[----:B------:R-:W-:Y:S02]  /*4460*/  IADD3 R25, R22, R25, RZ ;  /* 0x0000001916197210 */ /* 0x000fe40007ffe0ff */
        /* <DEDUP_REMOVED lines=17> */
[----:B------:R-:W0:Y:S02]  /*4580*/  @P5 MUFU.RSQ R37, R32 ;  /* 0x0000002000255308 */ /* 0x000e240000001400 */
[----:B------:R-:W-:-:S04]  /*4590*/  IMAD.WIDE R28, R25, R30, c[0x0][0x178] ;  /* 0x00005e00191c7625 */ /* 0x000fc800078e021e */
[----:B------:R-:W-:Y:S02]  /*45a0*/  IMAD.WIDE R30, R25, R30, c[0x0][0x180] ;  /* 0x00006000191e7625 */ /* 0x000fe400078e021e */
[----:B------:R-:W2:Y:S04]  /*45b0*/  LDG.E.64 R28, [R28.64] ;  /* 0x000000061c1c7981 */ /* 0x000ea8000c1e1b00 */
[----:B------:R-:W2:Y:S01]  /*45c0*/  LDG.E.64 R30, [R30.64] ;  /* 0x000000061e1e7981 */ /* 0x000ea2000c1e1b00 */
[----:B------:R-:W-:Y:S01]  /*45d0*/  ISETP.NE.AND P6, PT, RZ, UR5, PT ;  /* 0x00000005ff007c0c */ /* 0x000fe2000bfc5270 */
[--C-:B------:R-:W-:Y:S02]  /*45e0*/  HADD2.F32 R25, -RZ, R63.reuse.H0_H0 ;  /* 0x2000003fff197230 */ /* 0x100fe40000004100 */
[----:B------:R-:W-:-:S02]  /*45f0*/  HADD2.F32 R63, -RZ, R63.H1_H1 ;  /* 0x3000003fff3f7230 */ /* 0x000fc40000004100 */
[--C-:B------:R-:W-:Y:S01]  /*4600*/  HADD2.F32 R39, -RZ, R26.reuse.H1_H1 ;  /* 0x3000001aff277230 */ /* 0x100fe20000004100 */
[--C-:B------:R-:W-:Y:S01]  /*4610*/  FADD.FTZ R34, R25, -R36.reuse ;  /* 0x8000002419227221 */ /* 0x100fe20000010000 */
[----:B------:R-:W-:Y:S01]  /*4620*/  HADD2.F32 R25, -RZ, R26.H0_H0 ;  /* 0x2000001aff197230 */ /* 0x000fe20000004100 */
[----:B------:R-:W-:Y:S02]  /*4630*/  FADD.FTZ R38, R63, -R36 ;  /* 0x800000243f267221 */ /* 0x000fe40000010000 */
        /* <DEDUP_REMOVED lines=15> */
.L_x_3922:
[----:B------:R-:W-:Y:S01]  /*4730*/  LOP3.LUT P5, RZ, R24, 0x2000000, RZ, 0xc0, !PT ;  /* 0x0200000018ff7812 */ /* 0x000fe200078ac0ff */
[----:B------:R-:W-:-:S12]  /*4740*/  BSSY B0, `(.L_x_3923) ;  /* 0x000000d000007945 */ /* 0x000fd80003800000 */
[----:B------:R-:W-:Y:S05]  /*4750*/  @!P5 BRA `(.L_x_3924) ;  /* 0x000000b00000d947 */ /* 0x000fea0003800000 */
[----:B------:R-:W-:Y:S02]  /*4760*/  SHF.R.S32.HI R32, RZ, 0x1f, R2 ;  /* 0x0000001fff207819 */ /* 0x000fe40000011402 */
[----:B------:R-:W-:Y:S02]  /*4770*/  MOV R33, R67 ;  /* 0x0000004300217202 */ /* 0x000fe40000000f00 */
[----:B------:R-:W-:Y:S01]  /*4780*/  F2FP.PACK_AB R41, R41, R26 ;  /* 0x0000001a2929723e */ /* 0x000fe200000000ff */
        /* <DEDUP_REMOVED lines=8> */
.L_x_3924:
[----:B------:R-:W-:Y:S05]  /*4810*/  BSYNC B0 ;  /* 0x0000000000007941 */ /* 0x000fea0003800000 */
.L_x_3923:
[--C-:B------:R-:W-:Y:S01]  /*4820*/  FADD.FTZ R26, R25, -R36.reuse ;  /* 0x80000024191a7221 */ /* 0x100fe20000010000 */
[--C-:B------:R-:W-:Y:S01]  /*4830*/  HADD2.F32 R33, -RZ, R27.reuse.H0_H0 ;  /* 0x2000001bff217230 */ /* 0x100fe20000004100 */
[--C-:B------:R-:W-:Y:S01]  /*4840*/  FADD.FTZ R32, R39, -R36.reuse ;  /* 0x8000002427207221 */ /* 0x100fe20000010000 */
[----:B------:R-:W-:Y:S01]  /*4850*/  HADD2.F32 R27, -RZ, R27.H1_H1 ;  /* 0x3000001bff1b7230 */ /* 0x000fe20000004100 */
[-C--:B------:R-:W-:Y:S02]  /*4860*/  FMUL.FTZ R25, R26, R37.reuse ;  /* 0x000000251a197220 */ /* 0x080fe40000410000 */
[----:B------:R-:W-:Y:S02]  /*4870*/  FMUL.FTZ R32, R32, R37 ;  /* 0x0000002520207220 */ /* 0x000fe40000410000 */
[--C-:B0-----:R-:W-:Y:S02]  /*4880*/  FADD.FTZ R34, R33, -R36.reuse ;  /* 0x8000002421227221 */ /* 0x101fe40000010000 */
        /* <DEDUP_REMOVED lines=14> */
.L_x_3925:
        /* <DEDUP_REMOVED lines=14> */
.L_x_3927:
[----:B------:R-:W-:Y:S05]  /*4a50*/  BSYNC B0 ;  /* 0x0000000000007941 */ /* 0x000fea0003800000 */
.L_x_3926:
[-C--:B------:R-:W-:Y:S01]  /*4a60*/  FMUL.FTZ R27, R34, R37.reuse ;  /* 0x00000025221b7220 */ /* 0x080fe20000410000 */
[--C-:B------:R-:W-:Y:S01]  /*4a70*/  HADD2.F32 R39, -RZ, R45.reuse.H0_H0 ;  /* 0x2000002dff277230 */ /* 0x100fe20000004100 */
[----:B------:R-:W-:Y:S01]  /*4a80*/  FMUL.FTZ R38, R38, R37 ;  /* 0x0000002526267220 */ /* 0x000fe20000410000 */
[--C-:B0-----:R-:W-:Y:S01]  /*4a90*/  HADD2.F32 R25, -RZ, R44.reuse.H0_H0 ;  /* 0x2000002cff197230 */ /* 0x101fe20000004100 */
[----:B------:R-:W-:Y:S01]  /*4aa0*/  FFMA.FTZ R34, R28, R27, R30 ;  /* 0x0000001b1c227223 */ /* 0x000fe2000001001e */
[----:B------:R-:W-:Y:S01]  /*4ab0*/  HADD2.F32 R35, -RZ, R44.H1_H1 ;  /* 0x3000002cff237230 */ /* 0x000fe20000004100 */
[----:B------:R-:W-:Y:S01]  /*4ac0*/  FFMA.FTZ R41, R29, R38, R31 ;  /* 0x000000261d297223 */ /* 0x000fe2000001001f */
[----:B------:R-:W-:Y:S01]  /*4ad0*/  HADD2.F32 R45, -RZ, R45.H1_H1 ;  /* 0x3000002dff2d7230 */ /* 0x000fe20000004100 */
        /* <DEDUP_REMOVED lines=11> */
.L_x_3928:
        /* <DEDUP_REMOVED lines=14> */
.L_x_3930:
[----:B------:R-:W-:Y:S05]  /*4c70*/  BSYNC B0 ;  /* 0x0000000000007941 */ /* 0x000fea0003800000 */
.L_x_3929:
[--C-:B------:R-:W-:Y:S02]  /*4c80*/  FADD.FTZ R26, R25, -R36.reuse ;  /* 0x80000024191a7221 */ /* 0x100fe40000010000 */
[--C-:B0-----:R-:W-:Y:S02]  /*4c90*/  FADD.FTZ R32, R35, -R36.reuse ;  /* 0x8000002423207221 */ /* 0x101fe40000010000 */
        /* <DEDUP_REMOVED lines=19> */
.L_x_3931:
        /* <DEDUP_REMOVED lines=14> */
.L_x_3933:
[----:B------:R-:W-:Y:S05]  /*4eb0*/  BSYNC B0 ;  /* 0x0000000000007941 */ /* 0x000fea0003800000 */
.L_x_3932:
[--C-:B0-----:R-:W-:Y:S01]  /*4ec0*/  HADD2.F32 R35, -RZ, R46.reuse.H0_H0 ;  /* 0x2000002eff237230 */ /* 0x101fe20000004100 */
[----:B------:R-:W-:Y:S01]  /*4ed0*/  FFMA.FTZ R25, R28, R25, R30 ;  /* 0x000000191c197223 */ /* 0x000fe2000001001e */
[----:B------:R-:W-:Y:S01]  /*4ee0*/  HADD2.F32 R39, -RZ, R46.H1_H1 ;  /* 0x3000002eff277230 */ /* 0x000fe20000004100 */
        /* <DEDUP_REMOVED lines=12> */
.L_x_3934:
[----:B------:R-:W-:Y:S01]  /*4fb0*/  LOP3.LUT P5, RZ, R24, 0x200000, RZ, 0xc0, !PT ;  /* 0x0020000018ff7812 */ /* 0x000fe200078ac0ff */
[----:B------:R-:W-:-:S12]  /*4fc0*/  BSSY B0, `(.L_x_3935) ;  /* 0x000000c000007945 */ /* 0x000fd80003800000 */
        /* <DEDUP_REMOVED lines=11> */
.L_x_3936:
[----:B------:R-:W-:Y:S05]  /*5080*/  BSYNC B0 ;  /* 0x0000000000007941 */ /* 0x000fea0003800000 */
.L_x_3935:
[--C-:B------:R-:W-:Y:S01]  /*5090*/  FADD.FTZ R26, R35, -R36.reuse ;  /* 0x80000024231a7221 */ /* 0x100fe20000010000 */
[--C-:B------:R-:W-:Y:S01]  /*50a0*/  HADD2.F32 R27, -RZ, R47.reuse.H0_H0 ;  /* 0x2000002fff1b7230 */ /* 0x100fe20000004100 */
[--C-:B0-----:R-:W-:Y:S01]  /*50b0*/  FADD.FTZ R32, R39, -R36.reuse ;  /* 0x8000002427207221 */ /* 0x101fe20000010000 */
[----:B------:R-:W-:Y:S01]  /*50c0*/  HADD2.F32 R47, -RZ, R47.H1_H1 ;  /* 0x3000002fff2f7230 */ /* 0x000fe20000004100 */
[-C--:B------:R-:W-:Y:S01]  /*50d0*/  FMUL.FTZ R39, R26, R37.reuse ;  /* 0x000000251a277220 */ /* 0x080fe20000410000 */
[--C-:B------:R-:W-:Y:S01]  /*50e0*/  HADD2.F32 R25, -RZ, R48.reuse.H0_H0 ;  /* 0x20000030ff197230 */ /* 0x100fe20000004100 */
[----:B------:R-:W-:Y:S01]  /*50f0*/  FMUL.FTZ R32, R32, R37 ;  /* 0x0000002520207220 */ /* 0x000fe20000410000 */
[----:B------:R-:W-:Y:S01]  /*5100*/  HADD2.F32 R35, -RZ, R48.H1_H1 ;  /* 0x30000030ff237230 */ /* 0x000fe20000004100 */
[--C-:B------:R-:W-:Y:S02]  /*5110*/  FADD.FTZ R34, R27, -R36.reuse ;  /* 0x800000241b227221 */ /* 0x100fe40000010000 */
        /* <DEDUP_REMOVED lines=14> */
.L_x_3937:
        /* <DEDUP_REMOVED lines=13> */
.L_x_3939:
[----:B------:R-:W-:Y:S05]  /*52d0*/  BSYNC B0 ;  /* 0x0000000000007941 */ /* 0x000fea0003800000 */
.L_x_3938:
[-C--:B------:R-:W-:Y:S02]  /*52e0*/  FMUL.FTZ R27, R34, R37.reuse ;  /* 0x00000025221b7220 */ /* 0x080fe40000410000 */
[----:B------:R-:W-:Y:S02]  /*52f0*/  FMUL.FTZ R40, R38, R37 ;  /* 0x0000002526287220 */ /* 0x000fe40000410000 */
[--C-:B------:R-:W-:Y:S02]  /*5300*/  FADD.FTZ R34, R25, -R36.reuse ;  /* 0x8000002419227221 */ /* 0x100fe40000010000 */
[----:B------:R-:W-:Y:S02]  /*5310*/  FADD.FTZ R38, R35, -R36 ;  /* 0x8000002423267221 */ /* 0x000fe40000010000 */
        /* <DEDUP_REMOVED lines=13> */
.L_x_3940:
[----:B------:R-:W-:Y:S01]  /*53f0*/  LOP3.LUT P5, RZ, R24, 0x80000, RZ, 0xc0, !PT ;  /* 0x0008000018ff7812 */ /* 0x000fe200078ac0ff */
[----:B------:R-:W-:-:S12]  /*5400*/  BSSY B0, `(.L_x_3941) ;  /* 0x000000c000007945 */ /* 0x000fd80003800000 */
[----:B------:R-:W-:Y:S05]  /*5410*/  @!P5 BRA `(.L_x_3942) ;  /* 0x000000a00000d947 */ /* 0x000fea0003800000 */
[----:B------:R-:W-:Y:S01]  /*5420*/  MOV R26, R68 ;  /* 0x00000044001a7202 */ /* 0x000fe20000000f00 */
[----:B0-----:R-:W-:Y:S01]  /*5430*/  IMAD R32, R123, c[0x0][0x1c0], RZ ;  /* 0x000070007b207a24 */ /* 0x001fe200078e02ff */
        /* <DEDUP_REMOVED lines=8> */
.L_x_3942:
[----:B------:R-:W-:Y:S05]  /*54c0*/  BSYNC B0 ;  /* 0x0000000000007941 */ /* 0x000fea0003800000 */
.L_x_3941:
[-C--:B------:R-:W-:Y:S01]  /*54d0*/  FMUL.FTZ R27, R34, R37.reuse ;  /* 0x00000025221b7220 */ /* 0x080fe20000410000 */
[--C-:B0-----:R-:W-:Y:S01]  /*54e0*/  HADD2.F32 R25, -RZ, R49.reuse.H0_H0 ;  /* 0x20000031ff197230 */ /* 0x101fe20000004100 */
[----:B------:R-:W-:Y:S01]  /*54f0*/  FMUL.FTZ R38, R38, R37 ;  /* 0x0000002526267220 */ /* 0x000fe20000410000 */
[----:B------:R-:W-:Y:S01]  /*5500*/  HADD2.F32 R49, -RZ, R49.H1_H1 ;  /* 0x30000031ff317230 */ /* 0x000fe20000004100 */
[----:B------:R-:W-:Y:S01]  /*5510*/  FFMA.FTZ R34, R28, R27, R30 ;  /* 0x0000001b1c227223 */ /* 0x000fe2000001001e */
[--C-:B------:R-:W-:Y:S01]  /*5520*/  HADD2.F32 R35, -RZ, R50.reuse.H0_H0 ;  /* 0x20000032ff237230 */ /* 0x100fe20000004100 */
        /* <DEDUP_REMOVED lines=13> */
.L_x_3943:
        /* <DEDUP_REMOVED lines=13> */
.L_x_3945:
[----:B------:R-:W-:Y:S05]  /*56d0*/  BSYNC B0 ;  /* 0x0000000000007941 */ /* 0x000fea0003800000 */
.L_x_3944:
        /* <DEDUP_REMOVED lines=21> */
.L_x_3946:
        /* <DEDUP_REMOVED lines=13> */
.L_x_3948:
[----:B------:R-:W-:Y:S05]  /*5900*/  BSYNC B0 ;  /* 0x0000000000007941 */ /* 0x000fea0003800000 */
.L_x_3947:
[----:B------:R-:W-:Y:S01]  /*5910*/  HADD2.F32 R105, -RZ, R51.H0_H0 ;  /* 0x20000033ff697230 */ /* 0x000fe20000004100 */
[----:B------:R-:W-:Y:S01]  /*5920*/  FFMA.FTZ R25, R28, R25, R30 ;  /* 0x000000191c197223 */ /* 0x000fe2000001001e */
[----:B0-----:R-:W-:Y:S01]  /*5930*/  HADD2.F32 R35, -RZ, R52.H0_H0 ;  /* 0x20000034ff237230 */ /* 0x001fe20000004100 */
        /* <DEDUP_REMOVED lines=12> */
.L_x_3949:
        /* <DEDUP_REMOVED lines=13> */
.L_x_3951:
[----:B------:R-:W-:Y:S05]  /*5ad0*/  BSYNC B0 ;  /* 0x0000000000007941 */ /* 0x000fea0003800000 */
.L_x_3950:
[----:B------:R-:W-:Y:S01]  /*5ae0*/  HADD2.F32 R27, -RZ, R54.H0_H0 ;  /* 0x20000036ff1b7230 */ /* 0x000fe20000004100 */
[--C-:B------:R-:W-:Y:S01]  /*5af0*/  FADD.FTZ R100, R35, -R36.reuse ;  /* 0x8000002423647221 */ /* 0x100fe20000010000 */
[----:B0-----:R-:W-:Y:S01]  /*5b00*/  HADD2.F32 R25, -RZ, R65.H0_H0 ;  /* 0x20000041ff197230 */ /* 0x001fe20000004100 */
[--C-:B------:R-:W-:Y:S01]  /*5b10*/  FADD.FTZ R105, R105, -R36.reuse ;  /* 0x8000002469697221 */ /* 0x100fe20000010000 */
[----:B------:R-:W-:Y:S01]  /*5b20*/  HADD2.F32 R33, -RZ, R56.H0_H0 ;  /* 0x20000038ff217230 */ /* 0x000fe20000004100 */
        /* <DEDUP_REMOVED lines=35> */
[----:B------:R-:W-:Y:S01]  /*5d60*/  HADD2.F32 R54, -RZ, R54.H1_H1 ;  /* 0x30000036ff367230 */ /* 0x000fe20000004100 */
[--C-:B------:R-:W-:Y:S01]  /*5d70*/  FADD.FTZ R25, R25, -R36.reuse ;  /* 0x8000002419197221 */ /* 0x100fe20000010000 */
[----:B------:R-:W-:Y:S01]  /*5d80*/  HADD2.F32 R64, -RZ, R64.H1_H1 ;  /* 0x30000040ff407230 */ /* 0x000fe20000004100 */
[----:B------:R-:W-:Y:S01]  /*5d90*/  FADD.FTZ R48, R48, -R36 ;  /* 0x8000002430307221 */ /* 0x000fe20000010000 */
[----:B------:R-:W-:Y:S01]  /*5da0*/  HADD2.F32 R51, -RZ, R51.H1_H1 ;  /* 0x30000033ff337230 */ /* 0x000fe20000004100 */
[-C--:B------:R-:W-:Y:S01]  /*5db0*/  FMUL.FTZ R105, R105, R37.reuse ;  /* 0x0000002569697220 */ /* 0x080fe20000410000 */
        /* <DEDUP_REMOVED lines=139> */
.L_x_3952:
        /* <DEDUP_REMOVED lines=13> */
.L_x_3954:
[----:B------:R-:W-:Y:S05]  /*6740*/  BSYNC B0 ;  /* 0x0000000000007941 */ /* 0x000fea0003800000 */
.L_x_3953:
        /* <DEDUP_REMOVED lines=11> */
.L_x_3955:
        /* <DEDUP_REMOVED lines=11> */
[----:B------:R-:W-:-:S05]  /*68b0*/  F2FP.PACK_AB R29, R74, R100 ;  /* 0x000000644a1d723e */ /* 0x000fca00000000ff */
[----:B------:R0:W-:Y:S02]  /*68c0*/  STG.E [R56.64], R29 ;  /* 0x0000001d38007986 */ /* 0x0001e4000c101906 */
.L_x_3957:
[----:B------:R-:W-:Y:S05]  /*68d0*/  BSYNC B0 ;  /* 0x0000000000007941 */ /* 0x000fea0003800000 */
.L_x_3956:
        /* <DEDUP_REMOVED lines=11> */
.L_x_3958:
        /* <DEDUP_REMOVED lines=13> */
.L_x_3960:
[----:B------:R-:W-:Y:S05]  /*6a60*/  BSYNC B0 ;  /* 0x0000000000007941 */ /* 0x000fea0003800000 */
.L_x_3959:
        /* <DEDUP_REMOVED lines=11> */
.L_x_3961:
        /* <DEDUP_REMOVED lines=13> */
.L_x_3963:
[----:B------:R-:W-:Y:S05]  /*6bf0*/  BSYNC B0 ;  /* 0x0000000000007941 */ /* 0x000fea0003800000 */
.L_x_3962:
        /* <DEDUP_REMOVED lines=11> */
.L_x_3964:
        /* <DEDUP_REMOVED lines=13> */
.L_x_3966:
[----:B------:R-:W-:Y:S05]  /*6d80*/  BSYNC B0 ;  /* 0x0000000000007941 */ /* 0x000fea0003800000 */
.L_x_3965:
        /* <DEDUP_REMOVED lines=11> */
.L_x_3967:
        /* <DEDUP_REMOVED lines=13> */
.L_x_3969:
[----:B------:R-:W-:Y:S05]  /*6f10*/  BSYNC B0 ;  /* 0x0000000000007941 */ /* 0x000fea0003800000 */
.L_x_3968:
        /* <DEDUP_REMOVED lines=11> */
.L_x_3970:
        /* <DEDUP_REMOVED lines=13> */
.L_x_3972:
[----:B------:R-:W-:Y:S05]  /*70a0*/  BSYNC B0 ;  /* 0x0000000000007941 */ /* 0x000fea0003800000 */
.L_x_3971:
        /* <DEDUP_REMOVED lines=11> */
.L_x_3973:
        /* <DEDUP_REMOVED lines=13> */
.L_x_3975:
[----:B------:R-:W-:Y:S05]  /*7230*/  BSYNC B0 ;  /* 0x0000000000007941 */ /* 0x000fea0003800000 */
.L_x_3974:
        /* <DEDUP_REMOVED lines=11> */
.L_x_3976:
        /* <DEDUP_REMOVED lines=13> */
.L_x_3978:
[----:B------:R-:W-:Y:S05]  /*73c0*/  BSYNC B0 ;  /* 0x0000000000007941 */ /* 0x000fea0003800000 */
.L_x_3977:
        /* <DEDUP_REMOVED lines=11> */
.L_x_3979:
        /* <DEDUP_REMOVED lines=13> */
.L_x_3981:
[----:B------:R-:W-:Y:S05]  /*7550*/  BSYNC B0 ;  /* 0x0000000000007941 */ /* 0x000fea0003800000 */
.L_x_3980:
        /* <DEDUP_REMOVED lines=11> */
.L_x_3982:
        /* <DEDUP_REMOVED lines=13> */
.L_x_3984:
[----:B------:R-:W-:Y:S05]  /*76e0*/  BSYNC B0 ;  /* 0x0000000000007941 */ /* 0x000fea0003800000 */
.L_x_3983:
        /* <DEDUP_REMOVED lines=11> */
.L_x_3985:
        /* <DEDUP_REMOVED lines=11> */
[----:B------:R-:W-:-:S05]  /*7850*/  F2FP.PACK_AB R29, R36, R40 ;  /* 0x00000028241d723e */ /* 0x000fca00000000ff */
[----:B------:R0:W-:Y:S02]  /*7860*/  STG.E [R42.64], R29 ;  /* 0x0000001d2a007986 */ /* 0x0001e4000c101906 */
.L_x_3987:
[----:B------:R-:W-:Y:S05]  /*7870*/  BSYNC B0 ;  /* 0x0000000000007941 */ /* 0x000fea0003800000 */
.L_x_3986:
        /* <DEDUP_REMOVED lines=11> */
.L_x_3988:
        /* <DEDUP_REMOVED lines=13> */
.L_x_3990:
[----:B------:R-:W-:Y:S05]  /*7a00*/  BSYNC B0 ;  /* 0x0000000000007941 */ /* 0x000fea0003800000 */
.L_x_3989:
        /* <DEDUP_REMOVED lines=11> */
.L_x_3991:
        /* <DEDUP_REMOVED lines=13> */
.L_x_3993:
[----:B------:R-:W-:Y:S05]  /*7b90*/  BSYNC B0 ;  /* 0x0000000000007941 */ /* 0x000fea0003800000 */
.L_x_3992:
        /* <DEDUP_REMOVED lines=11> */
.L_x_3994:
        /* <DEDUP_REMOVED lines=13> */
.L_x_3996:
[----:B------:R-:W-:Y:S05]  /*7d20*/  BSYNC B0 ;  /* 0x0000000000007941 */ /* 0x000fea0003800000 */
.L_x_3995:
        /* <DEDUP_REMOVED lines=11> */
.L_x_3997:
        /* <DEDUP_REMOVED lines=13> */
.L_x_3999:
[----:B------:R-:W-:Y:S05]  /*7eb0*/  BSYNC B0 ;  /* 0x0000000000007941 */ /* 0x000fea0003800000 */
.L_x_3998:
        /* <DEDUP_REMOVED lines=11> */
.L_x_4000:
[----:B------:R-:W-:Y:S01]  /*7f70*/  BSSY B0, `(.L_x_4001) ;  /* 0x000000c000007945 */ /* 0x000fe20003800000 */
        /* <DEDUP_REMOVED lines=11> */
.L_x_4002:
[----:B------:R-:W-:Y:S05]  /*8030*/  BSYNC B0 ;  /* 0x0000000000007941 */ /* 0x000fea0003800000 */
.L_x_4001:
        /* <DEDUP_REMOVED lines=11> */
.L_x_4003:
        /* <DEDUP_REMOVED lines=12> */
.L_x_4005:
[----:B------:R-:W-:Y:S05]  /*81b0*/  BSYNC B0 ;  /* 0x0000000000007941 */ /* 0x000fea0003800000 */
.L_x_4004:
        /* <DEDUP_REMOVED lines=11> */
.L_x_4006:
        /* <DEDUP_REMOVED lines=12> */
.L_x_4008:
[----:B------:R-:W-:Y:S05]  /*8330*/  BSYNC B0 ;  /* 0x0000000000007941 */ /* 0x000fea0003800000 */
.L_x_4007:
        /* <DEDUP_REMOVED lines=11> */
.L_x_4009:
        /* <DEDUP_REMOVED lines=12> */
.L_x_4011:
[----:B------:R-:W-:Y:S05]  /*84b0*/  BSYNC B0 ;  /* 0x0000000000007941 */ /* 0x000fea0003800000 */
.L_x_4010:
        /* <DEDUP_REMOVED lines=11> */
.L_x_4012:
        /* <DEDUP_REMOVED lines=12> */
.L_x_4014:
[----:B------:R-:W-:Y:S05]  /*8630*/  BSYNC B0 ;  /* 0x0000000000007941 */ /* 0x000fea0003800000 */
.L_x_4013:
        /* <DEDUP_REMOVED lines=11> */
.L_x_4015:
        /* <DEDUP_REMOVED lines=16> */
.L_x_4017:
[----:B------:R-:W-:Y:S05]  /*87f0*/  BSYNC B0 ;  /* 0x0000000000007941 */ /* 0x000fea0003800000 */
.L_x_4016:
[----:B------:R-:W-:Y:S02]  /*8800*/  IADD3 R19, R19, c[0x0][0x10], RZ ;  /* 0x0000040013137a10 */ /* 0x000fe40007ffe0ff */
[----:B------:R-:W-:Y:S02]  /*8810*/  IADD3 R20, R20, 0x1, RZ ;  /* 0x0000000114147810 */ /* 0x000fe40007ffe0ff */
[----:B------:R-:W-:-:S13]  /*8820*/  ISETP.GE.AND P5, PT, R19, UR4, PT ;  /* 0x0000000413007c0c */ /* 0x000fda000bfa6270 */
[----:B------:R-:W-:Y:S01]  /*8830*/  @P5 CALL.REL.NOINC `(.L_x_4018) ;  /* 0x0000001000005944 */ /* 0x000fe20003c00000 */
[----:B------:R-:W-:Y:S05]  /*8840*/  BRA `(.L_x_4019) ;  /* 0xffff841000007947 */ /* 0x000fea000383ffff */
.L_x_4018:
[----:B------:R-:W-:Y:S05]  /*8850*/  EXIT ;  /* 0x000000000000794d */ /* 0x000fea0003800000 */
.L_x_4020:
        /* <DEDUP_REMOVED lines=10> */
.L_x_5228:


//--------------------- .text._Z35group_norm_nhwc_fwd_one_pass_kernelI11Fp16IOBf16WLi64ELi60ELi480EEv26Group_norm_nhwc_fwd_params --------------------------
	.section	.text._Z35group_norm_nhwc_fwd_one_pass_kernelI11Fp16IOBf16WLi64ELi60ELi480EEv26Group_norm_nhwc_fwd_params,"ax",@progbits
	.sectioninfo	@"SHI_REGISTERS=40"
	.align	128
        .global         _Z35group_norm_nhwc_fwd_one_pass_kernelI11Fp16IOBf16WLi64ELi60ELi480EEv26Group_norm_nhwc_fwd_params
        .type           _Z35group_norm_nhwc_fwd_one_pass_kernelI11Fp16IOBf16WLi64ELi60ELi480EEv26Group_norm_nhwc_fwd_params,@function
        .size           _Z35group_norm_nhwc_fwd_one_pass_kernelI11Fp16IOBf16WLi64ELi60ELi480EEv26Group_norm_nhwc_fwd_params,(.L_x_5229 - _Z35group_norm_nhwc_fwd_one_pass_kernelI11Fp16IOBf16WLi64ELi60ELi480EEv26Group_norm_nhwc_fwd_params)
        .other          _Z35group_norm_nhwc_fwd_one_pass_kernelI11Fp16IOBf16WLi64ELi60ELi480EEv26Group_norm_nhwc_fwd_params,@"STO_CUDA_ENTRY STV_DEFAULT"
_Z35group_norm_nhwc_fwd_one_pass_kernelI11Fp16IOBf16WLi64ELi60ELi480EEv26Group_norm_nhwc_fwd_params:
.text._Z35group_norm_nhwc_fwd_one_pass_kernelI11Fp16IOBf16WLi64ELi60ELi480EEv26Group_norm_nhwc_fwd_params:
        /* <DEDUP_REMOVED lines=28> */
.L_x_4043:
        /* <DEDUP_REMOVED lines=180> */
.L_x_4022:
[----:B------:R-:W-:Y:S05]  /*0d00*/  BSYNC B0 ;  /* 0x0000000000007941 */ /* 0x000fea0003800000 */
.L_x_4021:
        /* <DEDUP_REMOVED lines=25> */
.L_x_4025:
[----:B------:R-:W2:Y:S01]  /*0ea0*/  LDG.E.STRONG.GPU R12, [R10.64] ;  /* 0x000000060a0c7981 */ /* 0x000ea2000c1ef900 */
[----:B------:R-:W-:Y:S01]  /*0eb0*/  YIELD ;  /* 0x0000000000007946 */ /* 0x000fe20003800000 */
[----:B--2---:R-:W-:Y:S01]  /*0ec0*/  ISETP.NE.AND P1, PT, R12, R13, PT ;  /* 0x0000000d0c00720c */ /* 0x004fe20003f25270 */
[----:B------:R-:W-:-:S12]  /*0ed0*/  CCTL.IVALL ;  /* 0x00000000ff00798f */ /* 0x000fd80002000000 */
[----:B------:R-:W-:Y:S05]  /*0ee0*/  @P1 BRA `(.L_x_4025) ;  /* 0xffffffb000001947 */ /* 0x000fea000383ffff */
.L_x_4024:
        /* <DEDUP_REMOVED lines=11> */
.L_x_4027:
        /* <DEDUP_REMOVED lines=59> */
.L_x_4026:
        /* <DEDUP_REMOVED lines=19> */
.L_x_4029:
[----:B------:R-:W-:Y:S05]  /*1480*/  BSYNC B0 ;  /* 0x0000000000007941 */ /* 0x000fea0003800000 */
.L_x_4028:
        /* <DEDUP_REMOVED lines=30> */
.L_x_4023:
        /* <DEDUP_REMOVED lines=18> */
[----:B--2---:R-:W-:Y:S01]  /*1790*/  HADD2.F32 R19, -RZ, R3.H0_H0 ;  /* 0x20000003ff137230 */ /* 0x004fe20000004100 */
[----:B------:R-:W-:Y:S01]  /*17a0*/  ISETP.NE.AND P4, PT, RZ, UR5, PT ;  /* 0x00000005ff007c0c */ /* 0x000fe2000bf85270 */
[----:B------:R-:W-:Y:S01]  /*17b0*/  HADD2.F32 R11, -RZ, R2.H0_H0 ;  /* 0x20000002ff0b7230 */ /* 0x000fe20000004100 */
[----:B------:R-:W2:Y:S01]  /*17c0*/  LDS.64 R12, [0x90] ;  /* 0x00009000ff0c7984 */ /* 0x000ea20000000a00 */
[----:B------:R-:W-:Y:S01]  /*17d0*/  ISETP.GE.U32.AND P2, PT, R28, c[0x0][0x1c8], PT ;  /* 0x000072001c007a0c */ /* 0x000fe20003f46070 */
[----:B0-----:R-:W-:Y:S01]  /*17e0*/  HADD2.F32 R17, -RZ, R0.H1_H1 ;  /* 0x30000000ff117230 */ /* 0x001fe20000004100 */
[----:B------:R-:W-:-:S02]  /*17f0*/  ISETP.GE.U32.AND P3, PT, R27, c[0x0][0x1c8], PT ;  /* 0x000072001b007a0c */ /* 0x000fc40003f66070 */
[----:B------:R-:W-:Y:S01]  /*1800*/  ISETP.GE.AND.EX P2, PT, R7, c[0x0][0x1cc], PT, P2 ;  /* 0x0000730007007a0c */ /* 0x000fe20003f46320 */
[--C-:B-1----:R-:W-:Y:S01]  /*1810*/  HADD2.F32 R14, -RZ, R4.reuse.H0_H0 ;  /* 0x20000004ff0e7230 */ /* 0x102fe20000004100 */
[----:B------:R-:W-:Y:S01]  /*1820*/  ISETP.GE.AND.EX P3, PT, R6, c[0x0][0x1cc], PT, P3 ;  /* 0x0000730006007a0c */ /* 0x000fe20003f66330 */
[----:B------:R-:W-:Y:S01]  /*1830*/  HADD2.F32 R15, -RZ, R3.H1_H1 ;  /* 0x30000003ff0f7230 */ /* 0x000fe20000004100 */
[C---:B------:R-:W-:Y:S01]  /*1840*/  ISETP.GT.U32.OR P2, PT, R24.reuse, 0x1df, P2 ;  /* 0x000001df1800780c */ /* 0x040fe20001744470 */
[----:B------:R-:W-:Y:S01]  /*1850*/  HADD2.F32 R4, -RZ, R4.H1_H1 ;  /* 0x30000004ff047230 */ /* 0x000fe20000004100 */
[----:B------:R-:W-:Y:S01]  /*1860*/  ISETP.GT.U32.OR P3, PT, R24, 0x1df, P3 ;  /* 0x000001df1800780c */ /* 0x000fe20001f64470 */
[----:B------:R-:W-:Y:S01]  /*1870*/  HADD2.F32 R3, -RZ, R2.H1_H1 ;  /* 0x30000002ff037230 */ /* 0x000fe20000004100 */
        /* <DEDUP_REMOVED lines=11> */
[----:B------:R-:W-:Y:S01]  /*1930*/  @P1 FADD.FTZ R18, R13, c[0x0][0x188] ;  /* 0x000062000d121621 */ /* 0x000fe20000010000 */
[----:B------:R-:W-:Y:S01]  /*1940*/  HADD2.F32 R13, -RZ, R0.H0_H0 ;  /* 0x20000000ff0d7230 */ /* 0x000fe20000004100 */
[--C-:B------:R-:W-:Y:S02]  /*1950*/  FADD.FTZ R0, R4, -R12.reuse ;  /* 0x8000000c04007221 */ /* 0x100fe40000010000 */
[----:B------:R-:W0:Y:S01]  /*1960*/  @P1 MUFU.RSQ R10, R18 ;  /* 0x00000012000a1308 */ /* 0x000e220000001400 */
[----:B------:R-:W-:Y:S01]  /*1970*/  ISETP.GE.U32.AND P1, PT, R26, c[0x0][0x1c8], PT ;  /* 0x000072001a007a0c */ /* 0x000fe20003f26070 */
[----:B------:R-:W-:-:S03]  /*1980*/  FADD.FTZ R13, R13, -R12 ;  /* 0x8000000c0d0d7221 */ /* 0x000fc60000010000 */
[----:B------:R-:W-:-:S04]  /*1990*/  ISETP.GE.AND.EX P1, PT, R5, c[0x0][0x1cc], PT, P1 ;  /* 0x0000730005007a0c */ /* 0x000fc80003f26310 */
[----:B------:R-:W-:Y:S01]  /*19a0*/  ISETP.GT.U32.OR P1, PT, R24, 0x1df, P1 ;  /* 0x000001df1800780c */ /* 0x000fe20000f24470 */
[-C--:B0-----:R-:W-:Y:S02]  /*19b0*/  FMUL.FTZ R15, R15, R10.reuse ;  /* 0x0000000a0f0f7220 */ /* 0x081fe40000410000 */
[-C--:B------:R-:W-:Y:S02]  /*19c0*/  FMUL.FTZ R0, R0, R10.reuse ;  /* 0x0000000a00007220 */ /* 0x080fe40000410000 */
[-C--:B------:R-:W-:Y:S02]  /*19d0*/  FMUL.FTZ R4, R19, R10.reuse ;  /* 0x0000000a13047220 */ /* 0x080fe40000410000 */
[-C--:B------:R-:W-:Y:S02]  /*19e0*/  FMUL.FTZ R11, R11, R10.reuse ;  /* 0x0000000a0b0b7220 */ /* 0x080fe40000410000 */
[-C--:B------:R-:W-:Y:S02]  /*19f0*/  FMUL.FTZ R14, R3, R10.reuse ;  /* 0x0000000a030e7220 */ /* 0x080fe40000410000 */
[----:B------:R-:W-:-:S02]  /*1a00*/  FMUL.FTZ R17, R17, R10 ;  /* 0x0000000a11117220 */ /* 0x000fc40000410000 */
        /* <DEDUP_REMOVED lines=25> */
.L_x_4030:
        /* <DEDUP_REMOVED lines=12> */
.L_x_4032:
[----:B------:R-:W-:Y:S05]  /*1c60*/  BSYNC B0 ;  /* 0x0000000000007941 */ /* 0x000fea0003800000 */
.L_x_4031:
        /* <DEDUP_REMOVED lines=11> */
.L_x_4033:
        /* <DEDUP_REMOVED lines=12> */
.L_x_4035:
[----:B------:R-:W-:Y:S05]  /*1de0*/  BSYNC B0 ;  /* 0x0000000000007941 */ /* 0x000fea0003800000 */
.L_x_4034:
        /* <DEDUP_REMOVED lines=11> */
.L_x_4036:
        /* <DEDUP_REMOVED lines=12> */
.L_x_4038:
[----:B------:R-:W-:Y:S05]  /*1f60*/  BSYNC B0 ;  /* 0x0000000000007941 */ /* 0x000fea0003800000 */
.L_x_4037:
        /* <DEDUP_REMOVED lines=11> */
.L_x_4039:
        /* <DEDUP_REMOVED lines=12> */
.L_x_4041:
[----:B------:R-:W-:Y:S05]  /*20e0*/  BSYNC B0 ;  /* 0x0000000000007941 */ /* 0x000fea0003800000 */
.L_x_4040:
[----:B------:R-:W-:Y:S02]  /*20f0*/  IADD3 R30, R30, c[0x0][0x10], RZ ;  /* 0x000004001e1e7a10 */ /* 0x000fe40007ffe0ff */
[----:B------:R-:W-:Y:S02]  /*2100*/  IADD3 R20, R20, 0x1, RZ ;  /* 0x0000000114147810 */ /* 0x000fe40007ffe0ff */
[----:B------:R-:W-:-:S13]  /*2110*/  ISETP.GE.AND P1, PT, R30, UR4, PT ;  /* 0x000000041e007c0c */ /* 0x000fda000bf26270 */
[----:B------:R-:W-:Y:S01]  /*2120*/  @P1 CALL.REL.NOINC `(.L_x_4042) ;  /* 0x0000001000001944 */ /* 0x000fe20003c00000 */
[----:B------:R-:W-:Y:S05]  /*2130*/  BRA `(.L_x_4043) ;  /* 0xffffe08000007947 */ /* 0x000fea000383ffff */
.L_x_4042:
[----:B------:R-:W-:Y:S05]  /*2140*/  EXIT ;  /* 0x000000000000794d */ /* 0x000fea0003800000 */
.L_x_4044:
        /* <DEDUP_REMOVED lines=11> */
.L_x_5229:


//--------------------- .text._Z35group_norm_nhwc_fwd_one_pass_kernelI11Fp16IOBf16WLi128ELi60ELi480EEv26Group_norm_nhwc_fwd_params --------------------------
	.section	.text._Z35group_norm_nhwc_fwd_one_pass_kernelI11Fp16IOBf16WLi128ELi60ELi480EEv26Group_norm_nhwc_fwd_params,"ax",@progbits
	.sectioninfo	@"SHI_REGISTERS=49"
	.align	128
        .global         _Z35group_norm_nhwc_fwd_one_pass_kernelI11Fp16IOBf16WLi128ELi60ELi480EEv26Group_norm_nhwc_fwd_params
        .type           _Z35group_norm_nhwc_fwd_one_pass_kernelI11Fp16IOBf16WLi128ELi60ELi480EEv26Group_norm_nhwc_fwd_params,@function
        .size           _Z35group_norm_nhwc_fwd_one_pass_kernelI11Fp16IOBf16WLi128ELi60ELi480EEv26Group_norm_nhwc_fwd_params,(.L_x_5230 - _Z35group_norm_nhwc_fwd_one_pass_kernelI11Fp16IOBf16WLi128ELi60ELi480EEv26Group_norm_nhwc_fwd_params)
        .other          _Z35group_norm_nhwc_fwd_one_pass_kernelI11Fp16IOBf16WLi128ELi60ELi480EEv26Group_norm_nhwc_fwd_params,@"STO_CUDA_ENTRY STV_DEFAULT"
_Z35group_norm_nhwc_fwd_one_pass_kernelI11Fp16IOBf16WLi128ELi60ELi480EEv26Group_norm_nhwc_fwd_params:
.text._Z35group_norm_nhwc_fwd_one_pass_kernelI11Fp16IOBf16WLi128ELi60ELi480EEv26Group_norm_nhwc_fwd_params:
        /* <DEDUP_REMOVED lines=38> */
.L_x_4082:
        /* <DEDUP_REMOVED lines=20> */
[----:B------:R-:W-:Y:S02]  /*03a0*/  ISETP.NE.AND P6, PT, RZ, c[0x0][0x1d8], PT ;  /* 0x00007600ff007a0c */ /* 0x000fe40003fc5270 */
[----:B------:R-:W-:-:S09]  /*03b0*/  SHF.R.S32.HI R14, RZ, 0x1f, R26 ;  /* 0x0000001fff0e7819 */ /* 0x000fd2000001141a */
[----:B------:R-:W-:-:S04]  /*03c0*/  @P0 IADD3 R13, R13, 0x1, RZ ;  /* 0x000000010d0d0810 */ /* 0x000fc80007ffe0ff */
[----:B------:R-:W-:-:S04]  /*03d0*/  MOV R15, R13 ;  /* 0x0000000d000f7202 */ /* 0x000fc80000000f00 */
[----:B------:R-:W-:Y:S02]  /*03e0*/  @!P5 IADD3 R15, -R15, RZ, RZ ;  /* 0x000000ff0f0fd210 */ /* 0x000fe40007ffe1ff */
[----:B------:R-:W-:-:S04]  /*03f0*/  @!P6 LOP3.LUT R15, RZ, c[0x0][0x1d8], RZ, 0x33, !PT ;  /* 0x00007600ff0fea12 */ /* 0x000fc800078e33ff */
[----:B------:R-:W-:-:S05]  /*0400*/  IADD3 R12, -R15, RZ, RZ ;  /* 0x000000ff0f0c7210 */ /* 0x000fca0007ffe1ff */
[----:B------:R-:W-:Y:S02]  /*0410*/  IMAD R29, R12, c[0x0][0x1d8], R11 ;  /* 0x000076000c1d7a24 */ /* 0x000fe400078e020b */
[----:B------:R-:W-:Y:S01]  /*0420*/  IMAD.WIDE.U32 R12, R0, -0x77777777, RZ ;  /* 0x88888889000c7825 */ /* 0x000fe200078e00ff */
[----:B------:R-:W-:-:S03]  /*0430*/  SHF.R.S32.HI R12, RZ, 0x1f, R15 ;  /* 0x0000001fff0c7819 */ /* 0x000fc6000001140f */
[----:B------:R-:W-:Y:S01]  /*0440*/  IMAD R29, R29, 0x3c, RZ ;  /* 0x0000003c1d1d7824 */ /* 0x000fe200078e02ff */
[----:B------:R-:W-:Y:S01]  /*0450*/  SHF.R.U32.HI R28, RZ, 0x4, R13 ;  /* 0x00000004ff1c7819 */ /* 0x000fe2000001160d */
[----:B------:R-:W-:Y:S02]  /*0460*/  IMAD R12, R12, c[0x0][0x1d0], RZ ;  /* 0x000074000c0c7a24 */ /* 0x000fe400078e02ff */
[----:B------:R-:W-:Y:S01]  /*0470*/  @P2 IMAD R13, R8, c[0x0][0x1c0], RZ ;  /* 0x00007000080d2a24 */ /* 0x000fe200078e02ff */
[----:B------:R-:W-:Y:S01]  /*0480*/  IADD3 R42, P0, R26, R29, RZ ;  /* 0x0000001d1a2a7210 */ /* 0x000fe20007f1e0ff */
[----:B------:R-:W-:Y:S02]  /*0490*/  IMAD R28, R3, c[0x0][0x1e4], R28 ;  /* 0x00007900031c7a24 */ /* 0x000fe400078e021c */
[----:B------:R-:W-:Y:S01]  /*04a0*/  IMAD R41, R15, c[0x0][0x1d4], R12 ;  /* 0x000075000f297a24 */ /* 0x000fe200078e020c */
[----:B------:R-:W-:Y:S02]  /*04b0*/  LEA.HI.X.SX32 R43, R29, R14, 0x1, P0 ;  /* 0x0000000e1d2b7211 */ /* 0x000fe400000f0eff */
[----:B------:R-:W-:-:S02]  /*04c0*/  IADD3 R30, R28, 0x40, RZ ;  /* 0x000000401c1e7810 */ /* 0x000fc40007ffe0ff */
[----:B------:R-:W-:Y:S01]  /*04d0*/  IADD3 R32, R28, 0x50, RZ ;  /* 0x000000501c207810 */ /* 0x000fe20007ffe0ff */
[----:B------:R-:W-:Y:S01]  /*04e0*/  IMAD.WIDE.U32 R42, R15, c[0x0][0x1d0], R42 ;  /* 0x000074000f2a7a25 */ /* 0x000fe200078e002a */
[----:B------:R-:W-:Y:S02]  /*04f0*/  ISETP.GE.U32.AND P5, PT, R30, c[0x0][0x1c8], PT ;  /* 0x000072001e007a0c */ /* 0x000fe40003fa6070 */
[----:B------:R-:W-:Y:S01]  /*0500*/  SHF.R.S32.HI R14, RZ, 0x1f, R30 ;  /* 0x0000001fff0e7819 */ /* 0x000fe2000001141e */
[----:B------:R-:W-:Y:S01]  /*0510*/  @P2 IMAD R15, R4, c[0x0][0x1c4], R13 ;  /* 0x00007100040f2a24 */ /* 0x000fe200078e020d */
[----:B------:R-:W-:Y:S02]  /*0520*/  IADD3 R41, R43, R41, RZ ;  /* 0x000000292b297210 */ /* 0x000fe40007ffe0ff */
[----:B------:R-:W-:Y:S02]  /*0530*/  @P2 MOV R40, R42 ;  /* 0x0000002a00282202 */ /* 0x000fe40000000f00 */
[----:B------:R-:W-:-:S02]  /*0540*/  ISETP.GE.AND.EX P5, PT, R14, c[0x0][0x1cc], PT, P5 ;  /* 0x000073000e007a0c */ /* 0x000fc40003fa6350 */
[----:B------:R-:W-:Y:S01]  /*0550*/  @P3 MOV R17, R41 ;  /* 0x0000002900113202 */ /* 0x000fe20000000f00 */
[----:B------:R-:W-:Y:S01]  /*0560*/  @P2 IMAD.WIDE.U32 R12, R4, c[0x0][0x1c0], R40 ;  /* 0x00007000040c2a25 */ /* 0x000fe200078e0028 */
[----:B------:R-:W-:Y:S02]  /*0570*/  ISETP.LT.U32.AND P5, PT, R0, 0x1e0, !P5 ;  /* 0x000001e00000780c */ /* 0x000fe40006fa1070 */
[----:B------:R-:W-:Y:S02]  /*0580*/  SHF.R.S32.HI R33, RZ, 0x1f, R32 ;  /* 0x0000001fff217819 */ /* 0x000fe40000011420 */
[----:B------:R-:W-:Y:S01]  /*0590*/  @P2 IADD3 R13, R13, R15, RZ ;  /* 0x0000000f0d0d2210 */ /* 0x000fe20007ffe0ff */
[----:B------:R-:W-:Y:S01]  /*05a0*/  @P4 IMAD R15, R10, c[0x0][0x1c0], RZ ;  /* 0x000070000a0f4a24 */ /* 0x000fe200078e02ff */
[----:B------:R-:W-:Y:S02]  /*05b0*/  @P2 LEA R18, P0, R12, c[0x0][0x170], 0x1 ;  /* 0x00005c000c122a11 */ /* 0x000fe400078008ff */
[-C--:B------:R-:W-:Y:S01]  /*05c0*/  @P4 MOV R22, R42.reuse ;  /* 0x0000002a00164202 */ /* 0x080fe20000000f00 */
[----:B------:R-:W-:Y:S01]  /*05d0*/  @P4 IMAD R31, R6, c[0x0][0x1c4], R15 ;  /* 0x00007100061f4a24 */ /* 0x000fe200078e020f */
[----:B------:R-:W-:Y:S01]  /*05e0*/  @P2 LEA.HI.X R19, R12, c[0x0][0x174], R13, 0x1, P0 ;  /* 0x00005d000c132a11 */ /* 0x000fe200000f0c0d */
[----:B------:R-:W-:Y:S01]  /*05f0*/  @P3 IMAD R13, R5, c[0x0][0x1c4], R16 ;  /* 0x00007100050d3a24 */ /* 0x000fe200078e0210 */
[----:B------:R-:W-:Y:S01]  /*0600*/  @P3 MOV R16, R42 ;  /* 0x0000002a00103202 */ /* 0x000fe20000000f00 */
[----:B------:R-:W-:Y:S01]  /*0610*/  @P1 IMAD R12, R7, c[0x0][0x1c0], RZ ;  /* 0x00007000070c1a24 */ /* 0x000fe200078e02ff */
[----:B------:R-:W-:Y:S01]  /*0620*/  ISETP.GE.U32.AND P0, PT, R32, c[0x0][0x1c8], PT ;  /* 0x0000720020007a0c */ /* 0x000fe20003f06070 */
[----:B------:R-:W-:Y:S01]  /*0630*/  @P5 IMAD R37, R14, c[0x0][0x1c0], RZ ;  /* 0x000070000e255a24 */ /* 0x000fe200078e02ff */
[----:B------:R-:W-:Y:S01]  /*0640*/  @P4 MOV R23, R41 ;  /* 0x0000002900174202 */ /* 0x000fe20000000f00 */
[----:B------:R-:W-:Y:S01]  /*0650*/  @P3 IMAD.WIDE.U32 R16, R5, c[0x0][0x1c0], R16 ;  /* 0x0000700005103a25 */ /* 0x000fe200078e0010 */
[----:B------:R-:W-:-:S02]  /*0660*/  ISETP.GE.AND.EX P0, PT, R33, c[0x0][0x1cc], PT, P0 ;  /* 0x0000730021007a0c */ /* 0x000fc40003f06300 */
[-C--:B------:R-:W-:Y:S01]  /*0670*/  @P1 MOV R14, R42.reuse ;  /* 0x0000002a000e1202 */ /* 0x080fe20000000f00 */
[----:B------:R-:W-:Y:S01]  /*0680*/  @P1 IMAD R35, R21, c[0x0][0x1c4], R12 ;  /* 0x0000710015231a24 */ /* 0x000fe200078e020c */
[----:B------:R-:W-:Y:S01]  /*0690*/  @P1 MOV R15, R41 ;  /* 0x00000029000f1202 */ /* 0x000fe20000000f00 */
[----:B------:R-:W-:Y:S01]  /*06a0*/  @P4 IMAD.WIDE.U32 R22, R6, c[0x0][0x1c0], R22 ;  /* 0x0000700006164a25 */ /* 0x000fe200078e0016 */
[----:B------:R-:W-:Y:S02]  /*06b0*/  ISETP.LT.U32.AND P0, PT, R0, 0x1e0, !P0 ;  /* 0x000001e00000780c */ /* 0x000fe40004701070 */
[----:B------:R-:W-:Y:S01]  /*06c0*/  @P3 IADD3 R13, R17, R13, RZ ;  /* 0x0000000d110d3210 */ /* 0x000fe20007ffe0ff */
[----:B------:R-:W-:Y:S01]  /*06d0*/  @P1 IMAD.WIDE.U32 R14, R21, c[0x0][0x1c0], R14 ;  /* 0x00007000150e1a25 */ /* 0x000fe200078e000e */
[----:B------:R-:W-:Y:S02]  /*06e0*/  @P3 LEA R12, P6, R16, c[0x0][0x170], 0x1 ;  /* 0x00005c00100c3a11 */ /* 0x000fe400078c08ff */
[----:B------:R-:W-:Y:S01]  /*06f0*/  @P5 MOV R20, R42 ;  /* 0x0000002a00145202 */ /* 0x000fe20000000f00 */
[----:B------:R-:W-:Y:S01]  /*0700*/  @P5 IMAD R37, R30, c[0x0][0x1c4], R37 ;  /* 0x000071001e255a24 */ /* 0x000fe200078e0225 */
[----:B------:R-:W-:-:S02]  /*0710*/  @P3 LEA.HI.X R13, R16, c[0x0][0x174], R13, 0x1, P6 ;  /* 0x00005d00100d3a11 */ /* 0x000fc400030f0c0d */
[----:B------:R-:W-:Y:S02]  /*0720*/  @P5 MOV R21, R41 ;  /* 0x0000002900155202 */ /* 0x000fe40000000f00 */
[----:B------:R-:W-:Y:S01]  /*0730*/  @P4 IADD3 R17, R23, R31, RZ ;  /* 0x0000001f17114210 */ /* 0x000fe20007ffe0ff */
[----:B------:R-:W-:Y:S01]  /*0740*/  @P0 IMAD R33, R33, c[0x0][0x1c0], RZ ;  /* 0x0000700021210a24 */ /* 0x000fe200078e02ff */
[----:B------:R-:W-:Y:S01]  /*0750*/  @P4 LEA R16, P6, R22, c[0x0][0x170], 0x1 ;  /* 0x00005c0016104a11 */ /* 0x000fe200078c08ff */
[----:B------:R-:W-:Y:S01]  /*0760*/  @P5 IMAD.WIDE.U32 R30, R30, c[0x0][0x1c0], R20 ;  /* 0x000070001e1e5a25 */ /* 0x000fe200078e0014 */
[----:B------:R-:W-:Y:S02]  /*0770*/  @P1 IADD3 R15, R15, R35, RZ ;  /* 0x000000230f0f1210 */ /* 0x000fe40007ffe0ff */
[----:B------:R-:W-:Y:S01]  /*0780*/  @P4 LEA.HI.X R17, R22, c[0x0][0x174], R17, 0x1, P6 ;  /* 0x00005d0016114a11 */ /* 0x000fe200030f0c11 */
[----:B------:R-:W-:Y:S01]  /*0790*/  @P0 IMAD R33, R32, c[0x0][0x1c4], R33 ;  /* 0x0000710020210a24 */ /* 0x000fe200078e0221 */
[----:B------:R-:W-:-:S02]  /*07a0*/  @P1 LEA R20, P6, R14, c[0x0][0x170], 0x1 ;  /* 0x00005c000e141a11 */ /* 0x000fc400078c08ff */
[----:B------:R-:W-:Y:S02]  /*07b0*/  @P0 MOV R22, R42 ;  /* 0x0000002a00160202 */ /* 0x000fe40000000f00 */
[----:B------:R-:W-:Y:S02]  /*07c0*/  @P0 MOV R23, R41 ;  /* 0x0000002900170202 */ /* 0x000fe40000000f00 */
[----:B------:R-:W-:Y:S02]  /*07d0*/  @P1 LEA.HI.X R21, R14, c[0x0][0x174], R15, 0x1, P6 ;  /* 0x00005d000e151a11 */ /* 0x000fe400030f0c0f */
[----:B------:R-:W-:Y:S01]  /*07e0*/  @P5 IADD3 R15, R31, R37, RZ ;  /* 0x000000251f0f5210 */ /* 0x000fe20007ffe0ff */
[----:B------:R-:W-:Y:S01]  /*07f0*/  @P0 IMAD.WIDE.U32 R22, R32, c[0x0][0x1c0], R22 ;  /* 0x0000700020160a25 */ /* 0x000fe200078e0016 */
[----:B------:R-:W-:-:S04]  /*0800*/  @P5 LEA R36, P6, R30, c[0x0][0x170], 0x1 ;  /* 0x00005c001e245a11 */ /* 0x000fc800078c08ff */
[----:B------:R-:W-:Y:S02]  /*0810*/  @P5 LEA.HI.X R37, R30, c[0x0][0x174], R15, 0x1, P6 ;  /* 0x00005d001e255a11 */ /* 0x000fe400030f0c0f */
[----:B------:R-:W-:Y:S01]  /*0820*/  CS2R R30, SRZ ;  /* 0x00000000001e7805 */ /* 0x000fe2000001ff00 */
[----:B------:R-:W-:Y:S02]  /*0830*/  @P0 IADD3 R15, R23, R33, RZ ;  /* 0x00000021170f0210 */ /* 0x000fe40007ffe0ff */
[----:B------:R-:W-:Y:S02]  /*0840*/  @P0 LEA R14, P6, R22, c[0x0][0x170], 0x1 ;  /* 0x00005c00160e0a11 */ /* 0x000fe400078c08ff */
[----:B------:R-:W-:Y:S01]  /*0850*/  IADD3 R23, R28, 0x60, RZ ;  /* 0x000000601c177810 */ /* 0x000fe20007ffe0ff */
[----:B------:R0:W2:Y:S01]  /*0860*/  @P5 LDG.E R30, [R36.64] ;  /* 0x00000008241e5981 */ /* 0x0000a2000c1e1900 */
[----:B------:R-:W-:Y:S02]  /*0870*/  @P0 LEA.HI.X R15, R22, c[0x0][0x174], R15, 0x1, P6 ;  /* 0x00005d00160f0a11 */ /* 0x000fe400030f0c0f */
[----:B------:R-:W-:Y:S01]  /*0880*/  ISETP.GE.U32.AND P5, PT, R23, c[0x0][0x1c8], PT ;  /* 0x0000720017007a0c */ /* 0x000fe20003fa6070 */
[----:B------:R1:W3:Y:S01]  /*0890*/  @P2 LDG.E R31, [R18.64] ;  /* 0x00000008121f2981 */ /* 0x0002e2000c1e1900 */
[----:B------:R-:W-:Y:S01]  /*08a0*/  SHF.R.S32.HI R22, RZ, 0x1f, R23 ;  /* 0x0000001fff167819 */ /* 0x000fe20000011417 */
[----:B------:R-:W-:Y:S01]  /*08b0*/  CS2R R32, SRZ ;  /* 0x0000000000207805 */ /* 0x000fe2000001ff00 */
[----:B------:R-:W-:-:S02]  /*08c0*/  ISETP.GE.U32.AND P6, PT, R27, c[0x0][0x1c8], PT ;  /* 0x000072001b007a0c */ /* 0x000fc40003fc6070 */
[----:B------:R-:W-:Y:S02]  /*08d0*/  ISETP.GE.AND.EX P5, PT, R22, c[0x0][0x1cc], PT, P5 ;  /* 0x0000730016007a0c */ /* 0x000fe40003fa6350 */
[----:B------:R-:W-:Y:S01]  /*08e0*/  SHF.R.S32.HI R34, RZ, 0x1f, R27 ;  /* 0x0000001fff227819 */ /* 0x000fe2000001141b */
[----:B------:R4:W5:Y:S01]  /*08f0*/  @P1 LDG.E R32, [R20.64] ;  /* 0x0000000814201981 */ /* 0x000962000c1e1900 */
[----:B------:R-:W-:Y:S02]  /*0900*/  ISETP.LT.U32.AND P5, PT, R0, 0x1e0, !P5 ;  /* 0x000001e00000780c */ /* 0x000fe40006fa1070 */
[----:B------:R-:W-:Y:S01]  /*0910*/  ISETP.GE.AND.EX P6, PT, R34, c[0x0][0x1cc], PT, P6 ;  /* 0x0000730022007a0c */ /* 0x000fe20003fc6360 */
[----:B------:R1:W2:Y:S01]  /*0920*/  @P3 LDG.E R33, [R12.64] ;  /* 0x000000080c213981 */ /* 0x0002a2000c1e1900 */
[----:B------:R-:W-:Y:S02]  /*0930*/  MOV R35, RZ ;  /* 0x000000ff00237202 */ /* 0x000fe40000000f00 */
[----:B------:R-:W-:Y:S01]  /*0940*/  ISETP.GT.U32.OR P6, PT, R0, 0x1df, P6 ;  /* 0x000001df0000780c */ /* 0x000fe200037c4470 */
[----:B0-----:R-:W-:-:S03]  /*0950*/  CS2R R36, SRZ ;  /* 0x0000000000247805 */ /* 0x001fc6000001ff00 */
[----:B------:R0:W2:Y:S03]  /*0960*/  @P4 LDG.E R35, [R16.64] ;  /* 0x0000000810234981 */ /* 0x0000a6000c1e1900 */
[-C--:B----4-:R-:W-:Y:S01]  /*0970*/  @P5 MOV R20, R42.reuse ;  /* 0x0000002a00145202 */ /* 0x090fe20000000f00 */
[----:B------:R-:W-:Y:S01]  /*0980*/  @P5 IMAD R22, R22, c[0x0][0x1c0], RZ ;  /* 0x0000700016165a24 */ /* 0x000fe200078e02ff */
[----:B------:R-:W-:Y:S01]  /*0990*/  @P5 MOV R21, R41 ;  /* 0x0000002900155202 */ /* 0x000fe20000000f00 */
[----:B------:R5:W4:Y:S02]  /*09a0*/  @P0 LDG.E R36, [R14.64] ;  /* 0x000000080e240981 */ /* 0x000b24000c1e1900 */
[C---:B-1----:R-:W-:Y:S02]  /*09b0*/  @P5 IMAD R19, R23.reuse, c[0x0][0x1c4], R22 ;  /* 0x0000710017135a24 */ /* 0x042fe400078e0216 */
[----:B------:R-:W-:Y:S01]  /*09c0*/  @P5 IMAD.WIDE.U32 R20, R23, c[0x0][0x1c0], R20 ;  /* 0x0000700017145a25 */ /* 0x000fe200078e0014 */
[----:B0-----:R-:W-:-:S02]  /*09d0*/  @!P6 MOV R16, R42 ;  /* 0x0000002a0010e202 */ /* 0x001fc40000000f00 */
        /* <DEDUP_REMOVED lines=18> */
[--C-:B---3--:R-:W-:Y:S02]  /*0b00*/  HADD2.F32 R17, -RZ, R31.reuse.H1_H1 ;  /* 0x3000001fff117230 */ /* 0x108fe40000004100 */
[----:B------:R-:W-:-:S02]  /*0b10*/  HADD2.F32 R16, -RZ, R31.H0_H0 ;  /* 0x2000001fff107230 */ /* 0x000fc40000004100 */
[--C-:B-----5:R-:W-:Y:S01]  /*0b20*/  HADD2.F32 R15, -RZ, R32.reuse.H1_H1 ;  /* 0x30000020ff0f7230 */ /* 0x120fe20000004100 */
[----:B------:R-:W-:Y:S01]  /*0b30*/  FMUL.FTZ R21, R17, R17 ;  /* 0x0000001111157220 */ /* 0x000fe20000410000 */
[----:B------:R-:W-:Y:S01]  /*0b40*/  HADD2.F32 R14, -RZ, R32.H0_H0 ;  /* 0x20000020ff0e7230 */ /* 0x000fe20000004100 */
[----:B------:R-:W-:Y:S02]  /*0b50*/  FADD.FTZ R20, R16, R17 ;  /* 0x0000001110147221 */ /* 0x000fe40000010000 */
[----:B------:R-:W-:Y:S01]  /*0b60*/  FMUL.FTZ R17, R15, R15 ;  /* 0x0000000f0f117220 */ /* 0x000fe20000410000 */
[--C-:B--2---:R-:W-:Y:S01]  /*0b70*/  HADD2.F32 R19, -RZ, R33.reuse.H1_H1 ;  /* 0x30000021ff137230 */ /* 0x104fe20000004100 */
[C---:B------:R-:W-:Y:S02]  /*0b80*/  FADD.FTZ R15, R14.reuse, R15 ;  /* 0x0000000f0e0f7221 */ /* 0x040fe40000010000 */
[----:B------:R-:W-:Y:S01]  /*0b90*/  FFMA.FTZ R17, R14, R14, R17 ;  /* 0x0000000e0e117223 */ /* 0x000fe20000010011 */
[----:B------:R-:W-:Y:S01]  /*0ba0*/  HADD2.F32 R18, -RZ, R33.H0_H0 ;  /* 0x20000021ff127230 */ /* 0x000fe20000004100 */
[----:B------:R-:W-:Y:S01]  /*0bb0*/  FFMA.FTZ R16, R16, R16, R21 ;  /* 0x0000001010107223 */ /* 0x000fe20000010015 */
[----:B------:R-:W-:Y:S01]  /*0bc0*/  HADD2.F32 R21, -RZ, R35.H1_H1 ;  /* 0x30000023ff157230 */ /* 0x000fe20000004100 */
[----:B0-----:R-:W-:-:S02]  /*0bd0*/  FMUL.FTZ R13, R19, R19 ;  /* 0x00000013130d7220 */ /* 0x001fc40000410000 */
[----:B------:R-:W-:Y:S02]  /*0be0*/  FADD.FTZ R15, RZ, R15 ;  /* 0x0000000fff0f7221 */ /* 0x000fe40000010000 */
[----:B------:R-:W-:Y:S01]  /*0bf0*/  FADD.FTZ R17, RZ, R17 ;  /* 0x00000011ff117221 */ /* 0x000fe20000010000 */
[----:B------:R-:W-:Y:S01]  /*0c00*/  HADD2.F32 R14, -RZ, R35.H0_H0 ;  /* 0x20000023ff0e7230 */ /* 0x000fe20000004100 */
[C---:B------:R-:W-:Y:S02]  /*0c10*/  FADD.FTZ R12, R18.reuse, R19 ;  /* 0x00000013120c7221 */ /* 0x040fe40000010000 */
[----:B------:R-:W-:Y:S02]  /*0c20*/  FFMA.FTZ R13, R18, R18, R13 ;  /* 0x00000012120d7223 */ /* 0x000fe4000001000d */
[----:B------:R-:W-:Y:S02]  /*0c30*/  FMUL.FTZ R19, R21, R21 ;  /* 0x0000001515137220 */ /* 0x000fe40000410000 */
[----:B------:R-:W-:-:S02]  /*0c40*/  FADD.FTZ R15, R15, R20 ;  /* 0x000000140f0f7221 */ /* 0x000fc40000010000 */
[----:B------:R-:W-:Y:S01]  /*0c50*/  FADD.FTZ R16, R17, R16 ;  /* 0x0000001011107221 */ /* 0x000fe20000010000 */
[--C-:B------:R-:W-:Y:S01]  /*0c60*/  HADD2.F32 R18, -RZ, R30.reuse.H1_H1 ;  /* 0x3000001eff127230 */ /* 0x100fe20000004100 */
[C---:B------:R-:W-:Y:S02]  /*0c70*/  FADD.FTZ R21, R14.reuse, R21 ;  /* 0x000000150e157221 */ /* 0x040fe40000010000 */
[----:B------:R-:W-:Y:S02]  /*0c80*/  FFMA.FTZ R14, R14, R14, R19 ;  /* 0x0000000e0e0e7223 */ /* 0x000fe40000010013 */
[----:B------:R-:W-:Y:S01]  /*0c90*/  FADD.FTZ R12, R15, R12 ;  /* 0x0000000c0f0c7221 */ /* 0x000fe20000010000 */
[----:B------:R-:W-:Y:S01]  /*0ca0*/  HADD2.F32 R15, -RZ, R30.H0_H0 ;  /* 0x2000001eff0f7230 */ /* 0x000fe20000004100 */
[----:B------:R-:W-:Y:S01]  /*0cb0*/  FADD.FTZ R13, R16, R13 ;  /* 0x0000000d100d7221 */ /* 0x000fe20000010000 */
[----:B----4-:R-:W-:Y:S01]  /*0cc0*/  HADD2.F32 R19, -RZ, R36.H1_H1 ;  /* 0x30000024ff137230 */ /* 0x010fe20000004100 */
[----:B------:R-:W-:-:S02]  /*0cd0*/  FMUL.FTZ R16, R18, R18 ;  /* 0x0000001212107220 */ /* 0x000fc40000410000 */
[----:B------:R-:W-:Y:S01]  /*0ce0*/  FADD.FTZ R13, R13, R14 ;  /* 0x0000000e0d0d7221 */ /* 0x000fe20000010000 */
[----:B------:R-:W-:Y:S01]  /*0cf0*/  HADD2.F32 R14, -RZ, R36.H0_H0 ;  /* 0x20000024ff0e7230 */ /* 0x000fe20000004100 */
[----:B------:R-:W-:Y:S02]  /*0d00*/  FADD.FTZ R12, R12, R21 ;  /* 0x000000150c0c7221 */ /* 0x000fe40000010000 */
[C---:B------:R-:W-:Y:S02]  /*0d10*/  FADD.FTZ R17, R15.reuse, R18 ;  /* 0x000000120f117221 */ /* 0x040fe40000010000 */
[----:B------:R-:W-:Y:S01]  /*0d20*/  FFMA.FTZ R16, R15, R15, R16 ;  /* 0x0000000f0f107223 */ /* 0x000fe20000010010 */
[----:B------:R-:W-:Y:S01]  /*0d30*/  HADD2.F32 R18, -RZ, R37.H1_H1 ;  /* 0x30000025ff127230 */ /* 0x000fe20000004100 */
[----:B------:R-:W-:Y:S02]  /*0d40*/  FMUL.FTZ R15, R19, R19 ;  /* 0x00000013130f7220 */ /* 0x000fe40000410000 */
[----:B------:R-:W-:-:S02]  /*0d50*/  FADD.FTZ R12, R12, R17 ;  /* 0x000000110c0c7221 */ /* 0x000fc40000010000 */
[C---:B------:R-:W-:Y:S02]  /*0d60*/  FADD.FTZ R19, R14.reuse, R19 ;  /* 0x000000130e137221 */ /* 0x040fe40000010000 */
[----:B------:R-:W-:Y:S02]  /*0d70*/  FADD.FTZ R13, R13, R16 ;  /* 0x000000100d0d7221 */ /* 0x000fe40000010000 */
[----:B------:R-:W-:Y:S01]  /*0d80*/  FFMA.FTZ R14, R14, R14, R15 ;  /* 0x0000000e0e0e7223 */ /* 0x000fe2000001000f */
[----:B------:R-:W-:Y:S01]  /*0d90*/  HADD2.F32 R15, -RZ, R37.H0_H0 ;  /* 0x20000025ff0f7230 */ /* 0x000fe20000004100 */
[----:B------:R-:W-:Y:S01]  /*0da0*/  FADD.FTZ R12, R12, R19 ;  /* 0x000000130c0c7221 */ /* 0x000fe20000010000 */
[--C-:B------:R-:W-:Y:S01]  /*0db0*/  HADD2.F32 R19, -RZ, R38.reuse.H1_H1 ;  /* 0x30000026ff137230 */ /* 0x100fe20000004100 */
[----:B------:R-:W-:Y:S02]  /*0dc0*/  FMUL.FTZ R16, R18, R18 ;  /* 0x0000001212107220 */ /* 0x000fe40000410000 */
[----:B------:R-:W-:Y:S01]  /*0dd0*/  FADD.FTZ R13, R13, R14 ;  /* 0x0000000e0d0d7221 */ /* 0x000fe20000010000 */
[----:B------:R-:W-:Y:S01]  /*0de0*/  HADD2.F32 R14, -RZ, R38.H0_H0 ;  /* 0x20000026ff0e7230 */ /* 0x000fe20000004100 */
[----:B------:R-:W-:-:S02]  /*0df0*/  FADD.FTZ R17, R15, R18 ;  /* 0x000000120f117221 */ /* 0x000fc40000010000 */
[----:B------:R-:W-:Y:S02]  /*0e00*/  FFMA.FTZ R16, R15, R15, R16 ;  /* 0x0000000f0f107223 */ /* 0x000fe40000010010 */
[----:B------:R-:W-:Y:S02]  /*0e10*/  FMUL.FTZ R15, R19, R19 ;  /* 0x00000013130f7220 */ /* 0x000fe40000410000 */
[----:B------:R-:W-:Y:S02]  /*0e20*/  FADD.FTZ R19, R14, R19 ;  /* 0x000000130e137221 */ /* 0x000fe40000010000 */
[----:B------:R-:W-:Y:S02]  /*0e30*/  FADD.FTZ R12, R12, R17 ;  /* 0x000000110c0c7221 */ /* 0x000fe40000010000 */
[----:B------:R-:W-:Y:S02]  /*0e40*/  FADD.FTZ R13, R13, R16 ;  /* 0x000000100d0d7221 */ /* 0x000fe40000010000 */
        /* <DEDUP_REMOVED lines=66> */
.L_x_4046:
[----:B------:R-:W-:Y:S05]  /*1270*/  BSYNC B0 ;  /* 0x0000000000007941 */ /* 0x000fea0003800000 */
.L_x_4045:
        /* <DEDUP_REMOVED lines=25> */
.L_x_4049:
[----:B------:R-:W2:Y:S01]  /*1410*/  LDG.E.STRONG.GPU R15, [R16.64] ;  /* 0x00000008100f7981 */ /* 0x000ea2000c1ef900 */
[----:B------:R-:W-:Y:S01]  /*1420*/  YIELD ;  /* 0x0000000000007946 */ /* 0x000fe20003800000 */
[----:B--2---:R-:W-:Y:S01]  /*1430*/  ISETP.NE.AND P0, PT, R15, R18, PT ;  /* 0x000000120f00720c */ /* 0x004fe20003f05270 */
[----:B------:R-:W-:-:S12]  /*1440*/  CCTL.IVALL ;  /* 0x00000000ff00798f */ /* 0x000fd80002000000 */
[----:B------:R-:W-:Y:S05]  /*1450*/  @P0 BRA `(.L_x_4049) ;  /* 0xffffffb000000947 */ /* 0x000fea000383ffff */
.L_x_4048:
        /* <DEDUP_REMOVED lines=20> */
.L_x_4053:
        /* <DEDUP_REMOVED lines=116> */
.L_x_4052:
        /* <DEDUP_REMOVED lines=62> */
.L_x_4054:
[----:B------:R-:W-:-:S13]  /*20c0*/  ISETP.NE.OR P0, PT, RZ, UR5, P0 ;  /* 0x00000005ff007c0c */ /* 0x000fda0008705670 */
[----:B------:R-:W-:Y:S05]  /*20d0*/  @!P0 BRA `(.L_x_4050) ;  /* 0x000001f000008947 */ /* 0x000fea0003800000 */
.L_x_4051:
        /* <DEDUP_REMOVED lines=31> */
.L_x_4050:
        /* <DEDUP_REMOVED lines=12> */
.L_x_4056:
[----:B------:R-:W-:Y:S05]  /*2390*/  BSYNC B0 ;  /* 0x0000000000007941 */ /* 0x000fea0003800000 */
.L_x_4055:
        /* <DEDUP_REMOVED lines=16> */
.L_x_4047:
        /* <DEDUP_REMOVED lines=14> */
[----:B------:R-:W2:Y:S04]  /*2580*/  LDG.E.U16 R29, [R16.64] ;  /* 0x00000008101d7981 */ /* 0x000ea8000c1e1500 */
[----:B------:R2:W3:Y:S04]  /*2590*/  LDG.E.U16 R39, [R16.64+0x2] ;  /* 0x0000020810277981 */ /* 0x0004e8000c1e1500 */
[----:B------:R4:W5:Y:S04]  /*25a0*/  LDG.E.U16 R45, [R22.64] ;  /* 0x00000008162d7981 */ /* 0x000968000c1e1500 */
[----:B------:R4:W5:Y:S01]  /*25b0*/  LDG.E.U16 R46, [R22.64+0x2] ;  /* 0x00000208162e7981 */ /* 0x000962000c1e1500 */
[----:B-1----:R-:W-:Y:S01]  /*25c0*/  MOV R18, 0x3f800000 ;  /* 0x3f80000000127802 */ /* 0x002fe20000000f00 */
[----:B0-----:R-:W-:Y:S01]  /*25d0*/  IMAD.WIDE.U32 R12, R0, -0x77777777, RZ ;  /* 0x88888889000c7825 */ /* 0x001fe200078e00ff */
[----:B------:R-:W-:Y:S01]  /*25e0*/  ISETP.NE.AND P6, PT, RZ, UR7, PT ;  /* 0x00000007ff007c0c */ /* 0x000fe2000bfc5270 */
[----:B------:R-:W0:Y:S01]  /*25f0*/  LDS.64 R20, [0x90] ;  /* 0x00009000ff147984 */ /* 0x000e220000000a00 */
[----:B------:R-:W-:-:S02]  /*2600*/  HADD2.F32 R15, -RZ, R32.H1_H1 ;  /* 0x30000020ff0f7230 */ /* 0x000fc40000004100 */
[--C-:B----4-:R-:W-:Y:S02]  /*2610*/  HADD2.F32 R23, -RZ, R31.reuse.H0_H0 ;  /* 0x2000001fff177230 */ /* 0x110fe40000004100 */
[----:B------:R-:W-:Y:S01]  /*2620*/  HADD2.F32 R31, -RZ, R31.H1_H1 ;  /* 0x3000001fff1f7230 */ /* 0x000fe20000004100 */
[----:B0-----:R-:W-:-:S04]  /*2630*/  FMUL.FTZ R20, R20, c[0x0][0x1f4] ;  /* 0x00007d0014147a20 */ /* 0x001fc80000410000 */
[----:B------:R-:W-:Y:S02]  /*2640*/  FMUL.FTZ R44, R20, R20 ;  /* 0x00000014142c7220 */ /* 0x000fe40000410000 */
[----:B------:R-:W-:Y:S02]  /*2650*/  FADD.FTZ R15, R15, -R20 ;  /* 0x800000140f0f7221 */ /* 0x000fe40000010000 */
[----:B------:R-:W-:Y:S01]  /*2660*/  FFMA.FTZ R21, R21, c[0x0][0x1f4], -R44 ;  /* 0x00007d0015157a23 */ /* 0x000fe2000001082c */
[----:B------:R-:W-:Y:S01]  /*2670*/  SHF.R.U32.HI R44, RZ, 0x4, R13 ;  /* 0x00000004ff2c7819 */ /* 0x000fe2000001160d */
[----:B------:R-:W-:Y:S01]  /*2680*/  HADD2.F32 R13, -RZ, R32.H0_H0 ;  /* 0x20000020ff0d7230 */ /* 0x000fe20000004100 */
[--C-:B------:R-:W-:Y:S02]  /*2690*/  FADD.FTZ R31, R31, -R20.reuse ;  /* 0x800000141f1f7221 */ /* 0x100fe40000010000 */
[----:B------:R-:W-:Y:S02]  /*26a0*/  FSETP.GTU.FTZ.AND P0, PT, R21, RZ, PT ;  /* 0x000000ff1500720b */ /* 0x000fe40003f1c000 */
[----:B------:R-:W-:-:S11]  /*26b0*/  FADD.FTZ R13, R13, -R20 ;  /* 0x800000140d0d7221 */ /* 0x000fd60000010000 */
[----:B------:R-:W-:-:S04]  /*26c0*/  @P0 FADD.FTZ R21, R21, c[0x0][0x188] ;  /* 0x0000620015150621 */ /* 0x000fc80000010000 */
[----:B------:R-:W0:Y:S02]  /*26d0*/  @P0 MUFU.RSQ R18, R21 ;  /* 0x0000001500120308 */ /* 0x000e240000001400 */
[-C--:B0-----:R-:W-:Y:S02]  /*26e0*/  FMUL.FTZ R15, R15, R18.reuse ;  /* 0x000000120f0f7220 */ /* 0x081fe40000410000 */
[----:B------:R-:W-:Y:S01]  /*26f0*/  FMUL.FTZ R13, R13, R18 ;  /* 0x000000120d0d7220 */ /* 0x000fe20000410000 */
[----:B--2---:R-:W-:Y:S01]  /*2700*/  PRMT R16, RZ, 0x5410, R29 ;  /* 0x00005410ff107816 */ /* 0x004fe2000000001d */
[----:B------:R-:W-:Y:S01]  /*2710*/  FADD.FTZ R29, R23, -R20 ;  /* 0x80000014171d7221 */ /* 0x000fe20000010000 */
[----:B---3--:R-:W-:Y:S02]  /*2720*/  PRMT R17, RZ, 0x5410, R39 ;  /* 0x00005410ff117816 */ /* 0x008fe40000000027 */
        /* <DEDUP_REMOVED lines=15> */
.L_x_4057:
        /* <DEDUP_REMOVED lines=12> */
.L_x_4059:
[----:B------:R-:W-:Y:S05]  /*28e0*/  BSYNC B0 ;  /* 0x0000000000007941 */ /* 0x000fea0003800000 */
.L_x_4058:
[-C--:B------:R-:W-:Y:S01]  /*28f0*/  FMUL.FTZ R29, R29, R18.reuse ;  /* 0x000000121d1d7220 */ /* 0x080fe20000410000 */
[--C-:B------:R-:W-:Y:S01]  /*2900*/  HADD2.F32 R23, -RZ, R33.reuse.H0_H0 ;  /* 0x20000021ff177230 */ /* 0x100fe20000004100 */
[----:B------:R-:W-:Y:S01]  /*2910*/  FMUL.FTZ R31, R31, R18 ;  /* 0x000000121f1f7220 */ /* 0x000fe20000410000 */
[----:B------:R-:W-:Y:S01]  /*2920*/  HADD2.F32 R33, -RZ, R33.H1_H1 ;  /* 0x30000021ff217230 */ /* 0x000fe20000004100 */
        /* <DEDUP_REMOVED lines=13> */
.L_x_4060:
        /* <DEDUP_REMOVED lines=12> */
.L_x_4062:
[----:B------:R-:W-:Y:S05]  /*2ac0*/  BSYNC B0 ;  /* 0x0000000000007941 */ /* 0x000fea0003800000 */
.L_x_4061:
[--C-:B------:R-:W-:Y:S01]  /*2ad0*/  FADD.FTZ R13, R23, -R20.reuse ;  /* 0x80000014170d7221 */ /* 0x100fe20000010000 */
[--C-:B------:R-:W-:Y:S01]  /*2ae0*/  HADD2.F32 R31, -RZ, R35.reuse.H0_H0 ;  /* 0x20000023ff1f7230 */ /* 0x100fe20000004100 */
[----:B0-----:R-:W-:Y:S01]  /*2af0*/  FADD.FTZ R15, R33, -R20 ;  /* 0x80000014210f7221 */ /* 0x001fe20000010000 */
        /* <DEDUP_REMOVED lines=19> */
.L_x_4063:
        /* <DEDUP_REMOVED lines=12> */
.L_x_4065:
[----:B------:R-:W-:Y:S05]  /*2cf0*/  BSYNC B0 ;  /* 0x0000000000007941 */ /* 0x000fea0003800000 */
.L_x_4064:
        /* <DEDUP_REMOVED lines=17> */
.L_x_4066:
        /* <DEDUP_REMOVED lines=12> */
.L_x_4068:
[----:B------:R-:W-:Y:S05]  /*2ed0*/  BSYNC B0 ;  /* 0x0000000000007941 */ /* 0x000fea0003800000 */
.L_x_4067:
[----:B0-----:R-:W-:Y:S01]  /*2ee0*/  HADD2.F32 R15, -RZ, R30.H1_H1 ;  /* 0x3000001eff0f7230 */ /* 0x001fe20000004100 */
[----:B------:R-:W-:Y:S01]  /*2ef0*/  IADD3 R28, R21, 0x50, RZ ;  /* 0x00000050151c7810 */ /* 0x000fe20007ffe0ff */
[--C-:B------:R-:W-:Y:S01]  /*2f00*/  FADD.FTZ R13, R35, -R20.reuse ;  /* 0x80000014230d7221 */ /* 0x100fe20000010000 */
[----:B------:R-:W-:Y:S01]  /*2f10*/  ISETP.GE.U32.AND P5, PT, R23, c[0x0][0x1c8], PT ;  /* 0x0000720017007a0c */ /* 0x000fe20003fa6070 */
[--C-:B------:R-:W-:Y:S01]  /*2f20*/  HADD2.F32 R31, -RZ, R36.reuse.H1_H1 ;  /* 0x30000024ff1f7230 */ /* 0x100fe20000004100 */
        /* <DEDUP_REMOVED lines=26> */
.L_x_4069:
        /* <DEDUP_REMOVED lines=12> */
.L_x_4071:
[----:B------:R-:W-:Y:S05]  /*3190*/  BSYNC B0 ;  /* 0x0000000000007941 */ /* 0x000fea0003800000 */
.L_x_4070:
[-C--:B------:R-:W-:Y:S01]  /*31a0*/  FMUL.FTZ R33, R33, R18.reuse ;  /* 0x0000001221217220 */ /* 0x080fe20000410000 */
[----:B------:R-:W-:Y:S01]  /*31b0*/  HADD2.F32 R39, -RZ, R37.H0_H0 ;  /* 0x20000025ff277230 */ /* 0x000fe20000004100 */
        /* <DEDUP_REMOVED lines=15> */
.L_x_4072:
        /* <DEDUP_REMOVED lines=12> */
.L_x_4074:
[----:B------:R-:W-:Y:S05]  /*3370*/  BSYNC B0 ;  /* 0x0000000000007941 */ /* 0x000fea0003800000 */
.L_x_4073:
[--C-:B0-----:R-:W-:Y:S01]  /*3380*/  HADD2.F32 R31, -RZ, R38.reuse.H1_H1 ;  /* 0x30000026ff1f7230 */ /* 0x101fe20000004100 */
[--C-:B------:R-:W-:Y:S01]  /*3390*/  FADD.FTZ R13, R39, -R20.reuse ;  /* 0x80000014270d7221 */ /* 0x100fe20000010000 */
[----:B------:R-:W-:Y:S01]  /*33a0*/  HADD2.F32 R15, -RZ, R37.H1_H1 ;  /* 0x30000025ff0f7230 */ /* 0x000fe20000004100 */
[----:B------:R-:W-:Y:S01]  /*33b0*/  ISETP.GE.U32.AND P5, PT, R27, c[0x0][0x1c8], PT ;  /* 0x000072001b007a0c */ /* 0x000fe20003fa6070 */
[----:B------:R-:W-:Y:S01]  /*33c0*/  HADD2.F32 R29, -RZ, R38.H0_H0 ;  /* 0x20000026ff1d7230 */ /* 0x000fe20000004100 */
[--C-:B------:R-:W-:Y:S01]  /*33d0*/  FADD.FTZ R31, R31, -R20.reuse ;  /* 0x800000141f1f7221 */ /* 0x100fe20000010000 */
[----:B------:R-:W-:Y:S01]  /*33e0*/  ISETP.GE.U32.AND P0, PT, R23, c[0x0][0x1c8], PT ;  /* 0x0000720017007a0c */ /* 0x000fe20003f06070 */
[--C-:B------:R-:W-:Y:S01]  /*33f0*/  FADD.FTZ R15, R15, -R20.reuse ;  /* 0x800000140f0f7221 */ /* 0x100fe20000010000 */
[----:B------:R-:W-:Y:S01]  /*3400*/  SHF.R.S32.HI R28, RZ, 0x1f, R23 ;  /* 0x0000001fff1c7819 */ /* 0x000fe20000011417 */
[----:B------:R-:W-:Y:S01]  /*3410*/  FADD.FTZ R29, R29, -R20 ;  /* 0x800000141d1d7221 */ /* 0x000fe20000010000 */
[----:B------:R-:W-:Y:S01]  /*3420*/  ISETP.GE.AND.EX P5, PT, R34, c[0x0][0x1cc], PT, P5 ;  /* 0x0000730022007a0c */ /* 0x000fe20003fa6350 */
[-C--:B------:R-:W-:Y:S01]  /*3430*/  FMUL.FTZ R13, R13, R18.reuse ;  /* 0x000000120d0d7220 */ /* 0x080fe20000410000 */
[----:B------:R-:W-:Y:S01]  /*3440*/  ISETP.GE.AND.EX P0, PT, R28, c[0x0][0x1cc], PT, P0 ;  /* 0x000073001c007a0c */ /* 0x000fe20003f06300 */
[-C--:B------:R-:W-:Y:S01]  /*3450*/  FMUL.FTZ R31, R31, R18.reuse ;  /* 0x000000121f1f7220 */ /* 0x080fe20000410000 */
[C---:B------:R-:W-:Y:S01]  /*3460*/  ISETP.GT.U32.OR P5, PT, R0.reuse, 0x1df, P5 ;  /* 0x000001df0000780c */ /* 0x040fe20002fa4470 */
        /* <DEDUP_REMOVED lines=18> */
.L_x_4075:
        /* <DEDUP_REMOVED lines=12> */
.L_x_4077:
[----:B------:R-:W-:Y:S05]  /*3650*/  BSYNC B0 ;  /* 0x0000000000007941 */ /* 0x000fea0003800000 */
.L_x_4076:
        /* <DEDUP_REMOVED lines=11> */
.L_x_4078:
        /* <DEDUP_REMOVED lines=11> */
.L_x_4080:
[----:B------:R-:W-:Y:S05]  /*37c0*/  BSYNC B0 ;  /* 0x0000000000007941 */ /* 0x000fea0003800000 */
.L_x_4079:
[----:B------:R-:W-:Y:S02]  /*37d0*/  IADD3 R11, R11, c[0x0][0x10], RZ ;  /* 0x000004000b0b7a10 */ /* 0x000fe40007ffe0ff */
[----:B------:R-:W-:Y:S02]  /*37e0*/  IADD3 R24, R24, 0x1, RZ ;  /* 0x0000000118187810 */ /* 0x000fe40007ffe0ff */
[----:B------:R-:W-:-:S13]  /*37f0*/  ISETP.GE.AND P0, PT, R11, UR4, PT ;  /* 0x000000040b007c0c */ /* 0x000fda000bf06270 */
[----:B------:R-:W-:Y:S01]  /*3800*/  @P0 CALL.REL.NOINC `(.L_x_4081) ;  /* 0x0000001000000944 */ /* 0x000fe20003c00000 */
[----:B------:R-:W-:Y:S05]  /*3810*/  BRA `(.L_x_4082) ;  /* 0xffffca4000007947 */ /* 0x000fea000383ffff */
.L_x_4081:
[----:B------:R-:W-:Y:S05]  /*3820*/  EXIT ;  /* 0x000000000000794d */ /* 0x000fea0003800000 */
.L_x_4083:
        /* <DEDUP_REMOVED lines=13> */
.L_x_5230:


//--------------------- .text._Z35group_norm_nhwc_fwd_one_pass_kernelI11Fp16IOBf16WLi256ELi60ELi480EEv26Group_norm_nhwc_fwd_params --------------------------
	.section	.text._Z35group_norm_nhwc_fwd_one_pass_kernelI11Fp16IOBf16WLi256ELi60ELi480EEv26Group_norm_nhwc_fwd_params,"ax",@progbits
	.sectioninfo	@"SHI_REGISTERS=87"
	.align	128
        .global         _Z35group_norm_nhwc_fwd_one_pass_kernelI11Fp16IOBf16WLi256ELi60ELi480EEv26Group_norm_nhwc_fwd_params
        .type           _Z35group_norm_nhwc_fwd_one_pass_kernelI11Fp16IOBf16WLi256ELi60ELi480EEv26Group_norm_nhwc_fwd_params,@function
        .size           _Z35group_norm_nhwc_fwd_one_pass_kernelI11Fp16IOBf16WLi256ELi60ELi480EEv26Group_norm_nhwc_fwd_params,(.L_x_5231 - _Z35group_norm_nhwc_fwd_one_pass_kernelI11Fp16IOBf16WLi256ELi60ELi480EEv26Group_norm_nhwc_fwd_params)
        .other          _Z35group_norm_nhwc_fwd_one_pass_kernelI11Fp16IOBf16WLi256ELi60ELi480EEv26Group_norm_nhwc_fwd_params,@"STO_CUDA_ENTRY STV_DEFAULT"
_Z35group_norm_nhwc_fwd_one_pass_kernelI11Fp16IOBf16WLi256ELi60ELi480EEv26Group_norm_nhwc_fwd_params:
.text._Z35group_norm_nhwc_fwd_one_pass_kernelI11Fp16IOBf16WLi256ELi60ELi480EEv26Group_norm_nhwc_fwd_params:
        /* <DEDUP_REMOVED lines=41> */
.L_x_4142:
        /* <DEDUP_REMOVED lines=10> */
[----:B------:R-:W-:Y:S01]  /*0330*/  ISETP.GE.AND.EX P4, PT, R31, c[0x0][0x1cc], PT, P4 ;  /* 0x000073001f007a0c */ /* 0x000fe20003f86340 */
[----:B0-----:R-:W0:Y:S03]  /*0340*/  MUFU.RCP R4, R4 ;  /* 0x0000000400047308 */ /* 0x001e260000001000 */
[----:B------:R-:W-:-:S02]  /*0350*/  ISETP.GT.U32.OR P4, PT, R0, 0x1df, P4 ;  /* 0x000001df0000780c */ /* 0x000fc40002784470 */
        /* <DEDUP_REMOVED lines=55> */
[----:B------:R-:W-:Y:S01]  /*06d0*/  SHF.R.S32.HI R32, RZ, 0x1f, R19 ;  /* 0x0000001fff207819 */ /* 0x000fe20000011413 */
[----:B------:R-:W-:Y:S01]  /*06e0*/  @!P5 IMAD R33, R16, c[0x0][0x1c4], R5 ;  /* 0x000071001021da24 */ /* 0x000fe200078e0205 */
[-C--:B------:R-:W-:Y:S01]  /*06f0*/  @!P5 MOV R4, R8.reuse ;  /* 0x000000080004d202 */ /* 0x080fe20000000f00 */
[----:B------:R-:W-:Y:S01]  /*0700*/  @!P4 IMAD R37, R31, c[0x0][0x1c0], RZ ;  /* 0x000070001f25ca24 */ /* 0x000fe200078e02ff */
[-C--:B------:R-:W-:Y:S01]  /*0710*/  @!P5 MOV R5, R3.reuse ;  /* 0x000000030005d202 */ /* 0x080fe20000000f00 */
[----:B------:R-:W-:Y:S01]  /*0720*/  @!P2 IMAD R41, R17, c[0x0][0x1c4], R36 ;  /* 0x000071001129aa24 */ /* 0x000fe200078e0224 */
[----:B------:R-:W-:Y:S01]  /*0730*/  ISETP.GE.AND.EX P3, PT, R32, c[0x0][0x1cc], PT, P3 ;  /* 0x0000730020007a0c */ /* 0x000fe20003f66330 */
[----:B------:R-:W-:Y:S01]  /*0740*/  @!P4 IMAD R43, R18, c[0x0][0x1c4], R37 ;  /* 0x00007100122bca24 */ /* 0x000fe200078e0225 */
[----:B------:R-:W-:Y:S01]  /*0750*/  @!P2 MOV R36, R8 ;  /* 0x000000080024a202 */ /* 0x000fe20000000f00 */
[----:B------:R-:W-:Y:S01]  /*0760*/  @!P5 IMAD.WIDE.U32 R4, R16, c[0x0][0x1c0], R4 ;  /* 0x000070001004da25 */ /* 0x000fe200078e0004 */
[----:B------:R-:W-:Y:S01]  /*0770*/  @!P2 MOV R37, R3 ;  /* 0x000000030025a202 */ /* 0x000fe20000000f00 */
[----:B------:R0:W2:Y:S01]  /*0780*/  @P0 LDG.E R59, [R6.64] ;  /* 0x00000006063b0981 */ /* 0x0000a2000c1e1900 */
[----:B------:R-:W-:-:S02]  /*0790*/  ISETP.GT.U32.OR P3, PT, R0, 0x1df, P3 ;  /* 0x000001df0000780c */ /* 0x000fc40001f64470 */
[----:B------:R-:W-:Y:S01]  /*07a0*/  @!P5 IADD3 R5, R5, R33, RZ ;  /* 0x000000210505d210 */ /* 0x000fe20007ffe0ff */
[----:B------:R-:W-:Y:S01]  /*07b0*/  @!P2 IMAD.WIDE.U32 R36, R17, c[0x0][0x1c0], R36 ;  /* 0x000070001124aa25 */ /* 0x000fe200078e0024 */
[----:B------:R-:W-:Y:S01]  /*07c0*/  @!P4 MOV R38, R8 ;  /* 0x000000080026c202 */ /* 0x000fe20000000f00 */
[----:B------:R1:W3:Y:S01]  /*07d0*/  @P1 LDG.E R58, [R34.64] ;  /* 0x00000006223a1981 */ /* 0x0002e2000c1e1900 */
[----:B------:R-:W-:Y:S02]  /*07e0*/  @!P4 MOV R39, R3 ;  /* 0x000000030027c202 */ /* 0x000fe40000000f00 */
[----:B0-----:R-:W-:-:S03]  /*07f0*/  @!P5 LEA R6, P6, R4, c[0x0][0x170], 0x1 ;  /* 0x00005c000406da11 */ /* 0x001fc600078c08ff */
[----:B------:R-:W-:Y:S01]  /*0800*/  @!P4 IMAD.WIDE.U32 R38, R18, c[0x0][0x1c0], R38 ;  /* 0x000070001226ca25 */ /* 0x000fe200078e0026 */
[----:B------:R-:W-:Y:S02]  /*0810*/  @!P5 LEA.HI.X R7, R4, c[0x0][0x174], R5, 0x1, P6 ;  /* 0x00005d000407da11 */ /* 0x000fe400030f0c05 */
[----:B------:R-:W-:Y:S02]  /*0820*/  @!P2 IADD3 R5, R37, R41, RZ ;  /* 0x000000292505a210 */ /* 0x000fe40007ffe0ff */
[----:B------:R-:W-:-:S04]  /*0830*/  @!P2 LEA R4, P1, R36, c[0x0][0x170], 0x1 ;  /* 0x00005c002404aa11 */ /* 0x000fc800078208ff */
[----:B------:R-:W-:Y:S01]  /*0840*/  @!P2 LEA.HI.X R5, R36, c[0x0][0x174], R5, 0x1, P1 ;  /* 0x00005d002405aa11 */ /* 0x000fe200008f0c05 */
[----:B------:R-:W-:Y:S01]  /*0850*/  @!P3 IMAD R36, R32, c[0x0][0x1c0], RZ ;  /* 0x000070002024ba24 */ /* 0x000fe200078e02ff */
[----:B------:R-:W-:Y:S02]  /*0860*/  MOV R57, RZ ;  /* 0x000000ff00397202 */ /* 0x000fe40000000f00 */
[----:B------:R-:W-:Y:S01]  /*0870*/  @!P4 IADD3 R33, R39, R43, RZ ;  /* 0x0000002b2721c210 */ /* 0x000fe20007ffe0ff */
[----:B-1----:R-:W-:Y:S01]  /*0880*/  @!P3 IMAD R35, R19, c[0x0][0x1c4], R36 ;  /* 0x000071001323ba24 */ /* 0x002fe200078e0224 */
[----:B------:R-:W-:Y:S02]  /*0890*/  @!P4 LEA R40, P6, R38, c[0x0][0x170], 0x1 ;  /* 0x00005c002628ca11 */ /* 0x000fe400078c08ff */
[----:B------:R-:W-:Y:S01]  /*08a0*/  @!P3 MOV R36, R8 ;  /* 0x000000080024b202 */ /* 0x000fe20000000f00 */
[----:B------:R0:W4:Y:S01]  /*08b0*/  @!P5 LDG.E R57, [R6.64] ;  /* 0x000000060639d981 */ /* 0x000122000c1e1900 */
[----:B------:R-:W-:-:S02]  /*08c0*/  @!P3 MOV R37, R3 ;  /* 0x000000030025b202 */ /* 0x000fc40000000f00 */
[----:B------:R-:W-:Y:S02]  /*08d0*/  @!P4 LEA.HI.X R41, R38, c[0x0][0x174], R33, 0x1, P6 ;  /* 0x00005d002629ca11 */ /* 0x000fe400030f0c21 */
[----:B------:R-:W-:Y:S02]  /*08e0*/  ISETP.GE.U32.AND P1, PT, R20, c[0x0][0x1c8], PT ;  /* 0x0000720014007a0c */ /* 0x000fe40003f26070 */
[----:B------:R-:W-:Y:S01]  /*08f0*/  SHF.R.S32.HI R33, RZ, 0x1f, R20 ;  /* 0x0000001fff217819 */ /* 0x000fe20000011414 */
[----:B------:R-:W-:Y:S01]  /*0900*/  @!P3 IMAD.WIDE.U32 R36, R19, c[0x0][0x1c0], R36 ;  /* 0x000070001324ba25 */ /* 0x000fe200078e0024 */
[----:B------:R-:W-:Y:S02]  /*0910*/  ISETP.GE.U32.AND P5, PT, R21, c[0x0][0x1c8], PT ;  /* 0x0000720015007a0c */ /* 0x000fe40003fa6070 */
[----:B------:R-:W-:Y:S02]  /*0920*/  SHF.R.S32.HI R34, RZ, 0x1f, R21 ;  /* 0x0000001fff227819 */ /* 0x000fe40000011415 */
[----:B------:R-:W-:-:S02]  /*0930*/  ISETP.GE.AND.EX P1, PT, R33, c[0x0][0x1cc], PT, P1 ;  /* 0x0000730021007a0c */ /* 0x000fc40003f26310 */
[----:B------:R-:W-:Y:S02]  /*0940*/  ISETP.GE.AND.EX P5, PT, R34, c[0x0][0x1cc], PT, P5 ;  /* 0x0000730022007a0c */ /* 0x000fe40003fa6350 */
[----:B------:R-:W-:Y:S02]  /*0950*/  @!P3 IADD3 R37, R37, R35, RZ ;  /* 0x000000232525b210 */ /* 0x000fe40007ffe0ff */
[----:B------:R-:W-:Y:S02]  /*0960*/  @!P3 LEA R42, P6, R36, c[0x0][0x170], 0x1 ;  /* 0x00005c00242aba11 */ /* 0x000fe400078c08ff */
[C---:B------:R-:W-:Y:S02]  /*0970*/  ISETP.GT.U32.OR P1, PT, R0.reuse, 0x1df, P1 ;  /* 0x000001df0000780c */ /* 0x040fe40000f24470 */
[----:B------:R-:W-:Y:S02]  /*0980*/  ISETP.GT.U32.OR P5, PT, R0, 0x1df, P5 ;  /* 0x000001df0000780c */ /* 0x000fe40002fa4470 */
[----:B------:R-:W-:-:S02]  /*0990*/  @!P3 LEA.HI.X R43, R36, c[0x0][0x174], R37, 0x1, P6 ;  /* 0x00005d00242bba11 */ /* 0x000fc400030f0c25 */
[----:B------:R-:W-:Y:S01]  /*09a0*/  CS2R R36, SRZ ;  /* 0x0000000000247805 */ /* 0x000fe2000001ff00 */
[----:B------:R-:W-:Y:S02]  /*09b0*/  MOV R35, RZ ;  /* 0x000000ff00237202 */ /* 0x000fe40000000f00 */
[----:B------:R-:W-:-:S03]  /*09c0*/  SHF.R.S32.HI R38, RZ, 0x1f, R22 ;  /* 0x0000001fff267819 */ /* 0x000fc60000011416 */
[----:B------:R1:W5:Y:S01]  /*09d0*/  @!P3 LDG.E R37, [R42.64] ;  /* 0x000000062a25b981 */ /* 0x000362000c1e1900 */
[----:B------:R-:W-:Y:S01]  /*09e0*/  ISETP.GE.U32.AND P3, PT, R22, c[0x0][0x1c8], PT ;  /* 0x0000720016007a0c */ /* 0x000fe20003f66070 */
[----:B0-----:R-:W-:Y:S02]  /*09f0*/  @!P1 IMAD R7, R33, c[0x0][0x1c0], RZ ;  /* 0x0000700021079a24 */ /* 0x001fe400078e02ff */
[----:B------:R0:W5:Y:S01]  /*0a00*/  @!P2 LDG.E R35, [R4.64] ;  /* 0x000000060423a981 */ /* 0x000162000c1e1900 */
[----:B------:R-:W-:Y:S01]  /*0a10*/  @!P5 IMAD R6, R34, c[0x0][0x1c0], RZ ;  /* 0x000070002206da24 */ /* 0x000fe200078e02ff */
[----:B------:R-:W-:Y:S02]  /*0a20*/  ISETP.GE.AND.EX P3, PT, R38, c[0x0][0x1cc], PT, P3 ;  /* 0x0000730026007a0c */ /* 0x000fe40003f66330 */
[----:B------:R1:W5:Y:S01]  /*0a30*/  @!P4 LDG.E R36, [R40.64] ;  /* 0x000000062824c981 */ /* 0x000362000c1e1900 */
[----:B------:R-:W-:Y:S02]  /*0a40*/  ISETP.GE.U32.AND P2, PT, R23, c[0x0][0x1c8], PT ;  /* 0x0000720017007a0c */ /* 0x000fe40003f46070 */
[----:B------:R-:W-:-:S02]  /*0a50*/  SHF.R.S32.HI R39, RZ, 0x1f, R23 ;  /* 0x0000001fff277819 */ /* 0x000fc40000011417 */
[-C--:B0-----:R-:W-:Y:S02]  /*0a60*/  @!P1 MOV R4, R8.reuse ;  /* 0x0000000800049202 */ /* 0x081fe40000000f00 */
[-C--:B------:R-:W-:Y:S02]  /*0a70*/  @!P1 MOV R5, R3.reuse ;  /* 0x0000000300059202 */ /* 0x080fe40000000f00 */
[----:B-1----:R-:W-:Y:S02]  /*0a80*/  @!P5 MOV R40, R8 ;  /* 0x000000080028d202 */ /* 0x002fe40000000f00 */
[----:B------:R-:W-:Y:S01]  /*0a90*/  @!P5 MOV R41, R3 ;  /* 0x000000030029d202 */ /* 0x000fe20000000f00 */
[----:B------:R-:W-:Y:S01]  /*0aa0*/  @!P1 IMAD R7, R20, c[0x0][0x1c4], R7 ;  /* 0x0000710014079a24 */ /* 0x000fe200078e0207 */
[----:B------:R-:W-:Y:S01]  /*0ab0*/  ISETP.GT.U32.OR P3, PT, R0, 0x1df, P3 ;  /* 0x000001df0000780c */ /* 0x000fe20001f64470 */
[----:B------:R-:W-:Y:S01]  /*0ac0*/  @!P1 IMAD.WIDE.U32 R4, R20, c[0x0][0x1c0], R4 ;  /* 0x0000700014049a25 */ /* 0x000fe200078e0004 */
[----:B------:R-:W-:-:S03]  /*0ad0*/  ISETP.GE.AND.EX P2, PT, R39, c[0x0][0x1cc], PT, P2 ;  /* 0x0000730027007a0c */ /* 0x000fc60003f46320 */
[C---:B------:R-:W-:Y:S02]  /*0ae0*/  @!P5 IMAD R45, R21.reuse, c[0x0][0x1c4], R6 ;  /* 0x00007100152dda24 */ /* 0x040fe400078e0206 */
[----:B------:R-:W-:Y:S01]  /*0af0*/  @!P5 IMAD.WIDE.U32 R40, R21, c[0x0][0x1c0], R40 ;  /* 0x000070001528da25 */ /* 0x000fe200078e0028 */
[----:B------:R-:W-:Y:S02]  /*0b00*/  @!P1 IADD3 R7, R5, R7, RZ ;  /* 0x0000000705079210 */ /* 0x000fe40007ffe0ff */
[----:B------:R-:W-:Y:S02]  /*0b10*/  ISETP.GT.U32.OR P2, PT, R0, 0x1df, P2 ;  /* 0x000001df0000780c */ /* 0x000fe40001744470 */
[----:B------:R-:W-:Y:S02]  /*0b20*/  @!P5 IADD3 R5, R41, R45, RZ ;  /* 0x0000002d2905d210 */ /* 0x000fe40007ffe0ff */
[----:B------:R-:W-:Y:S02]  /*0b30*/  @!P5 LEA R44, P4, R40, c[0x0][0x170], 0x1 ;  /* 0x00005c00282cda11 */ /* 0x000fe400078808ff */
[----:B------:R-:W-:-:S02]  /*0b40*/  @!P1 LEA R6, P6, R4, c[0x0][0x170], 0x1 ;  /* 0x00005c0004069a11 */ /* 0x000fc400078c08ff */
[----:B------:R-:W-:Y:S02]  /*0b50*/  @!P5 LEA.HI.X R45, R40, c[0x0][0x174], R5, 0x1, P4 ;  /* 0x00005d00282dda11 */ /* 0x000fe400020f0c05 */
[----:B------:R-:W-:Y:S01]  /*0b60*/  CS2R R40, SRZ ;  /* 0x0000000000287805 */ /* 0x000fe2000001ff00 */
[----:B------:R-:W-:Y:S01]  /*0b70*/  @!P1 LEA.HI.X R7, R4, c[0x0][0x174], R7, 0x1, P6 ;  /* 0x00005d0004079a11 */ /* 0x000fe200030f0c07 */
[----:B------:R-:W-:Y:S01]  /*0b80*/  @!P3 IMAD R5, R38, c[0x0][0x1c0], RZ ;  /* 0x000070002605ba24 */ /* 0x000fe200078e02ff */
[----:B------:R-:W-:Y:S01]  /*0b90*/  SHF.R.S32.HI R43, RZ, 0x1f, R25 ;  /* 0x0000001fff2b7819 */ /* 0x000fe20000011419 */
[----:B------:R-:W-:Y:S02]  /*0ba0*/  @!P2 IMAD R46, R39, c[0x0][0x1c0], RZ ;  /* 0x00007000272eaa24 */ /* 0x000fe400078e02ff */
[----:B------:R0:W5:Y:S01]  /*0bb0*/  @!P1 LDG.E R40, [R6.64] ;  /* 0x0000000606289981 */ /* 0x000162000c1e1900 */
[----:B------:R-:W-:Y:S01]  /*0bc0*/  ISETP.GE.U32.AND P1, PT, R25, c[0x0][0x1c8], PT ;  /* 0x0000720019007a0c */ /* 0x000fe20003f26070 */
[----:B------:R-:W-:Y:S01]  /*0bd0*/  @!P3 IMAD R49, R22, c[0x0][0x1c4], R5 ;  /* 0x000071001631ba24 */ /* 0x000fe200078e0205 */
[----:B------:R-:W-:Y:S01]  /*0be0*/  @!P3 MOV R4, R8 ;  /* 0x000000080004b202 */ /* 0x000fe20000000f00 */
[----:B------:R1:W5:Y:S01]  /*0bf0*/  @!P5 LDG.E R41, [R44.64] ;  /* 0x000000062c29d981 */ /* 0x000362000c1e1900 */
[----:B------:R-:W-:-:S02]  /*0c00*/  @!P3 MOV R5, R3 ;  /* 0x000000030005b202 */ /* 0x000fc40000000f00 */
[----:B------:R-:W-:Y:S02]  /*0c10*/  ISETP.GE.AND.EX P1, PT, R43, c[0x0][0x1cc], PT, P1 ;  /* 0x000073002b007a0c */ /* 0x000fe40003f26310 */
[----:B------:R-:W-:Y:S01]  /*0c20*/  ISETP.GE.U32.AND P4, PT, R24, c[0x0][0x1c8], PT ;  /* 0x0000720018007a0c */ /* 0x000fe20003f86070 */
[----:B------:R-:W-:Y:S01]  /*0c30*/  @!P3 IMAD.WIDE.U32 R4, R22, c[0x0][0x1c0], R4 ;  /* 0x000070001604ba25 */ /* 0x000fe200078e0004 */
[----:B------:R-:W-:Y:S02]  /*0c40*/  SHF.R.S32.HI R42, RZ, 0x1f, R24 ;  /* 0x0000001fff2a7819 */ /* 0x000fe40000011418 */
[----:B------:R-:W-:Y:S01]  /*0c50*/  @!P2 MOV R47, R3 ;  /* 0x00000003002fa202 */ /* 0x000fe20000000f00 */
[----:B-1----:R-:W-:Y:S01]  /*0c60*/  @!P2 IMAD R45, R23, c[0x0][0x1c4], R46 ;  /* 0x00007100172daa24 */ /* 0x002fe200078e022e */
[----:B------:R-:W-:Y:S02]  /*0c70*/  @!P2 MOV R46, R8 ;  /* 0x00000008002ea202 */ /* 0x000fe40000000f00 */
[----:B------:R-:W-:-:S02]  /*0c80*/  ISETP.GT.U32.OR P1, PT, R0, 0x1df, P1 ;  /* 0x000001df0000780c */ /* 0x000fc40000f24470 */
[----:B------:R-:W-:Y:S01]  /*0c90*/  ISETP.GE.AND.EX P4, PT, R42, c[0x0][0x1cc], PT, P4 ;  /* 0x000073002a007a0c */ /* 0x000fe20003f86340 */
[----:B------:R-:W-:Y:S01]  /*0ca0*/  @!P2 IMAD.WIDE.U32 R46, R23, c[0x0][0x1c0], R46 ;  /* 0x00007000172eaa25 */ /* 0x000fe200078e002e */
[----:B------:R-:W-:Y:S02]  /*0cb0*/  @!P3 IADD3 R5, R5, R49, RZ ;  /* 0x000000310505b210 */ /* 0x000fe40007ffe0ff */
[----:B0-----:R-:W-:Y:S02]  /*0cc0*/  @!P3 LEA R6, P5, R4, c[0x0][0x170], 0x1 ;  /* 0x00005c000406ba11 */ /* 0x001fe400078a08ff */
[----:B------:R-:W-:Y:S02]  /*0cd0*/  ISETP.GT.U32.OR P4, PT, R0, 0x1df, P4 ;  /* 0x000001df0000780c */ /* 0x000fe40002784470 */
[----:B------:R-:W-:Y:S02]  /*0ce0*/  MOV R44, RZ ;  /* 0x000000ff002c7202 */ /* 0x000fe40000000f00 */
[----:B------:R-:W-:-:S02]  /*0cf0*/  @!P3 LEA.HI.X R7, R4, c[0x0][0x174], R5, 0x1, P5 ;  /* 0x00005d000407ba11 */ /* 0x000fc400028f0c05 */
[----:B------:R-:W-:Y:S02]  /*0d00*/  @!P2 IADD3 R5, R47, R45, RZ ;  /* 0x0000002d2f05a210 */ /* 0x000fe40007ffe0ff */
[----:B------:R-:W-:Y:S01]  /*0d10*/  ISETP.GE.U32.AND P5, PT, R26, c[0x0][0x1c8], PT ;  /* 0x000072001a007a0c */ /* 0x000fe20003fa6070 */
[----:B------:R0:W5:Y:S01]  /*0d20*/  @!P3 LDG.E R44, [R6.64] ;  /* 0x00000006062cb981 */ /* 0x000162000c1e1900 */
[----:B------:R-:W-:Y:S01]  /*0d30*/  SHF.R.S32.HI R45, RZ, 0x1f, R26 ;  /* 0x0000001fff2d7819 */ /* 0x000fe2000001141a */
[----:B------:R-:W-:-:S03]  /*0d40*/  @!P1 IMAD R48, R43, c[0x0][0x1c0], RZ ;  /* 0x000070002b309a24 */ /* 0x000fc600078e02ff */
[----:B------:R-:W-:Y:S01]  /*0d50*/  ISETP.GE.AND.EX P3, PT, R45, c[0x0][0x1cc], PT, P5 ;  /* 0x000073002d007a0c */ /* 0x000fe20003f66350 */
[----:B------:R-:W-:Y:S01]  /*0d60*/  @!P1 IMAD R53, R25, c[0x0][0x1c4], R48 ;  /* 0x0000710019359a24 */ /* 0x000fe200078e0230 */
[----:B------:R-:W-:Y:S02]  /*0d70*/  @!P2 LEA R4, P6, R46, c[0x0][0x170], 0x1 ;  /* 0x00005c002e04aa11 */ /* 0x000fe400078c08ff */
[----:B------:R-:W-:Y:S01]  /*0d80*/  ISETP.GT.U32.OR P3, PT, R0, 0x1df, P3 ;  /* 0x000001df0000780c */ /* 0x000fe20001f64470 */
[----:B------:R-:W-:Y:S01]  /*0d90*/  @!P4 IMAD R47, R42, c[0x0][0x1c0], RZ ;  /* 0x000070002a2fca24 */ /* 0x000fe200078e02ff */
[-C--:B------:R-:W-:Y:S02]  /*0da0*/  @!P4 MOV R48, R8.reuse ;  /* 0x000000080030c202 */ /* 0x080fe40000000f00 */
[----:B------:R-:W-:Y:S02]  /*0db0*/  @!P4 MOV R49, R3 ;  /* 0x000000030031c202 */ /* 0x000fe40000000f00 */
[----:B------:R-:W-:Y:S01]  /*0dc0*/  @!P2 LEA.HI.X R5, R46, c[0x0][0x174], R5, 0x1, P6 ;  /* 0x00005d002e05aa11 */ /* 0x000fe200030f0c05 */
[C---:B------:R-:W-:Y:S01]  /*0dd0*/  @!P4 IMAD R47, R24.reuse, c[0x0][0x1c4], R47 ;  /* 0x00007100182fca24 */ /* 0x040fe200078e022f */
[----:B------:R-:W-:Y:S01]  /*0de0*/  MOV R46, RZ ;  /* 0x000000ff002e7202 */ /* 0x000fe20000000f00 */
[----:B------:R-:W-:Y:S01]  /*0df0*/  @!P4 IMAD.WIDE.U32 R48, R24, c[0x0][0x1c0], R48 ;  /* 0x000070001830ca25 */ /* 0x000fe200078e0030 */
[----:B------:R-:W-:-:S02]  /*0e00*/  @!P1 MOV R50, R8 ;  /* 0x0000000800329202 */ /* 0x000fc40000000f00 */
[----:B------:R-:W-:Y:S02]  /*0e10*/  @!P1 MOV R51, R3 ;  /* 0x0000000300339202 */ /* 0x000fe40000000f00 */
[----:B------:R1:W5:Y:S01]  /*0e20*/  @!P2 LDG.E R46, [R4.64] ;  /* 0x00000006042ea981 */ /* 0x000362000c1e1900 */
[----:B0-----:R-:W-:Y:S02]  /*0e30*/  @!P4 IADD3 R7, R49, R47, RZ ;  /* 0x0000002f3107c210 */ /* 0x001fe40007ffe0ff */
[----:B------:R-:W-:Y:S01]  /*0e40*/  @!P1 IMAD.WIDE.U32 R50, R25, c[0x0][0x1c0], R50 ;  /* 0x0000700019329a25 */ /* 0x000fe200078e0032 */
[----:B------:R-:W-:Y:S02]  /*0e50*/  ISETP.GE.U32.AND P2, PT, R27, c[0x0][0x1c8], PT ;  /* 0x000072001b007a0c */ /* 0x000fe40003f46070 */
[----:B------:R-:W-:Y:S02]  /*0e60*/  SHF.R.S32.HI R47, RZ, 0x1f, R27 ;  /* 0x0000001fff2f7819 */ /* 0x000fe4000001141b */
[----:B------:R-:W-:Y:S01]  /*0e70*/  @!P1 IADD3 R49, R51, R53, RZ ;  /* 0x0000003533319210 */ /* 0x000fe20007ffe0ff */
[----:B-1----:R-:W-:Y:S01]  /*0e80*/  @!P3 IMAD R5, R45, c[0x0][0x1c0], RZ ;  /* 0x000070002d05ba24 */ /* 0x002fe200078e02ff */
[----:B------:R-:W-:-:S02]  /*0e90*/  @!P1 LEA R52, P6, R50, c[0x0][0x170], 0x1 ;  /* 0x00005c0032349a11 */ /* 0x000fc400078c08ff */
[----:B------:R-:W-:Y:S01]  /*0ea0*/  @!P4 LEA R6, P5, R48, c[0x0][0x170], 0x1 ;  /* 0x00005c003006ca11 */ /* 0x000fe200078a08ff */
[----:B------:R-:W-:Y:S01]  /*0eb0*/  @!P3 IMAD R51, R26, c[0x0][0x1c4], R5 ;  /* 0x000071001a33ba24 */ /* 0x000fe200078e0205 */
[----:B------:R-:W-:Y:S02]  /*0ec0*/  ISETP.GE.AND.EX P2, PT, R47, c[0x0][0x1cc], PT, P2 ;  /* 0x000073002f007a0c */ /* 0x000fe40003f46320 */
[----:B------:R-:W-:Y:S02]  /*0ed0*/  @!P3 MOV R4, R8 ;  /* 0x000000080004b202 */ /* 0x000fe40000000f00 */
[----:B------:R-:W-:Y:S02]  /*0ee0*/  @!P3 MOV R5, R3 ;  /* 0x000000030005b202 */ /* 0x000fe40000000f00 */
[----:B------:R-:W-:Y:S02]  /*0ef0*/  @!P1 LEA.HI.X R53, R50, c[0x0][0x174], R49, 0x1, P6 ;  /* 0x00005d0032359a11 */ /* 0x000fe400030f0c31 */
[----:B------:R-:W-:-:S02]  /*0f00*/  @!P4 LEA.HI.X R7, R48, c[0x0][0x174], R7, 0x1, P5 ;  /* 0x00005d003007ca11 */ /* 0x000fc400028f0c07 */
[----:B------:R-:W-:Y:S02]  /*0f10*/  ISETP.GT.U32.OR P2, PT, R0, 0x1df, P2 ;  /* 0x000001df0000780c */ /* 0x000fe40001744470 */
[----:B------:R-:W-:Y:S02]  /*0f20*/  MOV R49, RZ ;  /* 0x000000ff00317202 */ /* 0x000fe40000000f00 */
[----:B------:R-:W-:Y:S01]  /*0f30*/  MOV R48, RZ ;  /* 0x000000ff00307202 */ /* 0x000fe20000000f00 */
[----:B------:R-:W-:Y:S01]  /*0f40*/  @!P3 IMAD.WIDE.U32 R4, R26, c[0x0][0x1c0], R4 ;  /* 0x000070001a04ba25 */ /* 0x000fe200078e0004 */
[----:B------:R-:W-:Y:S02]  /*0f50*/  SHF.R.S32.HI R50, RZ, 0x1f, R28 ;  /* 0x0000001fff327819 */ /* 0x000fe4000001141c */
[----:B------:R0:W5:Y:S01]  /*0f60*/  @!P1 LDG.E R49, [R52.64] ;  /* 0x0000000634319981 */ /* 0x000162000c1e1900 */
[----:B------:R-:W-:Y:S02]  /*0f70*/  ISETP.GE.U32.AND P1, PT, R28, c[0x0][0x1c8], PT ;  /* 0x000072001c007a0c */ /* 0x000fe40003f26070 */
[----:B------:R-:W-:Y:S01]  /*0f80*/  @!P3 IADD3 R5, R5, R51, RZ ;  /* 0x000000330505b210 */ /* 0x000fe20007ffe0ff */
[----:B------:R1:W5:Y:S01]  /*0f90*/  @!P4 LDG.E R48, [R6.64] ;  /* 0x000000060630c981 */ /* 0x000362000c1e1900 */
[----:B------:R-:W-:-:S02]  /*0fa0*/  @!P3 LEA R54, P4, R4, c[0x0][0x170], 0x1 ;  /* 0x00005c000436ba11 */ /* 0x000fc400078808ff */
[----:B------:R-:W-:Y:S02]  /*0fb0*/  ISETP.GE.AND.EX P1, PT, R50, c[0x0][0x1cc], PT, P1 ;  /* 0x0000730032007a0c */ /* 0x000fe40003f26310 */
[----:B------:R-:W-:Y:S02]  /*0fc0*/  @!P3 LEA.HI.X R55, R4, c[0x0][0x174], R5, 0x1, P4 ;  /* 0x00005d000437ba11 */ /* 0x000fe400020f0c05 */
[----:B------:R-:W-:Y:S02]  /*0fd0*/  @!P2 MOV R4, R8 ;  /* 0x000000080004a202 */ /* 0x000fe40000000f00 */
[----:B------:R-:W-:Y:S01]  /*0fe0*/  @!P2 MOV R5, R3 ;  /* 0x000000030005a202 */ /* 0x000fe20000000f00 */
[----:B-1----:R-:W-:Y:S01]  /*0ff0*/  @!P2 IMAD R6, R47, c[0x0][0x1c0], RZ ;  /* 0x000070002f06aa24 */ /* 0x002fe200078e02ff */
[----:B------:R-:W-:Y:S02]  /*1000*/  ISETP.GT.U32.OR P1, PT, R0, 0x1df, P1 ;  /* 0x000001df0000780c */ /* 0x000fe40000f24470 */
[----:B------:R-:W-:Y:S01]  /*1010*/  MOV R51, RZ ;  /* 0x000000ff00337202 */ /* 0x000fe20000000f00 */
[----:B------:R-:W-:-:S02]  /*1020*/  @!P2 IMAD R7, R27, c[0x0][0x1c4], R6 ;  /* 0x000071001b07aa24 */ /* 0x000fc400078e0206 */
[----:B------:R-:W-:-:S03]  /*1030*/  @!P2 IMAD.WIDE.U32 R4, R27, c[0x0][0x1c0], R4 ;  /* 0x000070001b04aa25 */ /* 0x000fc600078e0004 */
[----:B------:R1:W5:Y:S02]  /*1040*/  @!P3 LDG.E R51, [R54.64] ;  /* 0x000000063633b981 */ /* 0x000364000c1e1900 */
        /* <DEDUP_REMOVED lines=17> */
[----:B0-----:R-:W-:Y:S01]  /*1160*/  FMUL.FTZ R7, R5, R5 ;  /* 0x0000000505077220 */ /* 0x001fe20000410000 */
[--C-:B---3--:R-:W-:Y:S01]  /*1170*/  HADD2.F32 R63, -RZ, R58.reuse.H1_H1 ;  /* 0x3000003aff3f7230 */ /* 0x108fe20000004100 */
[C---:B------:R-:W-:Y:S02]  /*1180*/  FADD.FTZ R5, R4.reuse, R5 ;  /* 0x0000000504057221 */ /* 0x040fe40000010000 */
[----:B------:R-:W-:Y:S01]  /*1190*/  FFMA.FTZ R7, R4, R4, R7 ;  /* 0x0000000404077223 */ /* 0x000fe20000010007 */
[----:B------:R-:W-:Y:S01]  /*11a0*/  HADD2.F32 R4, -RZ, R58.H0_H0 ;  /* 0x2000003aff047230 */ /* 0x000fe20000004100 */
[----:B------:R-:W-:Y:S02]  /*11b0*/  FMUL.FTZ R69, R63, R63 ;  /* 0x0000003f3f457220 */ /* 0x000fe40000410000 */
[----:B------:R-:W-:Y:S02]  /*11c0*/  FADD.FTZ R7, RZ, R7 ;  /* 0x00000007ff077221 */ /* 0x000fe40000010000 */
[----:B------:R-:W-:-:S02]  /*11d0*/  FADD.FTZ R6, R4, R63 ;  /* 0x0000003f04067221 */ /* 0x000fc40000010000 */
[----:B------:R-:W-:Y:S02]  /*11e0*/  FFMA.FTZ R4, R4, R4, R69 ;  /* 0x0000000404047223 */ /* 0x000fe40000010045 */
[----:B------:R-:W-:Y:S02]  /*11f0*/  FADD.FTZ R5, RZ, R5 ;  /* 0x00000005ff057221 */ /* 0x000fe40000010000 */
[----:B------:R-:W-:Y:S02]  /*1200*/  FADD.FTZ R4, R7, R4 ;  /* 0x0000000407047221 */ /* 0x000fe40000010000 */
        /* <DEDUP_REMOVED lines=27> */
[----:B------:R-:W-:Y:S01]  /*13c0*/  FADD.FTZ R4, R4, R55 ;  /* 0x0000003704047221 */ /* 0x000fe20000010000 */
[--C-:B------:R-:W-:Y:S02]  /*13d0*/  HADD2.F32 R7, -RZ, R40.reuse.H1_H1 ;  /* 0x30000028ff077230 */ /* 0x100fe40000004100 */
        /* <DEDUP_REMOVED lines=41> */
[----:B------:R-:W-:Y:S01]  /*1670*/  HADD2.F32 R6, -RZ, R51.H0_H0 ;  /* 0x20000033ff067230 */ /* 0x000fe20000004100 */
[----:B------:R-:W-:-:S02]  /*1680*/  FADD.FTZ R5, R5, R54 ;  /* 0x0000003605057221 */ /* 0x000fc40000010000 */
[----:B------:R-:W-:Y:S02]  /*1690*/  FADD.FTZ R4, R4, R55 ;  /* 0x0000003704047221 */ /* 0x000fe40000010000 */
[C---:B------:R-:W-:Y:S02]  /*16a0*/  FADD.FTZ R54, R6.reuse, R7 ;  /* 0x0000000706367221 */ /* 0x040fe40000010000 */
[----:B------:R-:W-:Y:S01]  /*16b0*/  FMUL.FTZ R55, R7, R7 ;  /* 0x0000000707377220 */ /* 0x000fe20000410000 */
[----:B------:R-:W-:Y:S01]  /*16c0*/  ISETP.GE.U32.AND P1, PT, R29, c[0x0][0x1c8], PT ;  /* 0x000072001d007a0c */ /* 0x000fe20003f26070 */
[----:B------:R-:W-:Y:S01]  /*16d0*/  FADD.FTZ R5, R5, R54 ;  /* 0x0000003605057221 */ /* 0x000fe20000010000 */
[----:B------:R-:W-:Y:S01]  /*16e0*/  SHF.R.S32.HI R54, RZ, 0x1f, R29 ;  /* 0x0000001fff367819 */ /* 0x000fe2000001141d */
[----:B------:R-:W-:-:S03]  /*16f0*/  FFMA.FTZ R55, R6, R6, R55 ;  /* 0x0000000606377223 */ /* 0x000fc60000010037 */
[----:B------:R-:W-:Y:S01]  /*1700*/  ISETP.GE.AND.EX P1, PT, R54, c[0x0][0x1cc], PT, P1 ;  /* 0x0000730036007a0c */ /* 0x000fe20003f26310 */
        /* <DEDUP_REMOVED lines=100> */
.L_x_4085:
[----:B------:R-:W-:Y:S05]  /*1d50*/  BSYNC B0 ;  /* 0x0000000000007941 */ /* 0x000fea0003800000 */
.L_x_4084:
        /* <DEDUP_REMOVED lines=25> */
.L_x_4088:
[----:B------:R-:W2:Y:S01]  /*1ef0*/  LDG.E.STRONG.GPU R6, [R62.64] ;  /* 0x000000063e067981 */ /* 0x000ea2000c1ef900 */
[----:B------:R-:W-:Y:S01]  /*1f00*/  YIELD ;  /* 0x0000000000007946 */ /* 0x000fe20003800000 */
[----:B--2---:R-:W-:Y:S01]  /*1f10*/  ISETP.NE.AND P1, PT, R6, R7, PT ;  /* 0x000000070600720c */ /* 0x004fe20003f25270 */
[----:B------:R-:W-:-:S12]  /*1f20*/  CCTL.IVALL ;  /* 0x00000000ff00798f */ /* 0x000fd80002000000 */
[----:B------:R-:W-:Y:S05]  /*1f30*/  @P1 BRA `(.L_x_4088) ;  /* 0xffffffb000001947 */ /* 0x000fea000383ffff */
.L_x_4087:
        /* <DEDUP_REMOVED lines=11> */
.L_x_4090:
        /* <DEDUP_REMOVED lines=59> */
.L_x_4089:
        /* <DEDUP_REMOVED lines=19> */
.L_x_4092:
[----:B------:R-:W-:Y:S05]  /*24d0*/  BSYNC B0 ;  /* 0x0000000000007941 */ /* 0x000fea0003800000 */
.L_x_4091:
        /* <DEDUP_REMOVED lines=30> */
.L_x_4086:
        /* <DEDUP_REMOVED lines=18> */
[----:B-1----:R-:W-:Y:S01]  /*27e0*/  MOV R63, 0x3f800000 ;  /* 0x3f800000003f7802 */ /* 0x002fe20000000f00 */
[--C-:B0-----:R-:W-:Y:S01]  /*27f0*/  HADD2.F32 R5, -RZ, R59.reuse.H1_H1 ;  /* 0x3000003bff057230 */ /* 0x101fe20000004100 */
[----:B------:R-:W-:Y:S01]  /*2800*/  ISETP.NE.AND P6, PT, RZ, UR5, PT ;  /* 0x00000005ff007c0c */ /* 0x000fe2000bfc5270 */
[----:B------:R-:W0:Y:S01]  /*2810*/  LDS.64 R6, [0x90] ;  /* 0x00009000ff067984 */ /* 0x000e220000000a00 */
[----:B------:R-:W-:Y:S01]  /*2820*/  HADD2.F32 R59, -RZ, R59.H0_H0 ;  /* 0x2000003bff3b7230 */ /* 0x000fe20000004100 */
        /* <DEDUP_REMOVED lines=27> */
.L_x_4093:
        /* <DEDUP_REMOVED lines=12> */
.L_x_4095:
[----:B------:R-:W-:Y:S05]  /*2aa0*/  BSYNC B0 ;  /* 0x0000000000007941 */ /* 0x000fea0003800000 */
.L_x_4094:
[--C-:B------:R-:W-:Y:S01]  /*2ab0*/  HADD2.F32 R5, -RZ, R58.reuse.H0_H0 ;  /* 0x2000003aff057230 */ /* 0x100fe20000004100 */
[----:B------:R-:W-:Y:S01]  /*2ac0*/  ISETP.GE.U32.AND P1, PT, R15, c[0x0][0x1c8], PT ;  /* 0x000072000f007a0c */ /* 0x000fe20003f26070 */
[----:B0-----:R-:W-:-:S03]  /*2ad0*/  HADD2.F32 R7, -RZ, R58.H1_H1 ;  /* 0x3000003aff077230 */ /* 0x001fc60000004100 */
        /* <DEDUP_REMOVED lines=19> */
.L_x_4096:
        /* <DEDUP_REMOVED lines=12> */
.L_x_4098:
[----:B------:R-:W-:Y:S05]  /*2cd0*/  BSYNC B0 ;  /* 0x0000000000007941 */ /* 0x000fea0003800000 */
.L_x_4097:
[--C-:B------:R-:W-:Y:S01]  /*2ce0*/  HADD2.F32 R5, -RZ, R57.reuse.H0_H0 ;  /* 0x20000039ff057230 */ /* 0x100fe20000004100 */
[----:B------:R-:W-:Y:S01]  /*2cf0*/  ISETP.GE.U32.AND P1, PT, R16, c[0x0][0x1c8], PT ;  /* 0x0000720010007a0c */ /* 0x000fe20003f26070 */
[----:B------:R-:W-:-:S03]  /*2d00*/  HADD2.F32 R57, -RZ, R57.H1_H1 ;  /* 0x30000039ff397230 */ /* 0x000fc60000004100 */
[--C-:B------:R-:W-:Y:S01]  /*2d10*/  FADD.FTZ R4, R5, -R64.reuse ;  /* 0x8000004005047221 */ /* 0x100fe20000010000 */
[----:B------:R-:W-:Y:S01]  /*2d20*/  ISETP.GE.AND.EX P1, PT, R56, c[0x0][0x1cc], PT, P1 ;  /* 0x0000730038007a0c */ /* 0x000fe20003f26310 */
[----:B0-----:R-:W-:Y:S02]  /*2d30*/  FADD.FTZ R6, R57, -R64 ;  /* 0x8000004039067221 */ /* 0x001fe40000010000 */
        /* <DEDUP_REMOVED lines=16> */
.L_x_4099:
        /* <DEDUP_REMOVED lines=12> */
.L_x_4101:
[----:B------:R-:W-:Y:S05]  /*2f00*/  BSYNC B0 ;  /* 0x0000000000007941 */ /* 0x000fea0003800000 */
.L_x_4100:
        /* <DEDUP_REMOVED lines=22> */
.L_x_4102:
        /* <DEDUP_REMOVED lines=12> */
.L_x_4104:
[----:B------:R-:W-:Y:S05]  /*3130*/  BSYNC B0 ;  /* 0x0000000000007941 */ /* 0x000fea0003800000 */
.L_x_4103:
[--C-:B------:R-:W-:Y:S01]  /*3140*/  HADD2.F32 R5, -RZ, R36.reuse.H0_H0 ;  /* 0x20000024ff057230 */ /* 0x100fe20000004100 */
[----:B------:R-:W-:Y:S01]  /*3150*/  ISETP.GE.U32.AND P1, PT, R18, c[0x0][0x1c8], PT ;  /* 0x0000720012007a0c */ /* 0x000fe20003f26070 */
[----:B0-----:R-:W-:Y:S01]  /*3160*/  HADD2.F32 R7, -RZ, R36.H1_H1 ;  /* 0x30000024ff077230 */ /* 0x001fe20000004100 */
        /* <DEDUP_REMOVED lines=21> */
.L_x_4105:
        /* <DEDUP_REMOVED lines=12> */
.L_x_4107:
[----:B------:R-:W-:Y:S05]  /*3380*/  BSYNC B0 ;  /* 0x0000000000007941 */ /* 0x000fea0003800000 */
.L_x_4106:
        /* <DEDUP_REMOVED lines=9> */
[----:B------:R-:W-:Y:S01]  /*3420*/  ISETP.GT.U32.OR P2, PT, R0, 0x1df, P2 ;  /* 0x000001df0000780c */ /* 0x000fe20001744470 */
        /* <DEDUP_REMOVED lines=17> */
.L_x_4108:
        /* <DEDUP_REMOVED lines=12> */
.L_x_4110:
[----:B------:R-:W-:Y:S05]  /*3600*/  BSYNC B0 ;  /* 0x0000000000007941 */ /* 0x000fea0003800000 */
.L_x_4109:
[-C--:B------:R-:W-:Y:S01]  /*3610*/  FMUL.FTZ R40, R40, R63.reuse ;  /* 0x0000003f28287220 */ /* 0x080fe20000410000 */
[--C-:B------:R-:W-:Y:S01]  /*3620*/  HADD2.F32 R35, -RZ, R41.reuse.H0_H0 ;  /* 0x20000029ff237230 */ /* 0x100fe20000004100 */
[----:B------:R-:W-:Y:S01]  /*3630*/  FMUL.FTZ R56, R56, R63 ;  /* 0x0000003f38387220 */ /* 0x000fe20000410000 */
[----:B------:R-:W-:Y:S01]  /*3640*/  HADD2.F32 R41, -RZ, R41.H1_H1 ;  /* 0x30000029ff297230 */ /* 0x000fe20000004100 */
        /* <DEDUP_REMOVED lines=13> */
.L_x_4111:
        /* <DEDUP_REMOVED lines=12> */
.L_x_4113:
[----:B------:R-:W-:Y:S05]  /*37e0*/  BSYNC B0 ;  /* 0x0000000000007941 */ /* 0x000fea0003800000 */
.L_x_4112:
[--C-:B0-----:R-:W-:Y:S01]  /*37f0*/  HADD2.F32 R5, -RZ, R44.reuse.H0_H0 ;  /* 0x2000002cff057230 */ /* 0x101fe20000004100 */
[--C-:B------:R-:W-:Y:S01]  /*3800*/  FADD.FTZ R4, R35, -R64.reuse ;  /* 0x8000004023047221 */ /* 0x100fe20000010000 */
[----:B------:R-:W-:Y:S01]  /*3810*/  HADD2.F32 R7, -RZ, R44.H1_H1 ;  /* 0x3000002cff077230 */ /* 0x000fe20000004100 */
[--C-:B------:R-:W-:Y:S01]  /*3820*/  FADD.FTZ R6, R41, -R64.reuse ;  /* 0x8000004029067221 */ /* 0x100fe20000010000 */
[--C-:B------:R-:W-:Y:S01]  /*3830*/  HADD2.F32 R31, -RZ, R46.reuse.H0_H0 ;  /* 0x2000002eff1f7230 */ /* 0x100fe20000004100 */
[----:B------:R-:W-:Y:S01]  /*3840*/  ISETP.GE.U32.AND P4, PT, R21, c[0x0][0x1c8], PT ;  /* 0x0000720015007a0c */ /* 0x000fe20003f86070 */
[----:B------:R-:W-:Y:S01]  /*3850*/  HADD2.F32 R69, -RZ, R49.H0_H0 ;  /* 0x20000031ff457230 */ /* 0x000fe20000004100 */
[----:B------:R-:W-:Y:S01]  /*3860*/  ISETP.GE.U32.AND P3, PT, R22, c[0x0][0x1c8], PT ;  /* 0x0000720016007a0c */ /* 0x000fe20003f66070 */
[----:B------:R-:W-:Y:S01]  /*3870*/  HADD2.F32 R71, -RZ, R51.H0_H0 ;  /* 0x20000033ff477230 */ /* 0x000fe20000004100 */
[----:B------:R-:W-:Y:S01]  /*3880*/  ISETP.GE.U32.AND P1, PT, R23, c[0x0][0x1c8], PT ;  /* 0x0000720017007a0c */ /* 0x000fe20003f26070 */
[----:B------:R-:W-:Y:S01]  /*3890*/  HADD2.F32 R77, -RZ, R53.H0_H0 ;  /* 0x20000035ff4d7230 */ /* 0x000fe20000004100 */
[----:B------:R-:W-:Y:S01]  /*38a0*/  ISETP.GE.U32.AND P2, PT, R24, c[0x0][0x1c8], PT ;  /* 0x0000720018007a0c */ /* 0x000fe20003f46070 */
[----:B------:R-:W-:Y:S01]  /*38b0*/  HADD2.F32 R33, -RZ, R46.H1_H1 ;  /* 0x3000002eff217230 */ /* 0x000fe20000004100 */
[--C-:B------:R-:W-:Y:S01]  /*38c0*/  FADD.FTZ R30, R5, -R64.reuse ;  /* 0x80000040051e7221 */ /* 0x100fe20000010000 */
[--C-:B------:R-:W-:Y:S01]  /*38d0*/  HADD2.F32 R37, -RZ, R48.reuse.H0_H0 ;  /* 0x20000030ff257230 */ /* 0x100fe20000004100 */
[--C-:B------:R-:W-:Y:S01]  /*38e0*/  FADD.FTZ R32, R7, -R64.reuse ;  /* 0x8000004007207221 */ /* 0x100fe20000010000 */
[----:B------:R-:W-:Y:S01]  /*38f0*/  HADD2.F32 R57, -RZ, R48.H1_H1 ;  /* 0x30000030ff397230 */ /* 0x000fe20000004100 */
        /* <DEDUP_REMOVED lines=60> */
.L_x_4114:
        /* <DEDUP_REMOVED lines=12> */
.L_x_4116:
[----:B------:R-:W-:Y:S05]  /*3d80*/  BSYNC B0 ;  /* 0x0000000000007941 */ /* 0x000fea0003800000 */
.L_x_4115:
[----:B------:R-:W-:Y:S02]  /*3d90*/  FFMA.FTZ R52, R61, R52, R62 ;  /* 0x000000343d347223 */ /* 0x000fe4000001003e */
[----:B------:R-:W-:Y:S01]  /*3da0*/  FFMA.FTZ R53, R59, R53, R60 ;  /* 0x000000353b357223 */ /* 0x000fe2000001003c */
        /* <DEDUP_REMOVED lines=11> */
.L_x_4117:
        /* <DEDUP_REMOVED lines=12> */
.L_x_4119:
[----:B------:R-:W-:Y:S05]  /*3f20*/  BSYNC B0 ;  /* 0x0000000000007941 */ /* 0x000fea0003800000 */
.L_x_4118:
        /* <DEDUP_REMOVED lines=13> */
.L_x_4120:
[----:B------:R-:W-:Y:S01]  /*4000*/  BSSY B0, `(.L_x_4121) ;  /* 0x000000c000007945 */ /* 0x000fe20003800000 */
[----:B------:R-:W-:Y:S05]  /*4010*/  @P1 BRA `(.L_x_4122) ;  /* 0x000000a000001947 */ /* 0x000fea0003800000 */
[----:B------:R-:W-:Y:S01]  /*4020*/  IMAD R34, R39, c[0x0][0x1c0], RZ ;  /* 0x0000700027227a24 */ /* 0x000fe200078e02ff */
[----:B------:R-:W-:Y:S02]  /*4030*/  MOV R38, R8 ;  /* 0x0000000800267202 */ /* 0x000fe40000000f00 */
[----:B------:R-:W-:Y:S01]  /*4040*/  MOV R39, R3 ;  /* 0x0000000300277202 */ /* 0x000fe20000000f00 */
[----:B------:R-:W-:Y:S01]  /*4050*/  IMAD R49, R23, c[0x0][0x1c4], R34 ;  /* 0x0000710017317a24 */ /* 0x000fe200078e0222 */
[----:B------:R-:W-:-:S03]  /*4060*/  F2FP.PACK_AB R55, R56, R55 ;  /* 0x000000373837723e */ /* 0x000fc600000000ff */
[----:B0-----:R-:W-:-:S05]  /*4070*/  IMAD.WIDE.U32 R40, R23, c[0x0][0x1c0], R38 ;  /* 0x0000700017287a25 */ /* 0x001fca00078e0026 */
[----:B------:R-:W-:Y:S02]  /*4080*/  IADD3 R49, R41, R49, RZ ;  /* 0x0000003129317210 */ /* 0x000fe40007ffe0ff */
[----:B------:R-:W-:-:S04]  /*4090*/  LEA R38, P1, R40, c[0x0][0x160], 0x1 ;  /* 0x0000580028267a11 */ /* 0x000fc800078208ff */
[----:B------:R-:W-:-:S05]  /*40a0*/  LEA.HI.X R39, R40, c[0x0][0x164], R49, 0x1, P1 ;  /* 0x0000590028277a11 */ /* 0x000fca00008f0c31 */
[----:B------:R0:W-:Y:S04]  /*40b0*/  STG.E [R38.64], R55 ;  /* 0x0000003726007986 */ /* 0x0001e8000c101906 */
.L_x_4122:
[----:B------:R-:W-:Y:S05]  /*40c0*/  BSYNC B0 ;  /* 0x0000000000007941 */ /* 0x000fea0003800000 */
.L_x_4121:
        /* <DEDUP_REMOVED lines=13> */
.L_x_4123:
        /* <DEDUP_REMOVED lines=12> */
.L_x_4125:
[----:B------:R-:W-:Y:S05]  /*4260*/  BSYNC B0 ;  /* 0x0000000000007941 */ /* 0x000fea0003800000 */
.L_x_4124:
        /* <DEDUP_REMOVED lines=13> */
[--C-:B------:R-:W-:Y:S01]  /*4340*/  FFMA.FTZ R36, R61, R33, R62.reuse ;  /* 0x000000213d247223 */ /* 0x100fe2000001003e */
[----:B------:R-:W-:Y:S01]  /*4350*/  ISETP.GE.AND.EX P2, PT, R47, c[0x0][0x1cc], PT, P2 ;  /* 0x000073002f007a0c */ /* 0x000fe20003f46320 */
[C-C-:B------:R-:W-:Y:S01]  /*4360*/  FFMA.FTZ R38, R61.reuse, R32, R62.reuse ;  /* 0x000000203d267223 */ /* 0x140fe2000001003e */
        /* <DEDUP_REMOVED lines=20> */
.L_x_4126:
        /* <DEDUP_REMOVED lines=12> */
.L_x_4128:
[----:B------:R-:W-:Y:S05]  /*4570*/  BSYNC B0 ;  /* 0x0000000000007941 */ /* 0x000fea0003800000 */
.L_x_4127:
        /* <DEDUP_REMOVED lines=11> */
.L_x_4129:
        /* <DEDUP_REMOVED lines=12> */
.L_x_4131:
[----:B------:R-:W-:Y:S05]  /*46f0*/  BSYNC B0 ;  /* 0x0000000000007941 */ /* 0x000fea0003800000 */
.L_x_4130:
        /* <DEDUP_REMOVED lines=11> */
.L_x_4132:
        /* <DEDUP_REMOVED lines=12> */
.L_x_4134:
[----:B------:R-:W-:Y:S05]  /*4870*/  BSYNC B0 ;  /* 0x0000000000007941 */ /* 0x000fea0003800000 */
.L_x_4133:
        /* <DEDUP_REMOVED lines=11> */
.L_x_4135:
        /* <DEDUP_REMOVED lines=12> */
.L_x_4137:
[----:B------:R-:W-:Y:S05]  /*49f0*/  BSYNC B0 ;  /* 0x0000000000007941 */ /* 0x000fea0003800000 */
.L_x_4136:
        /* <DEDUP_REMOVED lines=11> */
.L_x_4138:
        /* <DEDUP_REMOVED lines=11> */
.L_x_4140:
[----:B------:R-:W-:Y:S05]  /*4b60*/  BSYNC B0 ;  /* 0x0000000000007941 */ /* 0x000fea0003800000 */
.L_x_4139:
[----:B------:R-:W-:Y:S02]  /*4b70*/  IADD3 R10, R10, c[0x0][0x10], RZ ;  /* 0x000004000a0a7a10 */ /* 0x000fe40007ffe0ff */
[----:B------:R-:W-:Y:S02]  /*4b80*/  IADD3 R66, R66, 0x1, RZ ;  /* 0x0000000142427810 */ /* 0x000fe40007ffe0ff */
[----:B------:R-:W-:-:S13]  /*4b90*/  ISETP.GE.AND P1, PT, R10, UR4, PT ;  /* 0x000000040a007c0c */ /* 0x000fda000bf26270 */
[----:B------:R-:W-:Y:S01]  /*4ba0*/  @P1 CALL.REL.NOINC `(.L_x_4141) ;  /* 0x0000001000001944 */ /* 0x000fe20003c00000 */
[----:B------:R-:W-:Y:S05]  /*4bb0*/  BRA `(.L_x_4142) ;  /* 0xffffb6d000007947 */ /* 0x000fea000383ffff */
.L_x_4141:
[----:B------:R-:W-:Y:S05]  /*4bc0*/  EXIT ;  /* 0x000000000000794d */ /* 0x000fea0003800000 */
.L_x_4143:
        /* <DEDUP_REMOVED lines=11> */
.L_x_5231:


//--------------------- .text._Z35group_norm_nhwc_fwd_one_pass_kernelI11Fp16IOBf16WLi512ELi60ELi480EEv26Group_norm_nhwc_fwd_params --------------------------
	.section	.text._Z35group_norm_nhwc_fwd_one_pass_kernelI11Fp16IOBf16WLi512ELi60ELi480EEv26Group_norm_nhwc_fwd_params,"ax",@progbits
	.sectioninfo	@"SHI_REGISTERS=128"
	.align	128
        .global         _Z35group_norm_nhwc_fwd_one_pass_kernelI11Fp16IOBf16WLi512ELi60ELi480EEv26Group_norm_nhwc_fwd_params
        .type           _Z35group_norm_nhwc_fwd_one_pass_kernelI11Fp16IOBf16WLi512ELi60ELi480EEv26Group_norm_nhwc_fwd_params,@function
        .size           _Z35group_norm_nhwc_fwd_one_pass_kernelI11Fp16IOBf16WLi512ELi60ELi480EEv26Group_norm_nhwc_fwd_params,(.L_x_5232 - _Z35group_norm_nhwc_fwd_one_pass_kernelI11Fp16IOBf16WLi512ELi60ELi480EEv26Group_norm_nhwc_fwd_params)
        .other          _Z35group_norm_nhwc_fwd_one_pass_kernelI11Fp16IOBf16WLi512ELi60ELi480EEv26Group_norm_nhwc_fwd_params,@"STO_CUDA_ENTRY STV_DEFAULT"
_Z35group_norm_nhwc_fwd_one_pass_kernelI11Fp16IOBf16WLi512ELi60ELi480EEv26Group_norm_nhwc_fwd_params:
.text._Z35group_norm_nhwc_fwd_one_pass_kernelI11Fp16IOBf16WLi512ELi60ELi480EEv26Group_norm_nhwc_fwd_params:
        /* <DEDUP_REMOVED lines=198> */
.L_x_4250:
        /* <DEDUP_REMOVED lines=741> */
.L_x_4145:
[----:B0-----:R-:W-:Y:S05]  /*3ab0*/  BSYNC B0 ;  /* 0x0000000000007941 */ /* 0x001fea0003800000 */
.L_x_4144:
        /* <DEDUP_REMOVED lines=25> */
.L_x_4148:
[----:B------:R-:W2:Y:S01]  /*3c50*/  LDG.E.STRONG.GPU R33, [R28.64] ;  /* 0x000000061c217981 */ /* 0x000ea2000c1ef900 */
[----:B------:R-:W-:Y:S01]  /*3c60*/  YIELD ;  /* 0x0000000000007946 */ /* 0x000fe20003800000 */
[----:B--2---:R-:W-:Y:S01]  /*3c70*/  ISETP.NE.AND P6, PT, R33, R30, PT ;  /* 0x0000001e2100720c */ /* 0x004fe20003fc5270 */
[----:B------:R-:W-:-:S12]  /*3c80*/  CCTL.IVALL ;  /* 0x00000000ff00798f */ /* 0x000fd80002000000 */
[----:B------:R-:W-:Y:S05]  /*3c90*/  @P6 BRA `(.L_x_4148) ;  /* 0xffffffb000006947 */ /* 0x000fea000383ffff */
.L_x_4147:
        /* <DEDUP_REMOVED lines=11> */
.L_x_4150:
        /* <DEDUP_REMOVED lines=59> */
.L_x_4149:
        /* <DEDUP_REMOVED lines=18> */
.L_x_4152:
[----:B------:R-:W-:Y:S05]  /*4220*/  BSYNC B0 ;  /* 0x0000000000007941 */ /* 0x000fea0003800000 */
.L_x_4151:
        /* <DEDUP_REMOVED lines=31> */
.L_x_4146:
[----:B------:R-:W0:Y:S01]  /*4420*/  S2R R29, SR_TID.X ;  /* 0x00000000001d7919 */ /* 0x000e220000002100 */
[----:B------:R-:W-:Y:S01]  /*4430*/  P2R R28, PR, RZ, 0x1 ;  /* 0x00000001ff1c7803 */ /* 0x000fe20000000000 */
[----:B------:R-:W-:Y:S01]  /*4440*/  HFMA2.MMA R33, -RZ, RZ, 1.875, 0 ;  /* 0x3f800000ff217435 */ /* 0x000fe200000001ff */
        /* <DEDUP_REMOVED lines=22> */
[----:B------:R1:W2:Y:S04]  /*45b0*/  LDG.E.U16 R34, [R28.64+0x2] ;  /* 0x000002061c227981 */ /* 0x0002a8000c1e1500 */
[----:B------:R1:W3:Y:S04]  /*45c0*/  LDG.E.U16 R25, [R28.64] ;  /* 0x000000061c197981 */ /* 0x0002e8000c1e1500 */
[----:B------:R-:W4:Y:S04]  /*45d0*/  LDG.E.U16 R35, [R30.64] ;  /* 0x000000061e237981 */ /* 0x000f28000c1e1500 */
[----:B------:R-:W5:Y:S01]  /*45e0*/  LDG.E.U16 R36, [R30.64+0x2] ;  /* 0x000002061e247981 */ /* 0x000f62000c1e1500 */
[----:B------:R-:W-:Y:S01]  /*45f0*/  ISETP.NE.AND P6, PT, RZ, UR5, PT ;  /* 0x00000005ff007c0c */ /* 0x000fe2000bfc5270 */
[----:B------:R-:W-:-:S02]  /*4600*/  HADD2.F32 R41, -RZ, R63.H1_H1 ;  /* 0x3000003fff297230 */ /* 0x000fc40000004100 */
[----:B------:R-:W-:Y:S02]  /*4610*/  HADD2.F32 R63, -RZ, R63.H0_H0 ;  /* 0x2000003fff3f7230 */ /* 0x000fe40000004100 */
[--C-:B------:R-:W-:Y:S01]  /*4620*/  HADD2.F32 R37, -RZ, R26.reuse.H0_H0 ;  /* 0x2000001aff257230 */ /* 0x100fe20000004100 */
[--C-:B0-----:R-:W-:Y:S01]  /*4630*/  FADD.FTZ R38, R41, -R32.reuse ;  /* 0x8000002029267221 */ /* 0x101fe20000010000 */
[----:B------:R-:W-:Y:S01]  /*4640*/  HADD2.F32 R39, -RZ, R26.H1_H1 ;  /* 0x3000001aff277230 */ /* 0x000fe20000004100 */
[----:B------:R-:W-:Y:S02]  /*4650*/  FADD.FTZ R26, R63, -R32 ;  /* 0x800000203f1a7221 */ /* 0x000fe40000010000 */
[-C--:B-1----:R-:W-:Y:S02]  /*4660*/  FMUL.FTZ R29, R38, R33.reuse ;  /* 0x00000021261d7220 */ /* 0x082fe40000410000 */
[----:B------:R-:W-:Y:S01]  /*4670*/  FMUL.FTZ R28, R26, R33 ;  /* 0x000000211a1c7220 */ /* 0x000fe20000410000 */
[----:B--2---:R-:W-:-:S02]  /*4680*/  PRMT R34, RZ, 0x5410, R34 ;  /* 0x00005410ff227816 */ /* 0x004fc40000000022 */
[----:B---3--:R-:W-:Y:S02]  /*4690*/  PRMT R25, RZ, 0x5410, R25 ;  /* 0x00005410ff197816 */ /* 0x008fe40000000019 */
[----:B----4-:R-:W-:Y:S02]  /*46a0*/  PRMT R35, RZ, 0x5410, R35 ;  /* 0x00005410ff237816 */ /* 0x010fe40000000023 */
[----:B-----5:R-:W-:-:S03]  /*46b0*/  PRMT R36, RZ, 0x5410, R36 ;  /* 0x00005410ff247816 */ /* 0x020fc60000000024 */
        /* <DEDUP_REMOVED lines=13> */
.L_x_4153:
        /* <DEDUP_REMOVED lines=14> */
.L_x_4155:
[----:B------:R-:W-:Y:S05]  /*4870*/  BSYNC B0 ;  /* 0x0000000000007941 */ /* 0x000fea0003800000 */
.L_x_4154:
[--C-:B------:R-:W-:Y:S01]  /*4880*/  FADD.FTZ R26, R37, -R32.reuse ;  /* 0x80000020251a7221 */ /* 0x100fe20000010000 */
[--C-:B0-----:R-:W-:Y:S01]  /*4890*/  HADD2.F32 R31, -RZ, R27.reuse.H1_H1 ;  /* 0x3000001bff1f7230 */ /* 0x101fe20000004100 */
[--C-:B------:R-:W-:Y:S01]  /*48a0*/  FADD.FTZ R28, R39, -R32.reuse ;  /* 0x80000020271c7221 */ /* 0x100fe20000010000 */
[----:B------:R-:W-:Y:S01]  /*48b0*/  HADD2.F32 R29, -RZ, R27.H0_H0 ;  /* 0x2000001bff1d7230 */ /* 0x000fe20000004100 */
[-C--:B------:R-:W-:Y:S02]  /*48c0*/  FMUL.FTZ R26, R26, R33.reuse ;  /* 0x000000211a1a7220 */ /* 0x080fe40000410000 */
[----:B------:R-:W-:Y:S02]  /*48d0*/  FMUL.FTZ R27, R28, R33 ;  /* 0x000000211c1b7220 */ /* 0x000fe40000410000 */
        /* <DEDUP_REMOVED lines=15> */
.L_x_4156:
        /* <DEDUP_REMOVED lines=14> */
.L_x_4158:
[----:B------:R-:W-:Y:S05]  /*4ab0*/  BSYNC B0 ;  /* 0x0000000000007941 */ /* 0x000fea0003800000 */
.L_x_4157:
        /* <DEDUP_REMOVED lines=19> */
.L_x_4159:
        /* <DEDUP_REMOVED lines=14> */
.L_x_4161:
[----:B------:R-:W-:Y:S05]  /*4cd0*/  BSYNC B0 ;  /* 0x0000000000007941 */ /* 0x000fea0003800000 */
.L_x_4160:
        /* <DEDUP_REMOVED lines=21> */
.L_x_4162:
        /* <DEDUP_REMOVED lines=14> */
.L_x_4164:
[----:B------:R-:W-:Y:S05]  /*4f10*/  BSYNC B0 ;  /* 0x0000000000007941 */ /* 0x000fea0003800000 */
.L_x_4163:
        /* <DEDUP_REMOVED lines=15> */
.L_x_4165:
        /* <DEDUP_REMOVED lines=13> */
.L_x_4167:
[----:B------:R-:W-:Y:S05]  /*50e0*/  BSYNC B0 ;  /* 0x0000000000007941 */ /* 0x000fea0003800000 */
.L_x_4166:
[--C-:B------:R-:W-:Y:S01]  /*50f0*/  FADD.FTZ R26, R37, -R32.reuse ;  /* 0x80000020251a7221 */ /* 0x100fe20000010000 */
[--C-:B0-----:R-:W-:Y:S01]  /*5100*/  HADD2.F32 R29, -RZ, R47.reuse.H0_H0 ;  /* 0x2000002fff1d7230 */ /* 0x101fe20000004100 */
[--C-:B------:R-:W-:Y:S01]  /*5110*/  FADD.FTZ R28, R39, -R32.reuse ;  /* 0x80000020271c7221 */ /* 0x100fe20000010000 */
        /* <DEDUP_REMOVED lines=20> */
.L_x_4168:
        /* <DEDUP_REMOVED lines=13> */
.L_x_4170:
[----:B------:R-:W-:Y:S05]  /*5330*/  BSYNC B0 ;  /* 0x0000000000007941 */ /* 0x000fea0003800000 */
.L_x_4169:
        /* <DEDUP_REMOVED lines=17> */
.L_x_4171:
        /* <DEDUP_REMOVED lines=13> */
.L_x_4173:
[----:B------:R-:W-:Y:S05]  /*5520*/  BSYNC B0 ;  /* 0x0000000000007941 */ /* 0x000fea0003800000 */
.L_x_4172:
        /* <DEDUP_REMOVED lines=19> */
.L_x_4174:
        /* <DEDUP_REMOVED lines=13> */
.L_x_4176:
[----:B------:R-:W-:Y:S05]  /*5730*/  BSYNC B0 ;  /* 0x0000000000007941 */ /* 0x000fea0003800000 */
.L_x_4175:
        /* <DEDUP_REMOVED lines=21> */
.L_x_4177:
        /* <DEDUP_REMOVED lines=13> */
.L_x_4179:
[----:B------:R-:W-:Y:S05]  /*5960*/  BSYNC B0 ;  /* 0x0000000000007941 */ /* 0x000fea0003800000 */
.L_x_4178:
        /* <DEDUP_REMOVED lines=15> */
.L_x_4180:
        /* <DEDUP_REMOVED lines=13> */
.L_x_4182:
[----:B------:R-:W-:Y:S05]  /*5b30*/  BSYNC B0 ;  /* 0x0000000000007941 */ /* 0x000fea0003800000 */
.L_x_4181:
        /* <DEDUP_REMOVED lines=185> */
.L_x_4183:
        /* <DEDUP_REMOVED lines=13> */
.L_x_4185:
[----:B------:R-:W-:Y:S05]  /*67a0*/  BSYNC B0 ;  /* 0x0000000000007941 */ /* 0x000fea0003800000 */
.L_x_4184:
        /* <DEDUP_REMOVED lines=11> */
.L_x_4186:
        /* <DEDUP_REMOVED lines=9> */
[----:B------:R-:W-:Y:S02]  /*68f0*/  LEA R56, P5, R54, c[0x0][0x160], 0x1 ;  /* 0x0000580036387a11 */ /* 0x000fe400078a08ff */
[----:B------:R-:W-:Y:S02]  /*6900*/  F2FP.PACK_AB R55, R74, R100 ;  /* 0x000000644a37723e */ /* 0x000fe400000000ff */
[----:B------:R-:W-:-:S05]  /*6910*/  LEA.HI.X R57, R54, c[0x0][0x164], R57, 0x1, P5 ;  /* 0x0000590036397a11 */ /* 0x000fca00028f0c39 */
[----:B------:R0:W-:Y:S04]  /*6920*/  STG.E [R56.64], R55 ;  /* 0x0000003738007986 */ /* 0x0001e8000c101906 */
.L_x_4188:
[----:B------:R-:W-:Y:S05]  /*6930*/  BSYNC B0 ;  /* 0x0000000000007941 */ /* 0x000fea0003800000 */
.L_x_4187:
        /* <DEDUP_REMOVED lines=11> */
.L_x_4189:
[----:B------:R-:W-:Y:S01]  /*69f0*/  LOP3.LUT P5, RZ, R24, 0x2000, RZ, 0xc0, !PT ;  /* 0x0000200018ff7812 */ /* 0x000fe200078ac0ff */
[----:B------:R-:W-:-:S12]  /*6a00*/  BSSY B0, `(.L_x_4190) ;  /* 0x000000c000007945 */ /* 0x000fd80003800000 */
[----:B------:R-:W-:Y:S05]  /*6a10*/  @!P5 BRA `(.L_x_4191) ;  /* 0x000000a00000d947 */ /* 0x000fea0003800000 */
[----:B------:R-:W-:Y:S01]  /*6a20*/  MOV R54, R68 ;  /* 0x0000004400367202 */ /* 0x000fe20000000f00 */
[----:B------:R-:W-:Y:S01]  /*6a30*/  IMAD R34, R117, c[0x0][0x1c0], RZ ;  /* 0x0000700075227a24 */ /* 0x000fe200078e02ff */
[----:B0-----:R-:W-:Y:S02]  /*6a40*/  MOV R55, R67 ;  /* 0x0000004300377202 */ /* 0x001fe40000000f00 */
[----:B------:R-:W-:Y:S01]  /*6a50*/  F2FP.PACK_AB R73, R73, R81 ;  /* 0x000000514949723e */ /* 0x000fe200000000ff */
[C---:B------:R-:W-:Y:S02]  /*6a60*/  IMAD R57, R83.reuse, c[0x0][0x1c4], R34 ;  /* 0x0000710053397a24 */ /* 0x040fe400078e0222 */
[----:B------:R-:W-:-:S05]  /*6a70*/  IMAD.WIDE.U32 R54, R83, c[0x0][0x1c0], R54 ;  /* 0x0000700053367a25 */ /* 0x000fca00078e0036 */
[----:B------:R-:W-:Y:S02]  /*6a80*/  IADD3 R57, R55, R57, RZ ;  /* 0x0000003937397210 */ /* 0x000fe40007ffe0ff */
[----:B------:R-:W-:-:S04]  /*6a90*/  LEA R56, P5, R54, c[0x0][0x160], 0x1 ;  /* 0x0000580036387a11 */ /* 0x000fc800078a08ff */
[----:B------:R-:W-:-:S05]  /*6aa0*/  LEA.HI.X R57, R54, c[0x0][0x164], R57, 0x1, P5 ;  /* 0x0000590036397a11 */ /* 0x000fca00028f0c39 */
[----:B------:R0:W-:Y:S04]  /*6ab0*/  STG.E [R56.64], R73 ;  /* 0x0000004938007986 */ /* 0x0001e8000c101906 */
.L_x_4191:
[----:B------:R-:W-:Y:S05]  /*6ac0*/  BSYNC B0 ;  /* 0x0000000000007941 */ /* 0x000fea0003800000 */
.L_x_4190:
        /* <DEDUP_REMOVED lines=11> */
.L_x_4192:
        /* <DEDUP_REMOVED lines=13> */
.L_x_4194:
[----:B------:R-:W-:Y:S05]  /*6c50*/  BSYNC B0 ;  /* 0x0000000000007941 */ /* 0x000fea0003800000 */
.L_x_4193:
        /* <DEDUP_REMOVED lines=11> */
.L_x_4195:
        /* <DEDUP_REMOVED lines=13> */
.L_x_4197:
[----:B------:R-:W-:Y:S05]  /*6de0*/  BSYNC B0 ;  /* 0x0000000000007941 */ /* 0x000fea0003800000 */
.L_x_4196:
        /* <DEDUP_REMOVED lines=11> */
.L_x_4198:
        /* <DEDUP_REMOVED lines=11> */
[----:B------:R-:W-:-:S05]  /*6f50*/  F2FP.PACK_AB R47, R70, R46 ;  /* 0x0000002e462f723e */ /* 0x000fca00000000ff */
[----:B------:R0:W-:Y:S02]  /*6f60*/  STG.E [R56.64], R47 ;  /* 0x0000002f38007986 */ /* 0x0001e4000c101906 */
.L_x_4200:
[----:B------:R-:W-:Y:S05]  /*6f70*/  BSYNC B0 ;  /* 0x0000000000007941 */ /* 0x000fea0003800000 */
.L_x_4199:
        /* <DEDUP_REMOVED lines=11> */
.L_x_4201:
        /* <DEDUP_REMOVED lines=13> */
.L_x_4203:
[----:B------:R-:W-:Y:S05]  /*7100*/  BSYNC B0 ;  /* 0x0000000000007941 */ /* 0x000fea0003800000 */
.L_x_4202:
        /* <DEDUP_REMOVED lines=11> */
.L_x_4204:
        /* <DEDUP_REMOVED lines=13> */
.L_x_4206:
[----:B------:R-:W-:Y:S05]  /*7290*/  BSYNC B0 ;  /* 0x0000000000007941 */ /* 0x000fea0003800000 */
.L_x_4205:
        /* <DEDUP_REMOVED lines=11> */
.L_x_4207:
        /* <DEDUP_REMOVED lines=13> */
.L_x_4209:
[----:B------:R-:W-:Y:S05]  /*7420*/  BSYNC B0 ;  /* 0x0000000000007941 */ /* 0x000fea0003800000 */
.L_x_4208:
        /* <DEDUP_REMOVED lines=11> */
.L_x_4210:
        /* <DEDUP_REMOVED lines=13> */
.L_x_4212:
[----:B------:R-:W-:Y:S05]  /*75b0*/  BSYNC B0 ;  /* 0x0000000000007941 */ /* 0x000fea0003800000 */
.L_x_4211:
        /* <DEDUP_REMOVED lines=11> */
.L_x_4213:
        /* <DEDUP_REMOVED lines=13> */
.L_x_4215:
[----:B------:R-:W-:Y:S05]  /*7740*/  BSYNC B0 ;  /* 0x0000000000007941 */ /* 0x000fea0003800000 */
.L_x_4214:
        /* <DEDUP_REMOVED lines=11> */
.L_x_4216:
        /* <DEDUP_REMOVED lines=13> */
.L_x_4218:
[----:B------:R-:W-:Y:S05]  /*78d0*/  BSYNC B0 ;  /* 0x0000000000007941 */ /* 0x000fea0003800000 */
.L_x_4217:
        /* <DEDUP_REMOVED lines=11> */
.L_x_4219:
        /* <DEDUP_REMOVED lines=13> */
.L_x_4221:
[----:B------:R-:W-:Y:S05]  /*7a60*/  BSYNC B0 ;  /* 0x0000000000007941 */ /* 0x000fea0003800000 */
.L_x_4220:
        /* <DEDUP_REMOVED lines=11> */
.L_x_4222:
        /* <DEDUP_REMOVED lines=10> */
[----:B------:R-:W-:Y:S02]  /*7bc0*/  F2FP.PACK_AB R33, R48, R38 ;  /* 0x000000263021723e */ /* 0x000fe400000000ff */
[----:B------:R-:W-:-:S05]  /*7bd0*/  LEA.HI.X R35, R32, c[0x0][0x164], R35, 0x1, P5 ;  /* 0x0000590020237a11 */ /* 0x000fca00028f0c23 */
[----:B------:R0:W-:Y:S04]  /*7be0*/  STG.E [R34.64], R33 ;  /* 0x0000002122007986 */ /* 0x0001e8000c101906 */
.L_x_4224:
[----:B------:R-:W-:Y:S05]  /*7bf0*/  BSYNC B0 ;  /* 0x0000000000007941 */ /* 0x000fea0003800000 */
.L_x_4223:
        /* <DEDUP_REMOVED lines=11> */
.L_x_4225:
        /* <DEDUP_REMOVED lines=13> */
.L_x_4227:
[----:B------:R-:W-:Y:S05]  /*7d80*/  BSYNC B0 ;  /* 0x0000000000007941 */ /* 0x000fea0003800000 */
.L_x_4226:
        /* <DEDUP_REMOVED lines=11> */
.L_x_4228:
        /* <DEDUP_REMOVED lines=13> */
.L_x_4230:
[----:B------:R-:W-:Y:S05]  /*7f10*/  BSYNC B0 ;  /* 0x0000000000007941 */ /* 0x000fea0003800000 */
.L_x_4229:
        /* <DEDUP_REMOVED lines=11> */
.L_x_4231:
        /* <DEDUP_REMOVED lines=12> */
.L_x_4233:
[----:B------:R-:W-:Y:S05]  /*8090*/  BSYNC B0 ;  /* 0x0000000000007941 */ /* 0x000fea0003800000 */
.L_x_4232:
        /* <DEDUP_REMOVED lines=11> */
.L_x_4234:
[----:B------:R-:W-:Y:S01]  /*8150*/  BSSY B0, `(.L_x_4235) ;  /* 0x000000c000007945 */ /* 0x000fe20003800000 */
        /* <DEDUP_REMOVED lines=11> */
.L_x_4236:
[----:B------:R-:W-:Y:S05]  /*8210*/  BSYNC B0 ;  /* 0x0000000000007941 */ /* 0x000fea0003800000 */
.L_x_4235:
        /* <DEDUP_REMOVED lines=11> */
.L_x_4237:
        /* <DEDUP_REMOVED lines=12> */
.L_x_4239:
[----:B------:R-:W-:Y:S05]  /*8390*/  BSYNC B0 ;  /* 0x0000000000007941 */ /* 0x000fea0003800000 */
.L_x_4238:
        /* <DEDUP_REMOVED lines=11> */
.L_x_4240:
        /* <DEDUP_REMOVED lines=12> */
.L_x_4242:
[----:B------:R-:W-:Y:S05]  /*8510*/  BSYNC B0 ;  /* 0x0000000000007941 */ /* 0x000fea0003800000 */
.L_x_4241:
        /* <DEDUP_REMOVED lines=11> */
.L_x_4243:
        /* <DEDUP_REMOVED lines=12> */
.L_x_4245:
[----:B------:R-:W-:Y:S05]  /*8690*/  BSYNC B0 ;  /* 0x0000000000007941 */ /* 0x000fea0003800000 */
.L_x_4244:
        /* <DEDUP_REMOVED lines=11> */
.L_x_4246:
        /* <DEDUP_REMOVED lines=16> */
.L_x_4248:
[----:B------:R-:W-:Y:S05]  /*8850*/  BSYNC B0 ;  /* 0x0000000000007941 */ /* 0x000fea0003800000 */
.L_x_4247:
[----:B------:R-:W-:Y:S02]  /*8860*/  IADD3 R19, R19, c[0x0][0x10], RZ ;  /* 0x0000040013137a10 */ /* 0x000fe40007ffe0ff */
[----:B------:R-:W-:Y:S02]  /*8870*/  IADD3 R20, R20, 0x1, RZ ;  /* 0x0000000114147810 */ /* 0x000fe40007ffe0ff */
[----:B------:R-:W-:-:S13]  /*8880*/  ISETP.GE.AND P5, PT, R19, UR4, PT ;  /* 0x0000000413007c0c */ /* 0x000fda000bfa6270 */
[----:B------:R-:W-:Y:S01]  /*8890*/  @P5 CALL.REL.NOINC `(.L_x_4249) ;  /* 0x0000001000005944 */ /* 0x000fe20003c00000 */
[----:B------:R-:W-:Y:S05]  /*88a0*/  BRA `(.L_x_4250) ;  /* 0xffff83b000007947 */ /* 0x000fea000383ffff */
.L_x_4249:
[----:B------:R-:W-:Y:S05]  /*88b0*/  EXIT ;  /* 0x000000000000794d */ /* 0x000fea0003800000 */
.L_x_4251:
        /* <DEDUP_REMOVED lines=12> */
.L_x_5232:


//--------------------- .text._Z35group_norm_nhwc_fwd_one_pass_kernelI11Fp16IOFp16WLi64ELi60ELi480EEv26Group_norm_nhwc_fwd_params --------------------------
	.section	.text._Z35group_norm_nhwc_fwd_one_pass_kernelI11Fp16IOFp16WLi64ELi60ELi480EEv26Group_norm_nhwc_fwd_params,"ax",@progbits
	.sectioninfo	@"SHI_REGISTERS=40"
	.align	128
        .global         _Z35group_norm_nhwc_fwd_one_pass_kernelI11Fp16IOFp16WLi64ELi60ELi480EEv26Group_norm_nhwc_fwd_params
        .type           _Z35group_norm_nhwc_fwd_one_pass_kernelI11Fp16IOFp16WLi64ELi60ELi480EEv26Group_norm_nhwc_fwd_params,@function
        .size           _Z35group_norm_nhwc_fwd_one_pass_kernelI11Fp16IOFp16WLi64ELi60ELi480EEv26Group_norm_nhwc_fwd_params,(.L_x_5233 - _Z35group_norm_nhwc_fwd_one_pass_kernelI11Fp16IOFp16WLi64ELi60ELi480EEv26Group_norm_nhwc_fwd_params)
        .other          _Z35group_norm_nhwc_fwd_one_pass_kernelI11Fp16IOFp16WLi64ELi60ELi480EEv26Group_norm_nhwc_fwd_params,@"STO_CUDA_ENTRY STV_DEFAULT"
_Z35group_norm_nhwc_fwd_one_pass_kernelI11Fp16IOFp16WLi64ELi60ELi480EEv26Group_norm_nhwc_fwd_params:
.text._Z35group_norm_nhwc_fwd_one_pass_kernelI11Fp16IOFp16WLi64ELi60ELi480EEv26Group_norm_nhwc_fwd_params:
        /* <DEDUP_REMOVED lines=28> */
.L_x_4274:
        /* <DEDUP_REMOVED lines=180> */
.L_x_4253:
[----:B------:R-:W-:Y:S05]  /*0d00*/  BSYNC B0 ;  /* 0x0000000000007941 */ /* 0x000fea0003800000 */
.L_x_4252:
        /* <DEDUP_REMOVED lines=25> */
.L_x_4256:
[----:B------:R-:W2:Y:S01]  /*0ea0*/  LDG.E.STRONG.GPU R12, [R10.64] ;  /* 0x000000060a0c7981 */ /* 0x000ea2000c1ef900 */
[----:B------:R-:W-:Y:S01]  /*0eb0*/  YIELD ;  /* 0x0000000000007946 */ /* 0x000fe20003800000 */
[----:B--2---:R-:W-:Y:S01]  /*0ec0*/  ISETP.NE.AND P1, PT, R12, R13, PT ;  /* 0x0000000d0c00720c */ /* 0x004fe20003f25270 */
[----:B------:R-:W-:-:S12]  /*0ed0*/  CCTL.IVALL ;  /* 0x00000000ff00798f */ /* 0x000fd80002000000 */
[----:B------:R-:W-:Y:S05]  /*0ee0*/  @P1 BRA `(.L_x_4256) ;  /* 0xffffffb000001947 */ /* 0x000fea000383ffff */
.L_x_4255:
        /* <DEDUP_REMOVED lines=11> */
.L_x_4258:
        /* <DEDUP_REMOVED lines=59> */
.L_x_4257:
        /* <DEDUP_REMOVED lines=19> */
.L_x_4260:
[----:B------:R-:W-:Y:S05]  /*1480*/  BSYNC B0 ;  /* 0x0000000000007941 */ /* 0x000fea0003800000 */
.L_x_4259:
        /* <DEDUP_REMOVED lines=30> */
.L_x_4254:
        /* <DEDUP_REMOVED lines=19> */
[--C-:B-1----:R-:W-:Y:S01]  /*17a0*/  HADD2.F32 R19, -RZ, R4.reuse.H0_H0 ;  /* 0x20000004ff137230 */ /* 0x102fe20000004100 */
[----:B------:R-:W-:Y:S01]  /*17b0*/  ISETP.NE.AND P4, PT, RZ, UR5, PT ;  /* 0x00000005ff007c0c */ /* 0x000fe2000bf85270 */
[----:B------:R-:W-:Y:S01]  /*17c0*/  HADD2.F32 R4, -RZ, R4.H1_H1 ;  /* 0x30000004ff047230 */ /* 0x000fe20000004100 */
[----:B------:R-:W-:Y:S01]  /*17d0*/  ISETP.GE.U32.AND P3, PT, R28, c[0x0][0x1c8], PT ;  /* 0x000072001c007a0c */ /* 0x000fe20003f66070 */
[----:B0-----:R-:W-:Y:S01]  /*17e0*/  HADD2.F32 R9, -RZ, R2.H1_H1 ;  /* 0x30000002ff097230 */ /* 0x001fe20000004100 */
[----:B------:R-:W-:Y:S01]  /*17f0*/  ISETP.GE.U32.AND P2, PT, R26, c[0x0][0x1c8], PT ;  /* 0x000072001a007a0c */ /* 0x000fe20003f46070 */
[--C-:B--2---:R-:W-:Y:S01]  /*1800*/  HADD2.F32 R17, -RZ, R3.reuse.H0_H0 ;  /* 0x20000003ff117230 */ /* 0x104fe20000004100 */
[----:B------:R-:W-:Y:S01]  /*1810*/  ISETP.GE.AND.EX P3, PT, R7, c[0x0][0x1cc], PT, P3 ;  /* 0x0000730007007a0c */ /* 0x000fe20003f66330 */
[--C-:B------:R-:W-:Y:S01]  /*1820*/  HADD2.F32 R11, -RZ, R0.reuse.H0_H0 ;  /* 0x20000000ff0b7230 */ /* 0x100fe20000004100 */
[----:B------:R-:W-:Y:S01]  /*1830*/  ISETP.GE.AND.EX P2, PT, R5, c[0x0][0x1cc], PT, P2 ;  /* 0x0000730005007a0c */ /* 0x000fe20003f46320 */
[----:B----4-:R-:W-:Y:S01]  /*1840*/  HADD2.F32 R15, -RZ, R3.H1_H1 ;  /* 0x30000003ff0f7230 */ /* 0x010fe20000004100 */
[C---:B------:R-:W-:Y:S01]  /*1850*/  ISETP.GT.U32.OR P3, PT, R24.reuse, 0x1df, P3 ;  /* 0x000001df1800780c */ /* 0x040fe20001f64470 */
[----:B------:R-:W-:Y:S01]  /*1860*/  HADD2.F32 R3, -RZ, R0.H1_H1 ;  /* 0x30000000ff037230 */ /* 0x000fe20000004100 */
        /* <DEDUP_REMOVED lines=11> */
[----:B------:R-:W-:Y:S01]  /*1920*/  @P1 FADD.FTZ R10, R13, c[0x0][0x188] ;  /* 0x000062000d0a1621 */ /* 0x000fe20000010000 */
[----:B------:R-:W-:Y:S01]  /*1930*/  HADD2.F32 R13, -RZ, R2.H0_H0 ;  /* 0x20000002ff0d7230 */ /* 0x000fe20000004100 */
[--C-:B------:R-:W-:Y:S02]  /*1940*/  FADD.FTZ R2, R19, -R12.reuse ;  /* 0x8000000c13027221 */ /* 0x100fe40000010000 */
[----:B------:R-:W0:Y:S01]  /*1950*/  @P1 MUFU.RSQ R8, R10 ;  /* 0x0000000a00081308 */ /* 0x000e220000001400 */
[--C-:B------:R-:W-:Y:S01]  /*1960*/  FADD.FTZ R19, R4, -R12.reuse ;  /* 0x8000000c04137221 */ /* 0x100fe20000010000 */
        /* <DEDUP_REMOVED lines=12> */
[----:B---3--:R-:W-:Y:S02]  /*1a30*/  HADD2.F32 R0, -RZ, R33.H0_H0 ;  /* 0x20000021ff007230 */ /* 0x008fe40000004100 */
        /* <DEDUP_REMOVED lines=22> */
.L_x_4261:
        /* <DEDUP_REMOVED lines=12> */
.L_x_4263:
[----:B------:R-:W-:Y:S05]  /*1c60*/  BSYNC B0 ;  /* 0x0000000000007941 */ /* 0x000fea0003800000 */
.L_x_4262:
        /* <DEDUP_REMOVED lines=11> */
.L_x_4264:
        /* <DEDUP_REMOVED lines=12> */
.L_x_4266:
[----:B------:R-:W-:Y:S05]  /*1de0*/  BSYNC B0 ;  /* 0x0000000000007941 */ /* 0x000fea0003800000 */
.L_x_4265:
        /* <DEDUP_REMOVED lines=11> */
.L_x_4267:
        /* <DEDUP_REMOVED lines=12> */
.L_x_4269:
[----:B------:R-:W-:Y:S05]  /*1f60*/  BSYNC B0 ;  /* 0x0000000000007941 */ /* 0x000fea0003800000 */
.L_x_4268:
        /* <DEDUP_REMOVED lines=11> */
.L_x_4270:
        /* <DEDUP_REMOVED lines=12> */
.L_x_4272:
[----:B------:R-:W-:Y:S05]  /*20e0*/  BSYNC B0 ;  /* 0x0000000000007941 */ /* 0x000fea0003800000 */
.L_x_4271:
[----:B------:R-:W-:Y:S02]  /*20f0*/  IADD3 R30, R30, c[0x0][0x10], RZ ;  /* 0x000004001e1e7a10 */ /* 0x000fe40007ffe0ff */
[----:B------:R-:W-:Y:S02]  /*2100*/  IADD3 R20, R20, 0x1, RZ ;  /* 0x0000000114147810 */ /* 0x000fe40007ffe0ff */
[----:B------:R-:W-:-:S13]  /*2110*/  ISETP.GE.AND P1, PT, R30, UR4, PT ;  /* 0x000000041e007c0c */ /* 0x000fda000bf26270 */
[----:B------:R-:W-:Y:S01]  /*2120*/  @P1 CALL.REL.NOINC `(.L_x_4273) ;  /* 0x0000001000001944 */ /* 0x000fe20003c00000 */
[----:B------:R-:W-:Y:S05]  /*2130*/  BRA `(.L_x_4274) ;  /* 0xffffe08000007947 */ /* 0x000fea000383ffff */
.L_x_4273:
[----:B------:R-:W-:Y:S05]  /*2140*/  EXIT ;  /* 0x000000000000794d */ /* 0x000fea0003800000 */
.L_x_4275:
        /* <DEDUP_REMOVED lines=11> */
.L_x_5233:


//--------------------- .text._Z35group_norm_nhwc_fwd_one_pass_kernelI11Fp16IOFp16WLi128ELi60ELi480EEv26Group_norm_nhwc_fwd_params --------------------------
	.section	.text._Z35group_norm_nhwc_fwd_one_pass_kernelI11Fp16IOFp16WLi128ELi60ELi480EEv26Group_norm_nhwc_fwd_params,"ax",@progbits
	.sectioninfo	@"SHI_REGISTERS=49"
	.align	128
        .global         _Z35group_norm_nhwc_fwd_one_pass_kernelI11Fp16IOFp16WLi128ELi60ELi480EEv26Group_norm_nhwc_fwd_params
        .type           _Z35group_norm_nhwc_fwd_one_pass_kernelI11Fp16IOFp16WLi128ELi60ELi480EEv26Group_norm_nhwc_fwd_params,@function
        .size           _Z35group_norm_nhwc_fwd_one_pass_kernelI11Fp16IOFp16WLi128ELi60ELi480EEv26Group_norm_nhwc_fwd_params,(.L_x_5234 - _Z35group_norm_nhwc_fwd_one_pass_kernelI11Fp16IOFp16WLi128ELi60ELi480EEv26Group_norm_nhwc_fwd_params)
        .other          _Z35group_norm_nhwc_fwd_one_pass_kernelI11Fp16IOFp16WLi128ELi60ELi480EEv26Group_norm_nhwc_fwd_params,@"STO_CUDA_ENTRY STV_DEFAULT"
_Z35group_norm_nhwc_fwd_one_pass_kernelI11Fp16IOFp16WLi128ELi60ELi480EEv26Group_norm_nhwc_fwd_params:
.text._Z35group_norm_nhwc_fwd_one_pass_kernelI11Fp16IOFp16WLi128ELi60ELi480EEv26Group_norm_nhwc_fwd_params:
        /* <DEDUP_REMOVED lines=38> */
.L_x_4313:
        /* <DEDUP_REMOVED lines=257> */
.L_x_4277:
[----:B------:R-:W-:Y:S05]  /*1270*/  BSYNC B0 ;  /* 0x0000000000007941 */ /* 0x000fea0003800000 */
.L_x_4276:
        /* <DEDUP_REMOVED lines=25> */
.L_x_4280:
[----:B------:R-:W2:Y:S01]  /*1410*/  LDG.E.STRONG.GPU R15, [R16.64] ;  /* 0x00000008100f7981 */ /* 0x000ea2000c1ef900 */
[----:B------:R-:W-:Y:S01]  /*1420*/  YIELD ;  /* 0x0000000000007946 */ /* 0x000fe20003800000 */
[----:B--2---:R-:W-:Y:S01]  /*1430*/  ISETP.NE.AND P0, PT, R15, R18, PT ;  /* 0x000000120f00720c */ /* 0x004fe20003f05270 */
[----:B------:R-:W-:-:S12]  /*1440*/  CCTL.IVALL ;  /* 0x00000000ff00798f */ /* 0x000fd80002000000 */
[----:B------:R-:W-:Y:S05]  /*1450*/  @P0 BRA `(.L_x_4280) ;  /* 0xffffffb000000947 */ /* 0x000fea000383ffff */
.L_x_4279:
        /* <DEDUP_REMOVED lines=20> */
.L_x_4284:
        /* <DEDUP_REMOVED lines=116> */
.L_x_4283:
        /* <DEDUP_REMOVED lines=62> */
.L_x_4285:
[----:B------:R-:W-:-:S13]  /*20c0*/  ISETP.NE.OR P0, PT, RZ, UR5, P0 ;  /* 0x00000005ff007c0c */ /* 0x000fda0008705670 */
[----:B------:R-:W-:Y:S05]  /*20d0*/  @!P0 BRA `(.L_x_4281) ;  /* 0x000001f000008947 */ /* 0x000fea0003800000 */
.L_x_4282:
        /* <DEDUP_REMOVED lines=31> */
.L_x_4281:
        /* <DEDUP_REMOVED lines=12> */
.L_x_4287:
[----:B------:R-:W-:Y:S05]  /*2390*/  BSYNC B0 ;  /* 0x0000000000007941 */ /* 0x000fea0003800000 */
.L_x_4286:
        /* <DEDUP_REMOVED lines=16> */
.L_x_4278:
        /* <DEDUP_REMOVED lines=38> */
[----:B--2---:R-:W-:Y:S01]  /*2700*/  HADD2.F32 R16, -RZ, R29.H0_H0 ;  /* 0x2000001dff107230 */ /* 0x004fe20000004100 */
[----:B------:R-:W-:Y:S01]  /*2710*/  FADD.FTZ R29, R23, -R20 ;  /* 0x80000014171d7221 */ /* 0x000fe20000010000 */
        /* <DEDUP_REMOVED lines=16> */
.L_x_4288:
        /* <DEDUP_REMOVED lines=12> */
.L_x_4290:
[----:B------:R-:W-:Y:S05]  /*28e0*/  BSYNC B0 ;  /* 0x0000000000007941 */ /* 0x000fea0003800000 */
.L_x_4289:
        /* <DEDUP_REMOVED lines=17> */
.L_x_4291:
        /* <DEDUP_REMOVED lines=12> */
.L_x_4293:
[----:B------:R-:W-:Y:S05]  /*2ac0*/  BSYNC B0 ;  /* 0x0000000000007941 */ /* 0x000fea0003800000 */
.L_x_4292:
        /* <DEDUP_REMOVED lines=22> */
.L_x_4294:
        /* <DEDUP_REMOVED lines=12> */
.L_x_4296:
[----:B------:R-:W-:Y:S05]  /*2cf0*/  BSYNC B0 ;  /* 0x0000000000007941 */ /* 0x000fea0003800000 */
.L_x_4295:
        /* <DEDUP_REMOVED lines=17> */
.L_x_4297:
        /* <DEDUP_REMOVED lines=12> */
.L_x_4299:
[----:B------:R-:W-:Y:S05]  /*2ed0*/  BSYNC B0 ;  /* 0x0000000000007941 */ /* 0x000fea0003800000 */
.L_x_4298:
        /* <DEDUP_REMOVED lines=31> */
.L_x_4300:
        /* <DEDUP_REMOVED lines=12> */
.L_x_4302:
[----:B------:R-:W-:Y:S05]  /*3190*/  BSYNC B0 ;  /* 0x0000000000007941 */ /* 0x000fea0003800000 */
.L_x_4301:
        /* <DEDUP_REMOVED lines=17> */
.L_x_4303:
        /* <DEDUP_REMOVED lines=12> */
.L_x_4305:
[----:B------:R-:W-:Y:S05]  /*3370*/  BSYNC B0 ;  /* 0x0000000000007941 */ /* 0x000fea0003800000 */
.L_x_4304:
        /* <DEDUP_REMOVED lines=33> */
.L_x_4306:
        /* <DEDUP_REMOVED lines=12> */
.L_x_4308:
[----:B------:R-:W-:Y:S05]  /*3650*/  BSYNC B0 ;  /* 0x0000000000007941 */ /* 0x000fea0003800000 */
.L_x_4307:
        /* <DEDUP_REMOVED lines=11> */
.L_x_4309:
        /* <DEDUP_REMOVED lines=11> */
.L_x_4311:
[----:B------:R-:W-:Y:S05]  /*37c0*/  BSYNC B0 ;  /* 0x0000000000007941 */ /* 0x000fea0003800000 */
.L_x_4310:
[----:B------:R-:W-:Y:S02]  /*37d0*/  IADD3 R11, R11, c[0x0][0x10], RZ ;  /* 0x000004000b0b7a10 */ /* 0x000fe40007ffe0ff */
[----:B------:R-:W-:Y:S02]  /*37e0*/  IADD3 R24, R24, 0x1, RZ ;  /* 0x0000000118187810 */ /* 0x000fe40007ffe0ff */
[----:B------:R-:W-:-:S13]  /*37f0*/  ISETP.GE.AND P0, PT, R11, UR4, PT ;  /* 0x000000040b007c0c */ /* 0x000fda000bf06270 */
[----:B------:R-:W-:Y:S01]  /*3800*/  @P0 CALL.REL.NOINC `(.L_x_4312) ;  /* 0x0000001000000944 */ /* 0x000fe20003c00000 */
[----:B------:R-:W-:Y:S05]  /*3810*/  BRA `(.L_x_4313) ;  /* 0xffffca4000007947 */ /* 0x000fea000383ffff */
.L_x_4312:
[----:B------:R-:W-:Y:S05]  /*3820*/  EXIT ;  /* 0x000000000000794d */ /* 0x000fea0003800000 */
.L_x_4314:
        /* <DEDUP_REMOVED lines=13> */
.L_x_5234:


//--------------------- .text._Z35group_norm_nhwc_fwd_one_pass_kernelI11Fp16IOFp16WLi256ELi60ELi480EEv26Group_norm_nhwc_fwd_params --------------------------
	.section	.text._Z35group_norm_nhwc_fwd_one_pass_kernelI11Fp16IOFp16WLi256ELi60ELi480EEv26Group_norm_nhwc_fwd_params,"ax",@progbits
	.sectioninfo	@"SHI_REGISTERS=87"
	.align	128
        .global         _Z35group_norm_nhwc_fwd_one_pass_kernelI11Fp16IOFp16WLi256ELi60ELi480EEv26Group_norm_nhwc_fwd_params
        .type           _Z35group_norm_nhwc_fwd_one_pass_kernelI11Fp16IOFp16WLi256ELi60ELi480EEv26Group_norm_nhwc_fwd_params,@function
        .size           _Z35group_norm_nhwc_fwd_one_pass_kernelI11Fp16IOFp16WLi256ELi60ELi480EEv26Group_norm_nhwc_fwd_params,(.L_x_5235 - _Z35group_norm_nhwc_fwd_one_pass_kernelI11Fp16IOFp16WLi256ELi60ELi480EEv26Group_norm_nhwc_fwd_params)
        .other          _Z35group_norm_nhwc_fwd_one_pass_kernelI11Fp16IOFp16WLi256ELi60ELi480EEv26Group_norm_nhwc_fwd_params,@"STO_CUDA_ENTRY STV_DEFAULT"
_Z35group_norm_nhwc_fwd_one_pass_kernelI11Fp16IOFp16WLi256ELi60ELi480EEv26Group_norm_nhwc_fwd_params:
.text._Z35group_norm_nhwc_fwd_one_pass_kernelI11Fp16IOFp16WLi256ELi60ELi480EEv26Group_norm_nhwc_fwd_params:
        /* <DEDUP_REMOVED lines=41> */
.L_x_4373:
        /* <DEDUP_REMOVED lines=428> */
.L_x_4316:
[----:B------:R-:W-:Y:S05]  /*1d50*/  BSYNC B0 ;  /* 0x0000000000007941 */ /* 0x000fea0003800000 */
.L_x_4315:
        /* <DEDUP_REMOVED lines=25> */
.L_x_4319:
[----:B------:R-:W2:Y:S01]  /*1ef0*/  LDG.E.STRONG.GPU R6, [R62.64] ;  /* 0x000000063e067981 */ /* 0x000ea2000c1ef900 */
[----:B------:R-:W-:Y:S01]  /*1f00*/  YIELD ;  /* 0x0000000000007946 */ /* 0x000fe20003800000 */
[----:B--2---:R-:W-:Y:S01]  /*1f10*/  ISETP.NE.AND P1, PT, R6, R7, PT ;  /* 0x000000070600720c */ /* 0x004fe20003f25270 */
[----:B------:R-:W-:-:S12]  /*1f20*/  CCTL.IVALL ;  /* 0x00000000ff00798f */ /* 0x000fd80002000000 */
[----:B------:R-:W-:Y:S05]  /*1f30*/  @P1 BRA `(.L_x_4319) ;  /* 0xffffffb000001947 */ /* 0x000fea000383ffff */
.L_x_4318:
        /* <DEDUP_REMOVED lines=11> */
.L_x_4321:
        /* <DEDUP_REMOVED lines=59> */
.L_x_4320:
        /* <DEDUP_REMOVED lines=19> */
.L_x_4323:
[----:B------:R-:W-:Y:S05]  /*24d0*/  BSYNC B0 ;  /* 0x0000000000007941 */ /* 0x000fea0003800000 */
.L_x_4322:
        /* <DEDUP_REMOVED lines=30> */
.L_x_4317:
        /* <DEDUP_REMOVED lines=18> */
[----:B-1----:R-:W-:Y:S01]  /*27e0*/  MOV R63, 0x3f800000 ;  /* 0x3f800000003f7802 */ /* 0x002fe20000000f00 */
[----:B0-----:R-:W-:Y:S01]  /*27f0*/  HADD2.F32 R5, -RZ, R59.H0_H0 ;  /* 0x2000003bff057230 */ /* 0x001fe20000004100 */
[----:B------:R-:W-:Y:S01]  /*2800*/  ISETP.NE.AND P6, PT, RZ, UR5, PT ;  /* 0x00000005ff007c0c */ /* 0x000fe2000bfc5270 */
[----:B------:R-:W0:Y:S02]  /*2810*/  LDS.64 R6, [0x90] ;  /* 0x00009000ff067984 */ /* 0x000e240000000a00 */
[----:B0-----:R-:W-:-:S04]  /*2820*/  FMUL.FTZ R64, R6, c[0x0][0x1f4] ;  /* 0x00007d0006407a20 */ /* 0x001fc80000410000 */
[----:B------:R-:W-:Y:S02]  /*2830*/  FMUL.FTZ R6, R64, R64 ;  /* 0x0000004040067220 */ /* 0x000fe40000410000 */
[----:B------:R-:W-:Y:S02]  /*2840*/  FADD.FTZ R4, R5, -R64 ;  /* 0x8000004005047221 */ /* 0x000fe40000010000 */
[----:B------:R-:W-:Y:S01]  /*2850*/  FFMA.FTZ R6, R7, c[0x0][0x1f4], -R6 ;  /* 0x00007d0007067a23 */ /* 0x000fe20000010806 */
[----:B------:R-:W-:-:S04]  /*2860*/  HADD2.F32 R7, -RZ, R59.H1_H1 ;  /* 0x3000003bff077230 */ /* 0x000fc80000004100 */
        /* <DEDUP_REMOVED lines=23> */
.L_x_4324:
        /* <DEDUP_REMOVED lines=12> */
.L_x_4326:
[----:B------:R-:W-:Y:S05]  /*2aa0*/  BSYNC B0 ;  /* 0x0000000000007941 */ /* 0x000fea0003800000 */
.L_x_4325:
        /* <DEDUP_REMOVED lines=22> */
.L_x_4327:
        /* <DEDUP_REMOVED lines=12> */
.L_x_4329:
[----:B------:R-:W-:Y:S05]  /*2cd0*/  BSYNC B0 ;  /* 0x0000000000007941 */ /* 0x000fea0003800000 */
.L_x_4328:
        /* <DEDUP_REMOVED lines=22> */
.L_x_4330:
        /* <DEDUP_REMOVED lines=12> */
.L_x_4332:
[----:B------:R-:W-:Y:S05]  /*2f00*/  BSYNC B0 ;  /* 0x0000000000007941 */ /* 0x000fea0003800000 */
.L_x_4331:
        /* <DEDUP_REMOVED lines=22> */
.L_x_4333:
        /* <DEDUP_REMOVED lines=12> */
.L_x_4335:
[----:B------:R-:W-:Y:S05]  /*3130*/  BSYNC B0 ;  /* 0x0000000000007941 */ /* 0x000fea0003800000 */
.L_x_4334:
        /* <DEDUP_REMOVED lines=24> */
.L_x_4336:
        /* <DEDUP_REMOVED lines=12> */
.L_x_4338:
[----:B------:R-:W-:Y:S05]  /*3380*/  BSYNC B0 ;  /* 0x0000000000007941 */ /* 0x000fea0003800000 */
.L_x_4337:
        /* <DEDUP_REMOVED lines=27> */
.L_x_4339:
        /* <DEDUP_REMOVED lines=12> */
.L_x_4341:
[----:B------:R-:W-:Y:S05]  /*3600*/  BSYNC B0 ;  /* 0x0000000000007941 */ /* 0x000fea0003800000 */
.L_x_4340:
        /* <DEDUP_REMOVED lines=17> */
.L_x_4342:
        /* <DEDUP_REMOVED lines=12> */
.L_x_4344:
[----:B------:R-:W-:Y:S05]  /*37e0*/  BSYNC B0 ;  /* 0x0000000000007941 */ /* 0x000fea0003800000 */
.L_x_4343:
        /* <DEDUP_REMOVED lines=77> */
.L_x_4345:
        /* <DEDUP_REMOVED lines=12> */
.L_x_4347:
[----:B------:R-:W-:Y:S05]  /*3d80*/  BSYNC B0 ;  /* 0x0000000000007941 */ /* 0x000fea0003800000 */
.L_x_4346:
        /* <DEDUP_REMOVED lines=13> */
.L_x_4348:
        /* <DEDUP_REMOVED lines=12> */
.L_x_4350:
[----:B------:R-:W-:Y:S05]  /*3f20*/  BSYNC B0 ;  /* 0x0000000000007941 */ /* 0x000fea0003800000 */
.L_x_4349:
        /* <DEDUP_REMOVED lines=13> */
.L_x_4351:
        /* <DEDUP_REMOVED lines=12> */
.L_x_4353:
[----:B------:R-:W-:Y:S05]  /*40c0*/  BSYNC B0 ;  /* 0x0000000000007941 */ /* 0x000fea0003800000 */
.L_x_4352:
        /* <DEDUP_REMOVED lines=13> */
.L_x_4354:
        /* <DEDUP_REMOVED lines=12> */
.L_x_4356:
[----:B------:R-:W-:Y:S05]  /*4260*/  BSYNC B0 ;  /* 0x0000000000007941 */ /* 0x000fea0003800000 */
.L_x_4355:
        /* <DEDUP_REMOVED lines=36> */
.L_x_4357:
        /* <DEDUP_REMOVED lines=12> */
.L_x_4359:
[----:B------:R-:W-:Y:S05]  /*4570*/  BSYNC B0 ;  /* 0x0000000000007941 */ /* 0x000fea0003800000 */
.L_x_4358:
        /* <DEDUP_REMOVED lines=11> */
.L_x_4360:
        /* <DEDUP_REMOVED lines=12> */
.L_x_4362:
[----:B------:R-:W-:Y:S05]  /*46f0*/  BSYNC B0 ;  /* 0x0000000000007941 */ /* 0x000fea0003800000 */
.L_x_4361:
        /* <DEDUP_REMOVED lines=11> */
.L_x_4363:
        /* <DEDUP_REMOVED lines=12> */
.L_x_4365:
[----:B------:R-:W-:Y:S05]  /*4870*/  BSYNC B0 ;  /* 0x0000000000007941 */ /* 0x000fea0003800000 */
.L_x_4364:
        /* <DEDUP_REMOVED lines=11> */
.L_x_4366:
        /* <DEDUP_REMOVED lines=12> */
.L_x_4368:
[----:B------:R-:W-:Y:S05]  /*49f0*/  BSYNC B0 ;  /* 0x0000000000007941 */ /* 0x000fea0003800000 */
.L_x_4367:
        /* <DEDUP_REMOVED lines=11> */
.L_x_4369:
        /* <DEDUP_REMOVED lines=11> */
.L_x_4371:
[----:B------:R-:W-:Y:S05]  /*4b60*/  BSYNC B0 ;  /* 0x0000000000007941 */ /* 0x000fea0003800000 */
.L_x_4370:
[----:B------:R-:W-:Y:S02]  /*4b70*/  IADD3 R10, R10, c[0x0][0x10], RZ ;  /* 0x000004000a0a7a10 */ /* 0x000fe40007ffe0ff */
[----:B------:R-:W-:Y:S02]  /*4b80*/  IADD3 R66, R66, 0x1, RZ ;  /* 0x0000000142427810 */ /* 0x000fe40007ffe0ff */
[----:B------:R-:W-:-:S13]  /*4b90*/  ISETP.GE.AND P1, PT, R10, UR4, PT ;  /* 0x000000040a007c0c */ /* 0x000fda000bf26270 */
[----:B------:R-:W-:Y:S01]  /*4ba0*/  @P1 CALL.REL.NOINC `(.L_x_4372) ;  /* 0x0000001000001944 */ /* 0x000fe20003c00000 */
[----:B------:R-:W-:Y:S05]  /*4bb0*/  BRA `(.L_x_4373) ;  /* 0xffffb6d000007947 */ /* 0x000fea000383ffff */
.L_x_4372:
[----:B------:R-:W-:Y:S05]  /*4bc0*/  EXIT ;  /* 0x000000000000794d */ /* 0x000fea0003800000 */
.L_x_4374:
        /* <DEDUP_REMOVED lines=11> */
.L_x_5235:


//--------------------- .text._Z35group_norm_nhwc_fwd_one_pass_kernelI11Fp16IOFp16WLi512ELi60ELi480EEv26Group_norm_nhwc_fwd_params --------------------------
	.section	.text._Z35group_norm_nhwc_fwd_one_pass_kernelI11Fp16IOFp16WLi512ELi60ELi480EEv26Group_norm_nhwc_fwd_params,"ax",@progbits
	.sectioninfo	@"SHI_REGISTERS=128"
	.align	128
        .global         _Z35group_norm_nhwc_fwd_one_pass_kernelI11Fp16IOFp16WLi512ELi60ELi480EEv26Group_norm_nhwc_fwd_params
        .type           _Z35group_norm_nhwc_fwd_one_pass_kernelI11Fp16IOFp16WLi512ELi60ELi480EEv26Group_norm_nhwc_fwd_params,@function
        .size           _Z35group_norm_nhwc_fwd_one_pass_kernelI11Fp16IOFp16WLi512ELi60ELi480EEv26Group_norm_nhwc_fwd_params,(.L_x_5236 - _Z35group_norm_nhwc_fwd_one_pass_kernelI11Fp16IOFp16WLi512ELi60ELi480EEv26Group_norm_nhwc_fwd_params)
        .other          _Z35group_norm_nhwc_fwd_one_pass_kernelI11Fp16IOFp16WLi512ELi60ELi480EEv26Group_norm_nhwc_fwd_params,@"STO_CUDA_ENTRY STV_DEFAULT"
_Z35group_norm_nhwc_fwd_one_pass_kernelI11Fp16IOFp16WLi512ELi60ELi480EEv26Group_norm_nhwc_fwd_params:
.text._Z35group_norm_nhwc_fwd_one_pass_kernelI11Fp16IOFp16WLi512ELi60ELi480EEv26Group_norm_nhwc_fwd_params:
        /* <DEDUP_REMOVED lines=198> */
.L_x_4481:
        /* <DEDUP_REMOVED lines=741> */
.L_x_4376:
[----:B0-----:R-:W-:Y:S05]  /*3ab0*/  BSYNC B0 ;  /* 0x0000000000007941 */ /* 0x001fea0003800000 */
.L_x_4375:
        /* <DEDUP_REMOVED lines=25> */
.L_x_4379:
[----:B------:R-:W2:Y:S01]  /*3c50*/  LDG.E.STRONG.GPU R33, [R28.64] ;  /* 0x000000061c217981 */ /* 0x000ea2000c1ef900 */
[----:B------:R-:W-:Y:S01]  /*3c60*/  YIELD ;  /* 0x0000000000007946 */ /* 0x000fe20003800000 */
[----:B--2---:R-:W-:Y:S01]  /*3c70*/  ISETP.NE.AND P6, PT, R33, R30, PT ;  /* 0x0000001e2100720c */ /* 0x004fe20003fc5270 */
[----:B------:R-:W-:-:S12]  /*3c80*/  CCTL.IVALL ;  /* 0x00000000ff00798f */ /* 0x000fd80002000000 */
[----:B------:R-:W-:Y:S05]  /*3c90*/  @P6 BRA `(.L_x_4379) ;  /* 0xffffffb000006947 */ /* 0x000fea000383ffff */
.L_x_4378:
        /* <DEDUP_REMOVED lines=11> */
.L_x_4381:
        /* <DEDUP_REMOVED lines=59> */
.L_x_4380:
        /* <DEDUP_REMOVED lines=18> */
.L_x_4383:
[----:B------:R-:W-:Y:S05]  /*4220*/  BSYNC B0 ;  /* 0x0000000000007941 */ /* 0x000fea0003800000 */
.L_x_4382:
        /* <DEDUP_REMOVED lines=31> */
.L_x_4377:
        /* <DEDUP_REMOVED lines=31> */
[----:B------:R-:W-:-:S03]  /*4610*/  HADD2.F32 R63, -RZ, R63.H0_H0 ;  /* 0x2000003fff3f7230 */ /* 0x000fc60000004100 */
[--C-:B------:R-:W-:Y:S02]  /*4620*/  FADD.FTZ R40, R37, -R32.reuse ;  /* 0x8000002025287221 */ /* 0x100fe40000010000 */
[----:B0-----:R-:W-:Y:S02]  /*4630*/  FADD.FTZ R38, R63, -R32 ;  /* 0x800000203f267221 */ /* 0x001fe40000010000 */
[-C--:B-1----:R-:W-:Y:S02]  /*4640*/  FMUL.FTZ R29, R40, R33.reuse ;  /* 0x00000021281d7220 */ /* 0x082fe40000410000 */
[----:B------:R-:W-:Y:S01]  /*4650*/  FMUL.FTZ R38, R38, R33 ;  /* 0x0000002126267220 */ /* 0x000fe20000410000 */
[--C-:B------:R-:W-:Y:S02]  /*4660*/  HADD2.F32 R37, -RZ, R26.reuse.H0_H0 ;  /* 0x2000001aff257230 */ /* 0x100fe40000004100 */
[----:B------:R-:W-:Y:S02]  /*4670*/  HADD2.F32 R39, -RZ, R26.H1_H1 ;  /* 0x3000001aff277230 */ /* 0x000fe40000004100 */
[----:B--2---:R-:W-:-:S02]  /*4680*/  HADD2.F32 R34, -RZ, R34.H0_H0 ;  /* 0x20000022ff227230 */ /* 0x004fc40000004100 */
[----:B---3--:R-:W-:Y:S02]  /*4690*/  HADD2.F32 R25, -RZ, R25.H0_H0 ;  /* 0x20000019ff197230 */ /* 0x008fe40000004100 */
[----:B----4-:R-:W-:Y:S02]  /*46a0*/  HADD2.F32 R35, -RZ, R35.H0_H0 ;  /* 0x20000023ff237230 */ /* 0x010fe40000004100 */
[----:B-----5:R-:W-:-:S03]  /*46b0*/  HADD2.F32 R36, -RZ, R36.H0_H0 ;  /* 0x20000024ff247230 */ /* 0x020fc60000004100 */
        /* <DEDUP_REMOVED lines=13> */
.L_x_4384:
        /* <DEDUP_REMOVED lines=14> */
.L_x_4386:
[----:B------:R-:W-:Y:S05]  /*4870*/  BSYNC B0 ;  /* 0x0000000000007941 */ /* 0x000fea0003800000 */
.L_x_4385:
        /* <DEDUP_REMOVED lines=21> */
.L_x_4387:
        /* <DEDUP_REMOVED lines=14> */
.L_x_4389:
[----:B------:R-:W-:Y:S05]  /*4ab0*/  BSYNC B0 ;  /* 0x0000000000007941 */ /* 0x000fea0003800000 */
.L_x_4388:
        /* <DEDUP_REMOVED lines=19> */
.L_x_4390:
        /* <DEDUP_REMOVED lines=14> */
.L_x_4392:
[----:B------:R-:W-:Y:S05]  /*4cd0*/  BSYNC B0 ;  /* 0x0000000000007941 */ /* 0x000fea0003800000 */
.L_x_4391:
        /* <DEDUP_REMOVED lines=21> */
.L_x_4393:
        /* <DEDUP_REMOVED lines=14> */
.L_x_4395:
[----:B------:R-:W-:Y:S05]  /*4f10*/  BSYNC B0 ;  /* 0x0000000000007941 */ /* 0x000fea0003800000 */
.L_x_4394:
        /* <DEDUP_REMOVED lines=15> */
.L_x_4396:
        /* <DEDUP_REMOVED lines=13> */
.L_x_4398:
[----:B------:R-:W-:Y:S05]  /*50e0*/  BSYNC B0 ;  /* 0x0000000000007941 */ /* 0x000fea0003800000 */
.L_x_4397:
        /* <DEDUP_REMOVED lines=23> */
.L_x_4399:
        /* <DEDUP_REMOVED lines=13> */
.L_x_4401:
[----:B------:R-:W-:Y:S05]  /*5330*/  BSYNC B0 ;  /* 0x0000000000007941 */ /* 0x000fea0003800000 */
.L_x_4400:
        /* <DEDUP_REMOVED lines=17> */
.L_x_4402:
        /* <DEDUP_REMOVED lines=13> */
.L_x_4404:
[----:B------:R-:W-:Y:S05]  /*5520*/  BSYNC B0 ;  /* 0x0000000000007941 */ /* 0x000fea0003800000 */
.L_x_4403:
        /* <DEDUP_REMOVED lines=19> */
.L_x_4405:
        /* <DEDUP_REMOVED lines=13> */
.L_x_4407:
[----:B------:R-:W-:Y:S05]  /*5730*/  BSYNC B0 ;  /* 0x0000000000007941 */ /* 0x000fea0003800000 */
.L_x_4406:
        /* <DEDUP_REMOVED lines=21> */
.L_x_4408:
        /* <DEDUP_REMOVED lines=13> */
.L_x_4410:
[----:B------:R-:W-:Y:S05]  /*5960*/  BSYNC B0 ;  /* 0x0000000000007941 */ /* 0x000fea0003800000 */
.L_x_4409:
        /* <DEDUP_REMOVED lines=15> */
.L_x_4411:
        /* <DEDUP_REMOVED lines=13> */
.L_x_4413:
[----:B------:R-:W-:Y:S05]  /*5b30*/  BSYNC B0 ;  /* 0x0000000000007941 */ /* 0x000fea0003800000 */
.L_x_4412:
        /* <DEDUP_REMOVED lines=185> */
.L_x_4414:
        /* <DEDUP_REMOVED lines=13> */
.L_x_4416:
[----:B------:R-:W-:Y:S05]  /*67a0*/  BSYNC B0 ;  /* 0x0000000000007941 */ /* 0x000fea0003800000 */
.L_x_4415:
        /* <DEDUP_REMOVED lines=11> */
.L_x_4417:
        /* <DEDUP_REMOVED lines=13> */
.L_x_4419:
[----:B------:R-:W-:Y:S05]  /*6930*/  BSYNC B0 ;  /* 0x0000000000007941 */ /* 0x000fea0003800000 */
.L_x_4418:
        /* <DEDUP_REMOVED lines=11> */
.L_x_4420:
        /* <DEDUP_REMOVED lines=13> */
.L_x_4422:
[----:B------:R-:W-:Y:S05]  /*6ac0*/  BSYNC B0 ;  /* 0x0000000000007941 */ /* 0x000fea0003800000 */
.L_x_4421:
        /* <DEDUP_REMOVED lines=11> */
.L_x_4423:
        /* <DEDUP_REMOVED lines=13> */
.L_x_4425:
[----:B------:R-:W-:Y:S05]  /*6c50*/  BSYNC B0 ;  /* 0x0000000000007941 */ /* 0x000fea0003800000 */
.L_x_4424:
        /* <DEDUP_REMOVED lines=11> */
.L_x_4426:
        /* <DEDUP_REMOVED lines=13> */
.L_x_4428:
[----:B------:R-:W-:Y:S05]  /*6de0*/  BSYNC B0 ;  /* 0x0000000000007941 */ /* 0x000fea0003800000 */
.L_x_4427:
        /* <DEDUP_REMOVED lines=11> */
.L_x_4429:
        /* <DEDUP_REMOVED lines=13> */
.L_x_4431:
[----:B------:R-:W-:Y:S05]  /*6f70*/  BSYNC B0 ;  /* 0x0000000000007941 */ /* 0x000fea0003800000 */
.L_x_4430:
        /* <DEDUP_REMOVED lines=11> */
.L_x_4432:
        /* <DEDUP_REMOVED lines=13> */
.L_x_4434:
[----:B------:R-:W-:Y:S05]  /*7100*/  BSYNC B0 ;  /* 0x0000000000007941 */ /* 0x000fea0003800000 */
.L_x_4433:
        /* <DEDUP_REMOVED lines=11> */
.L_x_4435:
        /* <DEDUP_REMOVED lines=13> */
.L_x_4437:
[----:B------:R-:W-:Y:S05]  /*7290*/  BSYNC B0 ;  /* 0x0000000000007941 */ /* 0x000fea0003800000 */
.L_x_4436:
        /* <DEDUP_REMOVED lines=11> */
.L_x_4438:
        /* <DEDUP_REMOVED lines=13> */
.L_x_4440:
[----:B------:R-:W-:Y:S05]  /*7420*/  BSYNC B0 ;  /* 0x0000000000007941 */ /* 0x000fea0003800000 */
.L_x_4439:
        /* <DEDUP_REMOVED lines=11> */
.L_x_4441:
        /* <DEDUP_REMOVED lines=13> */
.L_x_4443:
[----:B------:R-:W-:Y:S05]  /*75b0*/  BSYNC B0 ;  /* 0x0000000000007941 */ /* 0x000fea0003800000 */
.L_x_4442:
        /* <DEDUP_REMOVED lines=11> */
.L_x_4444:
        /* <DEDUP_REMOVED lines=13> */
.L_x_4446:
[----:B------:R-:W-:Y:S05]  /*7740*/  BSYNC B0 ;  /* 0x0000000000007941 */ /* 0x000fea0003800000 */
.L_x_4445:
        /* <DEDUP_REMOVED lines=11> */
.L_x_4447:
        /* <DEDUP_REMOVED lines=13> */
.L_x_4449:
[----:B------:R-:W-:Y:S05]  /*78d0*/  BSYNC B0 ;  /* 0x0000000000007941 */ /* 0x000fea0003800000 */
.L_x_4448:
        /* <DEDUP_REMOVED lines=11> */
.L_x_4450:
        /* <DEDUP_REMOVED lines=13> */
.L_x_4452:
[----:B------:R-:W-:Y:S05]  /*7a60*/  BSYNC B0 ;  /* 0x0000000000007941 */ /* 0x000fea0003800000 */
.L_x_4451:
        /* <DEDUP_REMOVED lines=11> */
.L_x_4453:
        /* <DEDUP_REMOVED lines=13> */
.L_x_4455:
[----:B------:R-:W-:Y:S05]  /*7bf0*/  BSYNC B0 ;  /* 0x0000000000007941 */ /* 0x000fea0003800000 */
.L_x_4454:
        /* <DEDUP_REMOVED lines=11> */
.L_x_4456:
        /* <DEDUP_REMOVED lines=13> */
.L_x_4458:
[----:B------:R-:W-:Y:S05]  /*7d80*/  BSYNC B0 ;  /* 0x0000000000007941 */ /* 0x000fea0003800000 */
.L_x_4457:
        /* <DEDUP_REMOVED lines=11> */
.L_x_4459:
        /* <DEDUP_REMOVED lines=13> */
.L_x_4461:
[----:B------:R-:W-:Y:S05]  /*7f10*/  BSYNC B0 ;  /* 0x0000000000007941 */ /* 0x000fea0003800000 */
.L_x_4460:
        /* <DEDUP_REMOVED lines=11> */
.L_x_4462:
        /* <DEDUP_REMOVED lines=12> */
.L_x_4464:
[----:B------:R-:W-:Y:S05]  /*8090*/  BSYNC B0 ;  /* 0x0000000000007941 */ /* 0x000fea0003800000 */
.L_x_4463:
        /* <DEDUP_REMOVED lines=11> */
.L_x_4465:
        /* <DEDUP_REMOVED lines=12> */
.L_x_4467:
[----:B------:R-:W-:Y:S05]  /*8210*/  BSYNC B0 ;  /* 0x0000000000007941 */ /* 0x000fea0003800000 */
.L_x_4466:
        /* <DEDUP_REMOVED lines=11> */
.L_x_4468:
        /* <DEDUP_REMOVED lines=12> */
.L_x_4470:
[----:B------:R-:W-:Y:S05]  /*8390*/  BSYNC B0 ;  /* 0x0000000000007941 */ /* 0x000fea0003800000 */
.L_x_4469:
        /* <DEDUP_REMOVED lines=11> */
.L_x_4471:
        /* <DEDUP_REMOVED lines=12> */
.L_x_4473:
[----:B------:R-:W-:Y:S05]  /*8510*/  BSYNC B0 ;  /* 0x0000000000007941 */ /* 0x000fea0003800000 */
.L_x_4472:
        /* <DEDUP_REMOVED lines=11> */
.L_x_4474:
        /* <DEDUP_REMOVED lines=12> */
.L_x_4476:
[----:B------:R-:W-:Y:S05]  /*8690*/  BSYNC B0 ;  /* 0x0000000000007941 */ /* 0x000fea0003800000 */
.L_x_4475:
        /* <DEDUP_REMOVED lines=11> */
.L_x_4477:
        /* <DEDUP_REMOVED lines=16> */
.L_x_4479:
[----:B------:R-:W-:Y:S05]  /*8850*/  BSYNC B0 ;  /* 0x0000000000007941 */ /* 0x000fea0003800000 */
.L_x_4478:
[----:B------:R-:W-:Y:S02]  /*8860*/  IADD3 R19, R19, c[0x0][0x10], RZ ;  /* 0x0000040013137a10 */ /* 0x000fe40007ffe0ff */
[----:B------:R-:W-:Y:S02]  /*8870*/  IADD3 R20, R20, 0x1, RZ ;  /* 0x0000000114147810 */ /* 0x000fe40007ffe0ff */
[----:B------:R-:W-:-:S13]  /*8880*/  ISETP.GE.AND P5, PT, R19, UR4, PT ;  /* 0x0000000413007c0c */ /* 0x000fda000bfa6270 */
[----:B------:R-:W-:Y:S01]  /*8890*/  @P5 CALL.REL.NOINC `(.L_x_4480) ;  /* 0x0000001000005944 */ /* 0x000fe20003c00000 */
[----:B------:R-:W-:Y:S05]  /*88a0*/  BRA `(.L_x_4481) ;  /* 0xffff83b000007947 */ /* 0x000fea000383ffff */
.L_x_4480:
[----:B------:R-:W-:Y:S05]  /*88b0*/  EXIT ;  /* 0x000000000000794d */ /* 0x000fea0003800000 */
.L_x_4482:
        /* <DEDUP_REMOVED lines=12> */
.L_x_5236:


//--------------------- .text._Z35group_norm_nhwc_fwd_one_pass_kernelI11Fp32IOFp32WLi64ELi60ELi480EEv26Group_norm_nhwc_fwd_params --------------------------
	.section	.text._Z35group_norm_nhwc_fwd_one_pass_kernelI11Fp32IOFp32WLi64ELi60ELi480EEv26Group_norm_nhwc_fwd_params,"ax",@progbits
	.sectioninfo	@"SHI_REGISTERS=40"
	.align	128
        .global         _Z35group_norm_nhwc_fwd_one_pass_kernelI11Fp32IOFp32WLi64ELi60ELi480EEv26Group_norm_nhwc_fwd_params
        .type           _Z35group_norm_nhwc_fwd_one_pass_kernelI11Fp32IOFp32WLi64ELi60ELi480EEv26Group_norm_nhwc_fwd_params,@function
        .size           _Z35group_norm_nhwc_fwd_one_pass_kernelI11Fp32IOFp32WLi64ELi60ELi480EEv26Group_norm_nhwc_fwd_params,(.L_x_5237 - _Z35group_norm_nhwc_fwd_one_pass_kernelI11Fp32IOFp32WLi64ELi60ELi480EEv26Group_norm_nhwc_fwd_params)
        .other          _Z35group_norm_nhwc_fwd_one_pass_kernelI11Fp32IOFp32WLi64ELi60ELi480EEv26Group_norm_nhwc_fwd_params,@"STO_CUDA_ENTRY STV_DEFAULT"
_Z35group_norm_nhwc_fwd_one_pass_kernelI11Fp32IOFp32WLi64ELi60ELi480EEv26Group_norm_nhwc_fwd_params:
.text._Z35group_norm_nhwc_fwd_one_pass_kernelI11Fp32IOFp32WLi64ELi60ELi480EEv26Group_norm_nhwc_fwd_params:
        /* <DEDUP_REMOVED lines=11> */
[----:B------:R-:W-:Y:S01]  /*00b0*/  ULDC.64 UR6, c[0x0][0x118] ;  /* 0x0000460000067ab9 */ /* 0x000fe20000000a00 */
        /* <DEDUP_REMOVED lines=14> */
[----:B------:R-:W-:-:S06]  /*01a0*/  IADD3 R27, R14, 0x30, RZ ;  /* 0x000000300e1b7810 */ /* 0x000fcc0007ffe0ff */
.L_x_4505:
[----:B------:R-:W-:Y:S01]  /*01b0*/  IABS R5, c[0x0][0x1d8] ;  /* 0x0000760000057a13 */ /* 0x000fe20000000000 */
[----:B0-----:R-:W-:Y:S01]  /*01c0*/  @P0 IMAD R9, R36, c[0x0][0x1c0], RZ ;  /* 0x0000700024090a24 */ /* 0x001fe200078e02ff */
[----:B------:R-:W-:Y:S02]  /*01d0*/  SHF.R.S32.HI R32, RZ, 0x1f, R29 ;  /* 0x0000001fff207819 */ /* 0x000fe4000001141d */
[----:B------:R-:W0:Y:S01]  /*01e0*/  I2F.RP R4, R5 ;  /* 0x0000000500047306 */ /* 0x000e220000209400 */
[----:B------:R-:W-:Y:S01]  /*01f0*/  SHF.R.S32.HI R31, RZ, 0x1f, R28 ;  /* 0x0000001fff1f7819 */ /* 0x000fe2000001141c */
[----:B-1----:R-:W-:Y:S01]  /*0200*/  @P0 IMAD R11, R14, c[0x0][0x1c4], R9 ;  /* 0x000071000e0b0a24 */ /* 0x002fe200078e0209 */
        /* <DEDUP_REMOVED lines=9> */
[----:B------:R-:W-:Y:S02]  /*02a0*/  LOP3.LUT R2, R15, c[0x0][0x1d8], RZ, 0x3c, !PT ;  /* 0x000076000f027a12 */ /* 0x000fe400078e3cff */
[----:B------:R-:W-:Y:S02]  /*02b0*/  SHF.R.S32.HI R7, RZ, 0x1f, R25 ;  /* 0x0000001fff077819 */ /* 0x000fe40000011419 */
        /* <DEDUP_REMOVED lines=8> */
[----:B------:R-:W-:-:S11]  /*0340*/  ISETP.NE.AND P2, PT, RZ, c[0x0][0x1d8], PT ;  /* 0x00007600ff007a0c */ /* 0x000fd60003f45270 */
[----:B------:R-:W-:Y:S02]  /*0350*/  @P1 IADD3 R3, R3, 0x1, RZ ;  /* 0x0000000103031810 */ /* 0x000fe40007ffe0ff */
[----:B------:R-:W-:Y:S02]  /*0360*/  ISETP.GE.U32.AND P1, PT, R29, c[0x0][0x1c8], PT ;  /* 0x000072001d007a0c */ /* 0x000fe40003f26070 */
[----:B------:R-:W-:Y:S02]  /*0370*/  MOV R5, R3 ;  /* 0x0000000300057202 */ /* 0x000fe40000000f00 */
[----:B------:R-:W-:Y:S02]  /*0380*/  ISETP.GE.AND.EX P1, PT, R32, c[0x0][0x1cc], PT, P1 ;  /* 0x0000730020007a0c */ /* 0x000fe40003f26310 */
[----:B------:R-:W-:Y:S02]  /*0390*/  @!P3 IADD3 R5, -R5, RZ, RZ ;  /* 0x000000ff0505b210 */ /* 0x000fe40007ffe1ff */
[----:B------:R-:W-:-:S02]  /*03a0*/  @!P2 LOP3.LUT R5, RZ, c[0x0][0x1d8], RZ, 0x33, !PT ;  /* 0x00007600ff05aa12 */ /* 0x000fc400078e33ff */
[----:B------:R-:W-:Y:S02]  /*03b0*/  ISETP.GE.U32.AND P2, PT, R28, c[0x0][0x1c8], PT ;  /* 0x000072001c007a0c */ /* 0x000fe40003f46070 */
[----:B------:R-:W-:Y:S02]  /*03c0*/  IADD3 R24, -R5, RZ, RZ ;  /* 0x000000ff05187210 */ /* 0x000fe40007ffe1ff */
[----:B------:R-:W-:Y:S02]  /*03d0*/  ISETP.GE.AND.EX P2, PT, R31, c[0x0][0x1cc], PT, P2 ;  /* 0x000073001f007a0c */ /* 0x000fe40003f46320 */
[----:B------:R-:W-:Y:S01]  /*03e0*/  SHF.R.S32.HI R3, RZ, 0x1f, R5 ;  /* 0x0000001fff037819 */ /* 0x000fe20000011405 */
[----:B------:R-:W-:Y:S01]  /*03f0*/  IMAD R24, R24, c[0x0][0x1d8], R15 ;  /* 0x0000760018187a24 */ /* 0x000fe200078e020f */
[C---:B------:R-:W-:Y:S02]  /*0400*/  ISETP.GT.U32.OR P1, PT, R34.reuse, 0x1df, P1 ;  /* 0x000001df2200780c */ /* 0x040fe40000f24470 */
[----:B------:R-:W-:Y:S01]  /*0410*/  ISETP.GT.U32.OR P2, PT, R34, 0x1df, P2 ;  /* 0x000001df2200780c */ /* 0x000fe20001744470 */
[----:B------:R-:W-:-:S02]  /*0420*/  IMAD R24, R24, 0x3c, RZ ;  /* 0x0000003c18187824 */ /* 0x000fc400078e02ff */
[----:B------:R-:W-:-:S03]  /*0430*/  IMAD R4, R3, c[0x0][0x1d0], RZ ;  /* 0x0000740003047a24 */ /* 0x000fc600078e02ff */
[----:B------:R-:W-:-:S04]  /*0440*/  IADD3 R2, P3, R25, R24, RZ ;  /* 0x0000001819027210 */ /* 0x000fc80007f7e0ff */
[----:B------:R-:W-:Y:S01]  /*0450*/  LEA.HI.X.SX32 R3, R24, R7, 0x1, P3 ;  /* 0x0000000718037211 */ /* 0x000fe200018f0eff */
[----:B------:R-:W-:Y:S01]  /*0460*/  IMAD R7, R5, c[0x0][0x1d4], R4 ;  /* 0x0000750005077a24 */ /* 0x000fe200078e0204 */
[----:B------:R-:W-:Y:S01]  /*0470*/  ISETP.GE.U32.AND P3, PT, R27, c[0x0][0x1c8], PT ;  /* 0x000072001b007a0c */ /* 0x000fe20003f66070 */
[----:B------:R-:W-:Y:S02]  /*0480*/  @!P1 IMAD R4, R32, c[0x0][0x1c0], RZ ;  /* 0x0000700020049a24 */ /* 0x000fe400078e02ff */
[----:B------:R-:W-:Y:S01]  /*0490*/  IMAD.WIDE.U32 R2, R5, c[0x0][0x1d0], R2 ;  /* 0x0000740005027a25 */ /* 0x000fe200078e0002 */
[----:B------:R-:W-:-:S03]  /*04a0*/  ISETP.GE.AND.EX P3, PT, R30, c[0x0][0x1cc], PT, P3 ;  /* 0x000073001e007a0c */ /* 0x000fc60003f66330 */
[----:B------:R-:W-:Y:S01]  /*04b0*/  @!P2 IMAD R9, R31, c[0x0][0x1c0], RZ ;  /* 0x000070001f09aa24 */ /* 0x000fe200078e02ff */
[----:B------:R-:W-:Y:S01]  /*04c0*/  IADD3 R5, R3, R7, RZ ;  /* 0x0000000703057210 */ /* 0x000fe20007ffe0ff */
[C---:B------:R-:W-:Y:S01]  /*04d0*/  @!P1 IMAD R13, R29.reuse, c[0x0][0x1c4], R4 ;  /* 0x000071001d0d9a24 */ /* 0x040fe200078e0204 */
[-C--:B------:R-:W-:Y:S01]  /*04e0*/  @P0 MOV R4, R2.reuse ;  /* 0x0000000200040202 */ /* 0x080fe20000000f00 */
[----:B------:R-:W-:Y:S01]  /*04f0*/  @!P2 IMAD R21, R28, c[0x0][0x1c4], R9 ;  /* 0x000071001c15aa24 */ /* 0x000fe200078e0209 */
[-C--:B------:R-:W-:Y:S02]  /*0500*/  @!P1 MOV R8, R2.reuse ;  /* 0x0000000200089202 */ /* 0x080fe40000000f00 */
[-C--:B------:R-:W-:Y:S01]  /*0510*/  @!P1 MOV R9, R5.reuse ;  /* 0x0000000500099202 */ /* 0x080fe20000000f00 */
[----:B------:R-:W-:Y:S01]  /*0520*/  @P0 IMAD.WIDE.U32 R6, R14, c[0x0][0x1c0], R4 ;  /* 0x000070000e060a25 */ /* 0x000fe200078e0004 */
[----:B------:R-:W-:Y:S02]  /*0530*/  @!P2 MOV R18, R2 ;  /* 0x000000020012a202 */ /* 0x000fe40000000f00 */
[----:B------:R-:W-:Y:S01]  /*0540*/  @!P2 MOV R19, R5 ;  /* 0x000000050013a202 */ /* 0x000fe20000000f00 */
[----:B------:R-:W-:Y:S01]  /*0550*/  @!P1 IMAD.WIDE.U32 R8, R29, c[0x0][0x1c0], R8 ;  /* 0x000070001d089a25 */ /* 0x000fe200078e0008 */
[----:B------:R-:W-:-:S02]  /*0560*/  ISETP.GT.U32.OR P3, PT, R34, 0x1df, P3 ;  /* 0x000001df2200780c */ /* 0x000fc40001f64470 */
[----:B------:R-:W-:Y:S01]  /*0570*/  @P0 IADD3 R7, R7, R11, RZ ;  /* 0x0000000b07070210 */ /* 0x000fe20007ffe0ff */
[----:B------:R-:W-:Y:S01]  /*0580*/  @!P2 IMAD.WIDE.U32 R18, R28, c[0x0][0x1c0], R18 ;  /* 0x000070001c12aa25 */ /* 0x000fe200078e0012 */
[----:B------:R-:W-:Y:S02]  /*0590*/  @P0 LEA R16, P4, R6, c[0x0][0x170], 0x2 ;  /* 0x00005c0006100a11 */ /* 0x000fe400078810ff */
[----:B------:R-:W-:Y:S02]  /*05a0*/  @!P1 IADD3 R11, R9, R13, RZ ;  /* 0x0000000d090b9210 */ /* 0x000fe40007ffe0ff */
[----:B------:R-:W-:Y:S02]  /*05b0*/  @!P2 IADD3 R9, R19, R21, RZ ;  /* 0x000000151309a210 */ /* 0x000fe40007ffe0ff */
[----:B------:R-:W-:Y:S02]  /*05c0*/  @!P2 LEA R12, P5, R18, c[0x0][0x170], 0x2 ;  /* 0x00005c00120caa11 */ /* 0x000fe400078a10ff */
[----:B------:R-:W-:-:S02]  /*05d0*/  @P0 LEA.HI.X R17, R6, c[0x0][0x174], R7, 0x2, P4 ;  /* 0x00005d0006110a11 */ /* 0x000fc400020f1407 */
[----:B------:R-:W-:Y:S01]  /*05e0*/  @!P1 LEA R10, P4, R8, c[0x0][0x170], 0x2 ;  /* 0x00005c00080a9a11 */ /* 0x000fe200078810ff */
[----:B------:R-:W-:Y:S01]  /*05f0*/  CS2R R6, SRZ ;  /* 0x0000000000067805 */ /* 0x000fe2000001ff00 */
[----:B------:R-:W-:Y:S01]  /*0600*/  @!P2 LEA.HI.X R13, R18, c[0x0][0x174], R9, 0x2, P5 ;  /* 0x00005d00120daa11 */ /* 0x000fe200028f1409 */
[----:B------:R-:W-:Y:S01]  /*0610*/  @!P3 IMAD R18, R30, c[0x0][0x1c0], RZ ;  /* 0x000070001e12ba24 */ /* 0x000fe200078e02ff */
[----:B------:R-:W-:Y:S02]  /*0620*/  @!P1 LEA.HI.X R11, R8, c[0x0][0x174], R11, 0x2, P4 ;  /* 0x00005d00080b9a11 */ /* 0x000fe400020f140b */
[----:B------:R-:W-:Y:S01]  /*0630*/  CS2R R8, SRZ ;  /* 0x0000000000087805 */ /* 0x000fe2000001ff00 */
[----:B------:R-:W-:Y:S01]  /*0640*/  @!P3 IMAD R21, R27, c[0x0][0x1c4], R18 ;  /* 0x000071001b15ba24 */ /* 0x000fe200078e0212 */
[----:B------:R-:W-:Y:S01]  /*0650*/  @!P3 MOV R18, R2 ;  /* 0x000000020012b202 */ /* 0x000fe20000000f00 */
[----:B------:R0:W2:Y:S01]  /*0660*/  @P0 LDG.E.64 R6, [R16.64] ;  /* 0x0000000610060981 */ /* 0x0000a2000c1e1b00 */
[----:B------:R-:W-:-:S03]  /*0670*/  @!P3 MOV R19, R5 ;  /* 0x000000050013b202 */ /* 0x000fc60000000f00 */
[----:B------:R1:W3:Y:S02]  /*0680*/  @!P1 LDG.E.64 R8, [R10.64] ;  /* 0x000000060a089981 */ /* 0x0002e4000c1e1b00 */
[----:B------:R-:W-:Y:S01]  /*0690*/  @!P3 IMAD.WIDE.U32 R18, R27, c[0x0][0x1c0], R18 ;  /* 0x000070001b12ba25 */ /* 0x000fe200078e0012 */
[----:B-1----:R-:W-:-:S04]  /*06a0*/  CS2R R10, SRZ ;  /* 0x00000000000a7805 */ /* 0x002fc8000001ff00 */
[----:B------:R-:W-:Y:S02]  /*06b0*/  @!P3 IADD3 R19, R19, R21, RZ ;  /* 0x000000151313b210 */ /* 0x000fe40007ffe0ff */
[C---:B0-----:R-:W-:Y:S01]  /*06c0*/  @!P3 LEA R16, P1, R18.reuse, c[0x0][0x170], 0x2 ;  /* 0x00005c001210ba11 */ /* 0x041fe200078210ff */
[----:B------:R0:W4:Y:S03]  /*06d0*/  @!P2 LDG.E.64 R10, [R12.64] ;  /* 0x000000060c0aa981 */ /* 0x000126000c1e1b00 */
[----:B------:R-:W-:Y:S01]  /*06e0*/  @!P3 LEA.HI.X R17, R18, c[0x0][0x174], R19, 0x2, P1 ;  /* 0x00005d001211ba11 */ /* 0x000fe200008f1413 */
[----:B0-----:R-:W-:-:S06]  /*06f0*/  CS2R R12, SRZ ;  /* 0x00000000000c7805 */ /* 0x001fcc000001ff00 */
[----:B------:R0:W5:Y:S04]  /*0700*/  @!P3 LDG.E.64 R12, [R16.64] ;  /* 0x00000006100cb981 */ /* 0x000168000c1e1b00 */
[----:B------:R-:W1:Y:S02]  /*0710*/  S2R R22, SR_LANEID ;  /* 0x0000000000167919 */ /* 0x000e640000000000 */
[C---:B-1----:R-:W-:Y:S02]  /*0720*/  ISETP.GT.AND P1, PT, R22.reuse, 0x1e, PT ;  /* 0x0000001e1600780c */ /* 0x042fe40003f24270 */
[----:B------:R-:W-:Y:S02]  /*0730*/  ISETP.NE.AND P3, PT, R22, RZ, PT ;  /* 0x000000ff1600720c */ /* 0x000fe40003f65270 */
[----:B------:R-:W-:Y:S01]  /*0740*/  ISETP.NE.AND P2, PT, R34, RZ, PT ;  /* 0x000000ff2200720c */ /* 0x000fe20003f45270 */
[----:B------:R-:W-:Y:S01]  /*0750*/  BSSY B0, `(.L_x_4483) ;  /* 0x0000054000007945 */ /* 0x000fe20003800000 */
[----:B--2---:R-:W-:-:S02]  /*0760*/  FMUL.FTZ R19, R7, R7 ;  /* 0x0000000707137220 */ /* 0x004fc40000410000 */
[C---:B------:R-:W-:Y:S02]  /*0770*/  FADD.FTZ R18, R6.reuse, R7 ;  /* 0x0000000706127221 */ /* 0x040fe40000010000 */
[----:B---3--:R-:W-:Y:S02]  /*0780*/  FMUL.FTZ R23, R9, R9 ;  /* 0x0000000909177220 */ /* 0x008fe40000410000 */
[----:B------:R-:W-:Y:S02]  /*0790*/  FFMA.FTZ R19, R6, R6, R19 ;  /* 0x0000000606137223 */ /* 0x000fe40000010013 */
[C---:B------:R-:W-:Y:S02]  /*07a0*/  FADD.FTZ R21, R8.reuse, R9 ;  /* 0x0000000908157221 */ /* 0x040fe40000010000 */
[----:B------:R-:W-:Y:S02]  /*07b0*/  FADD.FTZ R18, RZ, R18 ;  /* 0x00000012ff127221 */ /* 0x000fe40000010000 */
[----:B------:R-:W-:-:S02]  /*07c0*/  FFMA.FTZ R20, R8, R8, R23 ;  /* 0x0000000808147223 */ /* 0x000fc40000010017 */
[----:B------:R-:W-:Y:S02]  /*07d0*/  FADD.FTZ R19, RZ, R19 ;  /* 0x00000013ff137221 */ /* 0x000fe40000010000 */
[----:B------:R-:W-:Y:S02]  /*07e0*/  FADD.FTZ R18, R18, R21 ;  /* 0x0000001512127221 */ /* 0x000fe40000010000 */
[----:B----4-:R-:W-:Y:S02]  /*07f0*/  FMUL.FTZ R23, R11, R11 ;  /* 0x0000000b0b177220 */ /* 0x010fe40000410000 */
[----:B------:R-:W-:Y:S02]  /*0800*/  FADD.FTZ R19, R19, R20 ;  /* 0x0000001413137221 */ /* 0x000fe40000010000 */
[C---:B0-----:R-:W-:Y:S02]  /*0810*/  FADD.FTZ R17, R10.reuse, R11 ;  /* 0x0000000b0a117221 */ /* 0x041fe40000010000 */
[----:B------:R-:W-:-:S02]  /*0820*/  FFMA.FTZ R16, R10, R10, R23 ;  /* 0x0000000a0a107223 */ /* 0x000fc40000010017 */
[----:B------:R-:W-:Y:S02]  /*0830*/  FADD.FTZ R17, R18, R17 ;  /* 0x0000001112117221 */ /* 0x000fe40000010000 */
[----:B------:R-:W-:Y:S02]  /*0840*/  FADD.FTZ R16, R19, R16 ;  /* 0x0000001013107221 */ /* 0x000fe40000010000 */
[----:B-----5:R-:W-:Y:S02]  /*0850*/  FMUL.FTZ R21, R13, R13 ;  /* 0x0000000d0d157220 */ /* 0x020fe40000410000 */
[C---:B------:R-:W-:Y:S02]  /*0860*/  FADD.FTZ R20, R12.reuse, R13 ;  /* 0x0000000d0c147221 */ /* 0x040fe40000010000 */
        /* <DEDUP_REMOVED lines=31> */
[----:B------:R-:W2:Y:S01]  /*0a60*/  LDS.128 R16, [0x20] ;  /* 0x00002000ff107984 */ /* 0x000ea20000000c00 */
[----:B-1----:R-:W-:-:S02]  /*0a70*/  FADD.FTZ R35, R20, R22 ;  /* 0x0000001614237221 */ /* 0x002fc40000010000 */
[----:B0-----:R-:W-:Y:S02]  /*0a80*/  FADD.FTZ R20, R21, R23 ;  /* 0x0000001715147221 */ /* 0x001fe40000010000 */
[----:B--2---:R-:W-:Y:S02]  /*0a90*/  FADD.FTZ R35, R35, R16 ;  /* 0x0000001023237221 */ /* 0x004fe40000010000 */
[----:B------:R-:W-:Y:S02]  /*0aa0*/  FADD.FTZ R16, R20, R17 ;  /* 0x0000001114107221 */ /* 0x000fe40000010000 */
[----:B------:R-:W0:Y:S01]  /*0ab0*/  LDS.128 R20, [0x30] ;  /* 0x00003000ff147984 */ /* 0x000e220000000c00 */
[----:B------:R-:W-:Y:S02]  /*0ac0*/  FADD.FTZ R35, R35, R18 ;  /* 0x0000001223237221 */ /* 0x000fe40000010000 */
[----:B------:R-:W-:Y:S02]  /*0ad0*/  FADD.FTZ R16, R16, R19 ;  /* 0x0000001310107221 */ /* 0x000fe40000010000 */
[----:B0-----:R-:W-:-:S02]  /*0ae0*/  FADD.FTZ R35, R35, R20 ;  /* 0x0000001423237221 */ /* 0x001fc40000010000 */
[----:B------:R-:W-:Y:S02]  /*0af0*/  FADD.FTZ R20, R16, R21 ;  /* 0x0000001510147221 */ /* 0x000fe40000010000 */
[----:B------:R-:W0:Y:S01]  /*0b00*/  LDS.128 R16, [0x40] ;  /* 0x00004000ff107984 */ /* 0x000e220000000c00 */
[----:B------:R-:W-:Y:S02]  /*0b10*/  FADD.FTZ R35, R35, R22 ;  /* 0x0000001623237221 */ /* 0x000fe40000010000 */
[----:B------:R-:W-:Y:S02]  /*0b20*/  FADD.FTZ R20, R20, R23 ;  /* 0x0000001714147221 */ /* 0x000fe40000010000 */
[----:B0-----:R-:W-:Y:S02]  /*0b30*/  FADD.FTZ R35, R35, R16 ;  /* 0x0000001023237221 */ /* 0x001fe40000010000 */
[----:B------:R-:W-:Y:S02]  /*0b40*/  FADD.FTZ R16, R20, R17 ;  /* 0x0000001114107221 */ /* 0x000fe40000010000 */
[----:B------:R-:W0:Y:S01]  /*0b50*/  LDS.128 R20, [0x50] ;  /* 0x00005000ff147984 */ /* 0x000e220000000c00 */
[----:B------:R-:W-:-:S02]  /*0b60*/  FADD.FTZ R35, R35, R18 ;  /* 0x0000001223237221 */ /* 0x000fc40000010000 */
[----:B------:R-:W-:Y:S02]  /*0b70*/  FADD.FTZ R16, R16, R19 ;  /* 0x0000001310107221 */ /* 0x000fe40000010000 */
[----:B0-----:R-:W-:Y:S02]  /*0b80*/  FADD.FTZ R35, R35, R20 ;  /* 0x0000001423237221 */ /* 0x001fe40000010000 */
        /* <DEDUP_REMOVED lines=9> */
[----:B------:R-:W1:Y:S01]  /*0c20*/  LDS.64 R16, [0x80] ;  /* 0x00008000ff107984 */ /* 0x000e620000000a00 */
[----:B0-----:R-:W-:Y:S02]  /*0c30*/  FADD.FTZ R35, R35, R20 ;  /* 0x0000001423237221 */ /* 0x001fe40000010000 */
[----:B------:R-:W-:-:S02]  /*0c40*/  FADD.FTZ R18, R18, R21 ;  /* 0x0000001512127221 */ /* 0x000fc40000010000 */
[----:B------:R-:W-:Y:S02]  /*0c50*/  FADD.FTZ R35, R35, R22 ;  /* 0x0000001623237221 */ /* 0x000fe40000010000 */
[----:B------:R-:W-:Y:S02]  /*0c60*/  FADD.FTZ R18, R18, R23 ;  /* 0x0000001712127221 */ /* 0x000fe40000010000 */
[----:B-1----:R-:W-:Y:S02]  /*0c70*/  FADD.FTZ R20, R35, R16 ;  /* 0x0000001023147221 */ /* 0x002fe40000010000 */
[----:B------:R-:W-:Y:S02]  /*0c80*/  FADD.FTZ R21, R18, R17 ;  /* 0x0000001112157221 */ /* 0x000fe40000010000 */
.L_x_4484:
[----:B------:R-:W-:Y:S05]  /*0c90*/  BSYNC B0 ;  /* 0x0000000000007941 */ /* 0x000fea0003800000 */
.L_x_4483:
        /* <DEDUP_REMOVED lines=10> */
[----:B------:R-:W-:-:S05]  /*0d40*/  SHF.L.U32 R16, R16, 0x1, RZ ;  /* 0x0000000110107819 */ /* 0x000fca00000006ff */
[----:B------:R-:W-:-:S04]  /*0d50*/  IMAD.WIDE R16, R16, R23, c[0x0][0x198] ;  /* 0x0000660010107625 */ /* 0x000fc800078e0217 */
[----:B-1----:R-:W-:-:S04]  /*0d60*/  IMAD R37, R26, c[0x0][0x10], R19 ;  /* 0x000004001a257a24 */ /* 0x002fc800078e0213 */
[----:B------:R-:W-:Y:S01]  /*0d70*/  IMAD.WIDE.U32 R16, R37, 0x8, R16 ;  /* 0x0000000825107825 */ /* 0x000fe200078e0010 */
[----:B------:R-:W-:Y:S02]  /*0d80*/  IADD3 R37, R35, R19, RZ ;  /* 0x0000001323257210 */ /* 0x000fe40007ffe0ff */
[----:B------:R-:W-:Y:S02]  /*0d90*/  MOV R35, 0x1 ;  /* 0x0000000100237802 */ /* 0x000fe40000000f00 */
[----:B------:R1:W-:Y:S02]  /*0da0*/  STG.E.64 [R16.64], R20 ;  /* 0x0000001410007986 */ /* 0x0003e4000c101b06 */
[----:B------:R-:W-:Y:S01]  /*0db0*/  SEL R35, R35, 0xffffffff, !P1 ;  /* 0xffffffff23237807 */ /* 0x000fe20004800000 */
[----:B-1----:R-:W-:Y:S01]  /*0dc0*/  IMAD.WIDE.U32 R16, R37, R23, c[0x0][0x190] ;  /* 0x0000640025107625 */ /* 0x002fe200078e0017 */
[----:B------:R-:W-:Y:S06]  /*0dd0*/  MEMBAR.ALL.GPU ;  /* 0x0000000000007992 */ /* 0x000fec000000a000 */
[----:B------:R-:W-:Y:S01]  /*0de0*/  SEL R37, RZ, c[0x0][0xc], P1 ;  /* 0x00000300ff257a07 */ /* 0x000fe20000800000 */
[----:B------:R-:W-:-:S00]  /*0df0*/  ERRBAR ;  /* 0x00000000000079ab */ /* 0x000fc00000000000 */
[----:B------:R1:W-:Y:S02]  /*0e00*/  RED.E.ADD.S32.STRONG.GPU [R16.64], R35 ;  /* 0x000000231000798e */ /* 0x0003e4000c10e386 */
[----:B------:R-:W-:-:S13]  /*0e10*/  ISETP.NE.AND P1, PT, R37, -0x1, PT ;  /* 0xffffffff2500780c */ /* 0x000fda0003f25270 */
[----:B------:R-:W-:Y:S05]  /*0e20*/  @!P1 BRA `(.L_x_4486) ;  /* 0x0000007000009947 */ /* 0x000fea0003800000 */
[----:B-1----:R-:W-:-:S04]  /*0e30*/  IMAD R16, R22, c[0x0][0x10], R19 ;  /* 0x0000040016107a24 */ /* 0x002fc800078e0213 */
[----:B------:R-:W-:-:S05]  /*0e40*/  IMAD.WIDE.U32 R16, R16, R23, c[0x0][0x190] ;  /* 0x0000640010107625 */ /* 0x000fca00078e0017 */
.L_x_4487:
[----:B------:R-:W2:Y:S01]  /*0e50*/  LDG.E.STRONG.GPU R22, [R16.64] ;  /* 0x0000000610167981 */ /* 0x000ea2000c1ef900 */
[----:B------:R-:W-:Y:S01]  /*0e60*/  YIELD ;  /* 0x0000000000007946 */ /* 0x000fe20003800000 */
[----:B--2---:R-:W-:Y:S01]  /*0e70*/  ISETP.NE.AND P1, PT, R22, R37, PT ;  /* 0x000000251600720c */ /* 0x004fe20003f25270 */
[----:B------:R-:W-:-:S12]  /*0e80*/  CCTL.IVALL ;  /* 0x00000000ff00798f */ /* 0x000fd80002000000 */
[----:B------:R-:W-:Y:S05]  /*0e90*/  @P1 BRA `(.L_x_4487) ;  /* 0xffffffb000001947 */ /* 0x000fea000383ffff */
.L_x_4486:
[----:B-1----:R-:W-:Y:S01]  /*0ea0*/  ISETP.NE.AND P1, PT, RZ, c[0x0][0xc], PT ;  /* 0x00000300ff007a0c */ /* 0x002fe20003f25270 */
        /* <DEDUP_REMOVED lines=10> */
.L_x_4489:
        /* <DEDUP_REMOVED lines=13> */
[----:B------:R-:W1:Y:S01]  /*1020*/  @!P3 S2R R22, SR_CTAID.Y ;  /* 0x000000000016b919 */ /* 0x000e620000002600 */
[----:B------:R-:W-:-:S05]  /*1030*/  @!P3 LOP3.LUT R35, R0, 0x1, RZ, 0xc0, !PT ;  /* 0x000000010023b812 */ /* 0x000fca00078ec0ff */
[----:B------:R-:W-:-:S04]  /*1040*/  @!P3 IMAD R35, R35, c[0x0][0x10], RZ ;  /* 0x000004002323ba24 */ /* 0x000fc800078e02ff */
[----:B------:R-:W-:-:S05]  /*1050*/  @!P3 IMAD R35, R35, c[0x0][0xc], RZ ;  /* 0x000003002323ba24 */ /* 0x000fca00078e02ff */
[----:B------:R-:W-:Y:S01]  /*1060*/  @!P3 SHF.L.U32 R35, R35, 0x1, RZ ;  /* 0x000000012323b819 */ /* 0x000fe200000006ff */
[----:B-1----:R-:W-:Y:S02]  /*1070*/  @!P3 IMAD R23, R23, c[0x0][0x10], R22 ;  /* 0x000004001717ba24 */ /* 0x002fe400078e0216 */
        /* <DEDUP_REMOVED lines=8> */
[----:B------:R-:W0:Y:S01]  /*1100*/  @!P1 S2R R22, SR_CTAID.Y ;  /* 0x0000000000169919 */ /* 0x000e220000002600 */
[----:B------:R-:W-:-:S05]  /*1110*/  @!P1 LOP3.LUT R35, R0, 0x1, RZ, 0xc0, !PT ;  /* 0x0000000100239812 */ /* 0x000fca00078ec0ff */
[----:B------:R-:W-:-:S04]  /*1120*/  @!P1 IMAD R35, R35, c[0x0][0x10], RZ ;  /* 0x0000040023239a24 */ /* 0x000fc800078e02ff */
[----:B------:R-:W-:-:S05]  /*1130*/  @!P1 IMAD R35, R35, c[0x0][0xc], RZ ;  /* 0x0000030023239a24 */ /* 0x000fca00078e02ff */
[----:B------:R-:W-:Y:S01]  /*1140*/  @!P1 SHF.L.U32 R35, R35, 0x1, RZ ;  /* 0x0000000123239819 */ /* 0x000fe200000006ff */
[----:B0-----:R-:W-:Y:S02]  /*1150*/  @!P1 IMAD R23, R23, c[0x0][0x10], R22 ;  /* 0x0000040017179a24 */ /* 0x001fe400078e0216 */
        /* <DEDUP_REMOVED lines=26> */
.L_x_4488:
        /* <DEDUP_REMOVED lines=19> */
.L_x_4491:
[----:B------:R-:W-:Y:S05]  /*1430*/  BSYNC B0 ;  /* 0x0000000000007941 */ /* 0x000fea0003800000 */
.L_x_4490:
        /* <DEDUP_REMOVED lines=9> */
[----:B------:R-:W-:-:S03]  /*14d0*/  @!P1 LOP3.LUT R22, R0, 0x1, RZ, 0xc0, !PT ;  /* 0x0000000100169812 */ /* 0x000fc600078ec0ff */
[----:B------:R-:W-:Y:S02]  /*14e0*/  @!P3 IMAD R16, R16, c[0x0][0xc], RZ ;  /* 0x000003001010ba24 */ /* 0x000fe400078e02ff */
[----:B------:R-:W-:-:S04]  /*14f0*/  @!P1 IMAD R22, R22, c[0x0][0x10], RZ ;  /* 0x0000040016169a24 */ /* 0x000fc800078e02ff */
[----:B------:R-:W-:Y:S02]  /*1500*/  @!P1 IMAD R22, R22, c[0x0][0xc], RZ ;  /* 0x0000030016169a24 */ /* 0x000fe400078e02ff */
[----:B-1----:R-:W-:Y:S01]  /*1510*/  @!P3 IMAD R23, R19, c[0x0][0x10], R18 ;  /* 0x000004001317ba24 */ /* 0x002fe200078e0212 */
[----:B------:R-:W-:Y:S02]  /*1520*/  @!P3 SHF.L.U32 R18, R16, 0x1, RZ ;  /* 0x000000011012b819 */ /* 0x000fe400000006ff */
[----:B------:R-:W1:Y:S01]  /*1530*/  @!P1 S2R R16, SR_CTAID.Y ;  /* 0x0000000000109919 */ /* 0x000e620000002600 */
[----:B------:R-:W-:-:S05]  /*1540*/  @!P3 MOV R19, 0x4 ;  /* 0x000000040013b802 */ /* 0x000fca0000000f00 */
[----:B------:R-:W-:-:S06]  /*1550*/  @!P3 IMAD.WIDE R18, R18, R19, c[0x0][0x198] ;  /* 0x000066001212b625 */ /* 0x000fcc00078e0213 */
[----:B------:R-:W-:-:S06]  /*1560*/  @!P3 IMAD.WIDE.U32 R18, R23, 0x8, R18 ;  /* 0x000000081712b825 */ /* 0x000fcc00078e0012 */
[----:B------:R-:W2:Y:S01]  /*1570*/  @!P3 LDG.E.64 R18, [R18.64] ;  /* 0x000000061212b981 */ /* 0x000ea2000c1e1b00 */
[----:B-1----:R-:W-:Y:S01]  /*1580*/  @!P1 IMAD R23, R17, c[0x0][0x10], R16 ;  /* 0x0000040011179a24 */ /* 0x002fe200078e0210 */
        /* <DEDUP_REMOVED lines=9> */
.L_x_4485:
[----:B------:R-:W-:Y:S01]  /*1620*/  LOP3.LUT P1, RZ, R26, R34, RZ, 0xfc, !PT ;  /* 0x000000221aff7212 */ /* 0x000fe2000782fcff */
[----:B------:R-:W-:Y:S01]  /*1630*/  @!P2 STS.64 [0x90], R20 ;  /* 0x00009014ff00a388 */ /* 0x000fe20000000a00 */
[----:B------:R-:W-:Y:S01]  /*1640*/  ISETP.EQ.U32.AND P3, PT, RZ, c[0x0][0x168], PT ;  /* 0x00005a00ff007a0c */ /* 0x000fe20003f62070 */
[----:B------:R-:W-:Y:S01]  /*1650*/  HFMA2.MMA R23, -RZ, RZ, 0, 2.384185791015625e-07 ;  /* 0x00000004ff177435 */ /* 0x000fe200000001ff */
[----:B------:R-:W-:-:S02]  /*1660*/  IADD3 R24, R25, R24, RZ ;  /* 0x0000001819187210 */ /* 0x000fc40007ffe0ff */
[----:B------:R-:W-:-:S13]  /*1670*/  ISETP.EQ.OR.EX P1, PT, RZ, c[0x0][0x16c], P1, P3 ;  /* 0x00005b00ff007a0c */ /* 0x000fda0000f22730 */
[----:B------:R-:W-:Y:S01]  /*1680*/  @!P1 MOV R18, 0x8 ;  /* 0x0000000800129802 */ /* 0x000fe20000000f00 */
[----:B------:R-:W-:Y:S02]  /*1690*/  @!P1 FMUL.FTZ R17, R21, c[0x0][0x1f4] ;  /* 0x00007d0015119a20 */ /* 0x000fe40000410000 */
[----:B------:R-:W-:Y:S02]  /*16a0*/  @!P1 FMUL.FTZ R16, R20, c[0x0][0x1f4] ;  /* 0x00007d0014109a20 */ /* 0x000fe40000410000 */
[----:B------:R-:W-:-:S05]  /*16b0*/  @!P1 IMAD.WIDE R18, R15, R18, c[0x0][0x168] ;  /* 0x00005a000f129625 */ /* 0x000fca00078e0212 */
[----:B------:R1:W-:Y:S04]  /*16c0*/  @!P1 STG.E.64 [R18.64], R16 ;  /* 0x0000001012009986 */ /* 0x0003e8000c101b06 */
[----:B------:R-:W-:Y:S01]  /*16d0*/  BAR.SYNC.DEFER_BLOCKING 0x0 ;  /* 0x0000000000007b1d */ /* 0x000fe20000010000 */
[----:B-1----:R-:W-:-:S04]  /*16e0*/  IMAD.WIDE R18, R24, R23, c[0x0][0x178] ;  /* 0x00005e0018127625 */ /* 0x002fc800078e0217 */
[----:B------:R-:W-:Y:S02]  /*16f0*/  IMAD.WIDE R16, R24, R23, c[0x0][0x180] ;  /* 0x0000600018107625 */ /* 0x000fe400078e0217 */
[----:B------:R-:W2:Y:S04]  /*1700*/  LDG.E.64 R18, [R18.64] ;  /* 0x0000000612127981 */ /* 0x000ea8000c1e1b00 */
[----:B------:R-:W2:Y:S01]  /*1710*/  LDG.E.64 R16, [R16.64] ;  /* 0x0000000610107981 */ /* 0x000ea2000c1e1b00 */
[----:B------:R-:W-:Y:S02]  /*1720*/  ISETP.NE.AND P4, PT, RZ, UR5, PT ;  /* 0x00000005ff007c0c */ /* 0x000fe4000bf85270 */
[----:B------:R-:W-:Y:S01]  /*1730*/  ISETP.GE.U32.AND P2, PT, R29, c[0x0][0x1c8], PT ;  /* 0x000072001d007a0c */ /* 0x000fe20003f46070 */
[----:B0-----:R-:W0:Y:S01]  /*1740*/  LDS.64 R20, [0x90] ;  /* 0x00009000ff147984 */ /* 0x001e220000000a00 */
[----:B------:R-:W-:-:S02]  /*1750*/  ISETP.GE.U32.AND P3, PT, R28, c[0x0][0x1c8], PT ;  /* 0x000072001c007a0c */ /* 0x000fc40003f66070 */
[----:B------:R-:W-:Y:S02]  /*1760*/  ISETP.GE.AND.EX P2, PT, R32, c[0x0][0x1cc], PT, P2 ;  /* 0x0000730020007a0c */ /* 0x000fe40003f46320 */
[----:B------:R-:W-:Y:S02]  /*1770*/  ISETP.GE.AND.EX P3, PT, R31, c[0x0][0x1cc], PT, P3 ;  /* 0x000073001f007a0c */ /* 0x000fe40003f66330 */
[C---:B------:R-:W-:Y:S02]  /*1780*/  ISETP.GT.U32.OR P2, PT, R34.reuse, 0x1df, P2 ;  /* 0x000001df2200780c */ /* 0x040fe40001744470 */
[----:B------:R-:W-:Y:S01]  /*1790*/  ISETP.GT.U32.OR P3, PT, R34, 0x1df, P3 ;  /* 0x000001df2200780c */ /* 0x000fe20001f64470 */
[----:B0-----:R-:W-:-:S04]  /*17a0*/  FMUL.FTZ R23, R20, c[0x0][0x1f4] ;  /* 0x00007d0014177a20 */ /* 0x001fc80000410000 */
[C---:B------:R-:W-:Y:S02]  /*17b0*/  FMUL.FTZ R22, R23.reuse, R23 ;  /* 0x0000001717167220 */ /* 0x040fe40000410000 */
[----:B------:R-:W-:Y:S02]  /*17c0*/  FADD.FTZ R7, -R23, R7 ;  /* 0x0000000717077221 */ /* 0x000fe40000010100 */
[----:B------:R-:W-:Y:S02]  /*17d0*/  FFMA.FTZ R22, R21, c[0x0][0x1f4], -R22 ;  /* 0x00007d0015167a23 */ /* 0x000fe40000010816 */
[C---:B------:R-:W-:Y:S02]  /*17e0*/  FADD.FTZ R21, -R23.reuse, R6 ;  /* 0x0000000617157221 */ /* 0x040fe40000010100 */
[C---:B------:R-:W-:Y:S01]  /*17f0*/  FADD.FTZ R35, -R23.reuse, R8 ;  /* 0x0000000817237221 */ /* 0x040fe20000010100 */
[----:B------:R-:W-:Y:S01]  /*1800*/  FSETP.GTU.FTZ.AND P1, PT, R22, RZ, PT ;  /* 0x000000ff1600720b */ /* 0x000fe20003f3c000 */
[----:B------:R-:W-:-:S02]  /*1810*/  FADD.FTZ R9, -R23, R9 ;  /* 0x0000000917097221 */ /* 0x000fc40000010100 */
[C---:B------:R-:W-:Y:S02]  /*1820*/  FADD.FTZ R37, -R23.reuse, R10 ;  /* 0x0000000a17257221 */ /* 0x040fe40000010100 */
[C---:B------:R-:W-:Y:S02]  /*1830*/  FADD.FTZ R11, -R23.reuse, R11 ;  /* 0x0000000b170b7221 */ /* 0x040fe40000010100 */
[C---:B------:R-:W-:Y:S02]  /*1840*/  FADD.FTZ R12, -R23.reuse, R12 ;  /* 0x0000000c170c7221 */ /* 0x040fe40000010100 */
[----:B------:R-:W-:-:S04]  /*1850*/  FADD.FTZ R13, -R23, R13 ;  /* 0x0000000d170d7221 */ /* 0x000fc80000010100 */
[----:B------:R-:W-:Y:S01]  /*1860*/  @P1 FADD.FTZ R24, R22, c[0x0][0x188] ;  /* 0x0000620016181621 */ /* 0x000fe20000010000 */
[----:B------:R-:W-:-:S06]  /*1870*/  MOV R22, 0x3f800000 ;  /* 0x3f80000000167802 */ /* 0x000fcc0000000f00 */
[----:B------:R-:W0:Y:S01]  /*1880*/  @P1 MUFU.RSQ R22, R24 ;  /* 0x0000001800161308 */ /* 0x000e220000001400 */
[----:B------:R-:W-:-:S04]  /*1890*/  ISETP.GE.U32.AND P1, PT, R27, c[0x0][0x1c8], PT ;  /* 0x000072001b007a0c */ /* 0x000fc80003f26070 */
        /* <DEDUP_REMOVED lines=11> */
[----:B------:R-:W-:Y:S02]  /*1950*/  FFMA.FTZ R9, R19, R11, R17 ;  /* 0x0000000b13097223 */ /* 0x000fe40000010011 */
[C-C-:B------:R-:W-:Y:S02]  /*1960*/  FFMA.FTZ R12, R18.reuse, R21, R16.reuse ;  /* 0x00000015120c7223 */ /* 0x140fe40000010010 */
[----:B------:R-:W-:-:S02]  /*1970*/  FFMA.FTZ R6, R18, R35, R16 ;  /* 0x0000002312067223 */ /* 0x000fc40000010010 */
[----:B------:R-:W-:Y:S02]  /*1980*/  FFMA.FTZ R8, R18, R37, R16 ;  /* 0x0000002512087223 */ /* 0x000fe40000010010 */
        /* <DEDUP_REMOVED lines=14> */
.L_x_4492:
[----:B------:R-:W-:Y:S01]  /*1a70*/  BSSY B0, `(.L_x_4493) ;  /* 0x000000b000007945 */ /* 0x000fe20003800000 */
        /* <DEDUP_REMOVED lines=8> */
[----:B------:R-:W-:-:S05]  /*1b00*/  LEA.HI.X R19, R16, c[0x0][0x164], R19, 0x2, P5 ;  /* 0x0000590010137a11 */ /* 0x000fca00028f1413 */
[----:B------:R0:W-:Y:S04]  /*1b10*/  STG.E.64 [R18.64], R12 ;  /* 0x0000000c12007986 */ /* 0x0001e8000c101b06 */
.L_x_4494:
[----:B------:R-:W-:Y:S05]  /*1b20*/  BSYNC B0 ;  /* 0x0000000000007941 */ /* 0x000fea0003800000 */
.L_x_4493:
        /* <DEDUP_REMOVED lines=11> */
.L_x_4495:
[----:B------:R-:W-:Y:S01]  /*1be0*/  BSSY B0, `(.L_x_4496) ;  /* 0x000000b000007945 */ /* 0x000fe20003800000 */
[----:B------:R-:W-:Y:S05]  /*1bf0*/  @P2 BRA `(.L_x_4497) ;  /* 0x0000009000002947 */ /* 0x000fea0003800000 */
[----:B0-----:R-:W-:Y:S01]  /*1c00*/  MOV R12, R2 ;  /* 0x00000002000c7202 */ /* 0x001fe20000000f00 */
        /* <DEDUP_REMOVED lines=8> */
.L_x_4497:
[----:B------:R-:W-:Y:S05]  /*1c90*/  BSYNC B0 ;  /* 0x0000000000007941 */ /* 0x000fea0003800000 */
.L_x_4496:
        /* <DEDUP_REMOVED lines=11> */
.L_x_4498:
        /* <DEDUP_REMOVED lines=11> */
.L_x_4500:
[----:B------:R-:W-:Y:S05]  /*1e00*/  BSYNC B0 ;  /* 0x0000000000007941 */ /* 0x000fea0003800000 */
.L_x_4499:
        /* <DEDUP_REMOVED lines=11> */
.L_x_4501:
[----:B------:R-:W-:Y:S01]  /*1ec0*/  BSSY B0, `(.L_x_4502) ;  /* 0x000000a000007945 */ /* 0x000fe20003800000 */
[----:B------:R-:W-:Y:S05]  /*1ed0*/  @P1 BRA `(.L_x_4503) ;  /* 0x0000008000001947 */ /* 0x000fea0003800000 */
[----:B------:R-:W-:Y:S01]  /*1ee0*/  MOV R3, R5 ;  /* 0x0000000500037202 */ /* 0x000fe20000000f00 */
[----:B------:R-:W-:-:S04]  /*1ef0*/  IMAD R30, R30, c[0x0][0x1c0], RZ ;  /* 0x000070001e1e7a24 */ /* 0x000fc800078e02ff */
[----:B------:R-:W-:-:S04]  /*1f00*/  IMAD.WIDE.U32 R4, R27, c[0x0][0x1c0], R2 ;  /* 0x000070001b047a25 */ /* 0x000fc800078e0002 */
[----:B------:R-:W-:Y:S01]  /*1f10*/  IMAD R3, R27, c[0x0][0x1c4], R30 ;  /* 0x000071001b037a24 */ /* 0x000fe200078e021e */
[----:B------:R-:W-:-:S04]  /*1f20*/  LEA R2, P1, R4, c[0x0][0x160], 0x2 ;  /* 0x0000580004027a11 */ /* 0x000fc800078210ff */
[----:B------:R-:W-:-:S04]  /*1f30*/  IADD3 R3, R5, R3, RZ ;  /* 0x0000000305037210 */ /* 0x000fc80007ffe0ff */
[----:B------:R-:W-:-:S05]  /*1f40*/  LEA.HI.X R3, R4, c[0x0][0x164], R3, 0x2, P1 ;  /* 0x0000590004037a11 */ /* 0x000fca00008f1403 */
[----:B------:R1:W-:Y:S02]  /*1f50*/  STG.E.64 [R2.64], R10 ;  /* 0x0000000a02007986 */ /* 0x0003e4000c101b06 */
.L_x_4503:
[----:B------:R-:W-:Y:S05]  /*1f60*/  BSYNC B0 ;  /* 0x0000000000007941 */ /* 0x000fea0003800000 */
.L_x_4502:
[----:B------:R-:W-:Y:S02]  /*1f70*/  IADD3 R15, R15, c[0x0][0x10], RZ ;  /* 0x000004000f0f7a10 */ /* 0x000fe40007ffe0ff */
[----:B------:R-:W-:Y:S02]  /*1f80*/  IADD3 R0, R0, 0x1, RZ ;  /* 0x0000000100007810 */ /* 0x000fe40007ffe0ff */
[----:B------:R-:W-:-:S13]  /*1f90*/  ISETP.GE.AND P1, PT, R15, UR4, PT ;  /* 0x000000040f007c0c */ /* 0x000fda000bf26270 */
[----:B------:R-:W-:Y:S01]  /*1fa0*/  @P1 CALL.REL.NOINC `(.L_x_4504) ;  /* 0x0000001000001944 */ /* 0x000fe20003c00000 */
[----:B------:R-:W-:Y:S05]  /*1fb0*/  BRA `(.L_x_4505) ;  /* 0xffffe1f000007947 */ /* 0x000fea000383ffff */
.L_x_4504:
[----:B------:R-:W-:Y:S05]  /*1fc0*/  EXIT ;  /* 0x000000000000794d */ /* 0x000fea0003800000 */
.L_x_4506:
        /* <DEDUP_REMOVED lines=11> */
.L_x_5237:


//--------------------- .text._Z35group_norm_nhwc_fwd_one_pass_kernelI11Fp32IOFp32WLi128ELi60ELi480EEv26Group_norm_nhwc_fwd_params --------------------------
	.section	.text._Z35group_norm_nhwc_fwd_one_pass_kernelI11Fp32IOFp32WLi128ELi60ELi480EEv26Group_norm_nhwc_fwd_params,"ax",@progbits
	.sectioninfo	@"SHI_REGISTERS=56"
	.align	128
        .global         _Z35group_norm_nhwc_fwd_one_pass_kernelI11Fp32IOFp32WLi128ELi60ELi480EEv26Group_norm_nhwc_fwd_params
        .type           _Z35group_norm_nhwc_fwd_one_pass_kernelI11Fp32IOFp32WLi128ELi60ELi480EEv26Group_norm_nhwc_fwd_params,@function
        .size           _Z35group_norm_nhwc_fwd_one_pass_kernelI11Fp32IOFp32WLi128ELi60ELi480EEv26Group_norm_nhwc_fwd_params,(.L_x_5238 - _Z35group_norm_nhwc_fwd_one_pass_kernelI11Fp32IOFp32WLi128ELi60ELi480EEv26Group_norm_nhwc_fwd_params)
        .other          _Z35group_norm_nhwc_fwd_one_pass_kernelI11Fp32IOFp32WLi128ELi60ELi480EEv26Group_norm_nhwc_fwd_params,@"STO_CUDA_ENTRY STV_DEFAULT"
_Z35group_norm_nhwc_fwd_one_pass_kernelI11Fp32IOFp32WLi128ELi60ELi480EEv26Group_norm_nhwc_fwd_params:
.text._Z35group_norm_nhwc_fwd_one_pass_kernelI11Fp32IOFp32WLi128ELi60ELi480EEv26Group_norm_nhwc_fwd_params:
        /* <DEDUP_REMOVED lines=38> */
.L_x_4544:
        /* <DEDUP_REMOVED lines=21> */
[----:B------:R-:W-:-:S04]  /*03b0*/  @P0 IADD3 R13, R13, 0x1, RZ ;  /* 0x000000010d0d0810 */ /* 0x000fc80007ffe0ff */
[----:B------:R-:W-:Y:S01]  /*03c0*/  MOV R15, R13 ;  /* 0x0000000d000f7202 */ /* 0x000fe20000000f00 */
[----:B------:R-:W-:-:S03]  /*03d0*/  IMAD.WIDE.U32 R12, R0, -0x77777777, RZ ;  /* 0x88888889000c7825 */ /* 0x000fc600078e00ff */
[----:B------:R-:W-:Y:S01]  /*03e0*/  @!P5 IADD3 R15, -R15, RZ, RZ ;  /* 0x000000ff0f0fd210 */ /* 0x000fe20007ffe1ff */
[----:B------:R-:W-:Y:S01]  /*03f0*/  @P4 IMAD R12, R7, c[0x0][0x1c0], RZ ;  /* 0x00007000070c4a24 */ /* 0x000fe200078e02ff */
[----:B------:R-:W-:Y:S02]  /*0400*/  @!P6 LOP3.LUT R15, RZ, c[0x0][0x1d8], RZ, 0x33, !PT ;  /* 0x00007600ff0fea12 */ /* 0x000fe400078e33ff */
[----:B------:R-:W-:Y:S01]  /*0410*/  SHF.R.U32.HI R16, RZ, 0x4, R13 ;  /* 0x00000004ff107819 */ /* 0x000fe2000001160d */
[----:B------:R-:W-:Y:S01]  /*0420*/  @P4 IMAD R13, R25, c[0x0][0x1c4], R12 ;  /* 0x00007100190d4a24 */ /* 0x000fe200078e020c */
[----:B------:R-:W-:Y:S02]  /*0430*/  IADD3 R42, -R15, RZ, RZ ;  /* 0x000000ff0f2a7210 */ /* 0x000fe40007ffe1ff */
[----:B------:R-:W-:Y:S01]  /*0440*/  SHF.R.S32.HI R14, RZ, 0x1f, R15 ;  /* 0x0000001fff0e7819 */ /* 0x000fe2000001140f */
[----:B------:R-:W-:Y:S02]  /*0450*/  IMAD R43, R3, c[0x0][0x1e4], R16 ;  /* 0x00007900032b7a24 */ /* 0x000fe400078e0210 */
[----:B------:R-:W-:-:S02]  /*0460*/  IMAD R42, R42, c[0x0][0x1d8], R45 ;  /* 0x000076002a2a7a24 */ /* 0x000fc400078e022d */
[----:B------:R-:W-:Y:S01]  /*0470*/  IMAD R14, R14, c[0x0][0x1d0], RZ ;  /* 0x000074000e0e7a24 */ /* 0x000fe200078e02ff */
[C---:B------:R-:W-:Y:S01]  /*0480*/  IADD3 R19, R43.reuse, 0x40, RZ ;  /* 0x000000402b137810 */ /* 0x040fe20007ffe0ff */
[----:B------:R-:W-:Y:S01]  /*0490*/  IMAD R42, R42, 0x3c, RZ ;  /* 0x0000003c2a2a7824 */ /* 0x000fe200078e02ff */
[----:B------:R-:W-:Y:S01]  /*04a0*/  IADD3 R24, R43, 0x50, RZ ;  /* 0x000000502b187810 */ /* 0x000fe20007ffe0ff */
[----:B------:R-:W-:Y:S01]  /*04b0*/  IMAD R51, R15, c[0x0][0x1d4], R14 ;  /* 0x000075000f337a24 */ /* 0x000fe200078e020e */
[----:B------:R-:W-:Y:S02]  /*04c0*/  ISETP.GE.U32.AND P5, PT, R19, c[0x0][0x1c8], PT ;  /* 0x0000720013007a0c */ /* 0x000fe40003fa6070 */
[----:B------:R-:W-:Y:S02]  /*04d0*/  IADD3 R48, P0, R47, R42, RZ ;  /* 0x0000002a2f307210 */ /* 0x000fe40007f1e0ff */
[----:B------:R-:W-:Y:S02]  /*04e0*/  SHF.R.S32.HI R18, RZ, 0x1f, R19 ;  /* 0x0000001fff127819 */ /* 0x000fe40000011413 */
[----:B------:R-:W-:Y:S01]  /*04f0*/  LEA.HI.X.SX32 R49, R42, R17, 0x1, P0 ;  /* 0x000000112a317211 */ /* 0x000fe200000f0eff */
[----:B------:R-:W-:Y:S01]  /*0500*/  @P3 IMAD R17, R8, c[0x0][0x1c0], RZ ;  /* 0x0000700008113a24 */ /* 0x000fe200078e02ff */
[----:B------:R-:W-:-:S02]  /*0510*/  ISETP.GE.AND.EX P5, PT, R18, c[0x0][0x1cc], PT, P5 ;  /* 0x0000730012007a0c */ /* 0x000fc40003fa6350 */
[----:B------:R-:W-:Y:S01]  /*0520*/  SHF.R.S32.HI R23, RZ, 0x1f, R24 ;  /* 0x0000001fff177819 */ /* 0x000fe20000011418 */
[----:B------:R-:W-:Y:S01]  /*0530*/  IMAD.WIDE.U32 R48, R15, c[0x0][0x1d0], R48 ;  /* 0x000074000f307a25 */ /* 0x000fe200078e0030 */
[----:B------:R-:W-:Y:S02]  /*0540*/  ISETP.LT.U32.AND P5, PT, R0, 0x1e0, !P5 ;  /* 0x000001e00000780c */ /* 0x000fe40006fa1070 */
[----:B------:R-:W-:Y:S01]  /*0550*/  IADD3 R33, R43, 0x60, RZ ;  /* 0x000000602b217810 */ /* 0x000fe20007ffe0ff */
[----:B------:R-:W-:Y:S01]  /*0560*/  @P3 IMAD R17, R4, c[0x0][0x1c4], R17 ;  /* 0x0000710004113a24 */ /* 0x000fe200078e0211 */
[----:B------:R-:W-:Y:S02]  /*0570*/  IADD3 R51, R49, R51, RZ ;  /* 0x0000003331337210 */ /* 0x000fe40007ffe0ff */
[-C--:B------:R-:W-:Y:S02]  /*0580*/  @P4 MOV R50, R48.reuse ;  /* 0x0000003000324202 */ /* 0x080fe40000000f00 */
[----:B------:R-:W-:-:S02]  /*0590*/  @P3 MOV R12, R48 ;  /* 0x00000030000c3202 */ /* 0x000fc40000000f00 */
[----:B------:R-:W-:Y:S01]  /*05a0*/  @P2 MOV R16, R48 ;  /* 0x0000003000102202 */ /* 0x000fe20000000f00 */
[----:B------:R-:W-:Y:S01]  /*05b0*/  @P4 IMAD.WIDE.U32 R14, R25, c[0x0][0x1c0], R50 ;  /* 0x00007000190e4a25 */ /* 0x000fe200078e0032 */
[----:B------:R-:W-:-:S04]  /*05c0*/  SHF.R.S32.HI R30, RZ, 0x1f, R33 ;  /* 0x0000001fff1e7819 */ /* 0x000fc80000011421 */
[----:B------:R-:W-:Y:S02]  /*05d0*/  @P4 IADD3 R15, R15, R13, RZ ;  /* 0x0000000d0f0f4210 */ /* 0x000fe40007ffe0ff */
[----:B------:R-:W-:Y:S02]  /*05e0*/  @P3 MOV R13, R51 ;  /* 0x00000033000d3202 */ /* 0x000fe40000000f00 */
[----:B------:R-:W-:-:S03]  /*05f0*/  @P4 LEA R26, P0, R14, c[0x0][0x170], 0x2 ;  /* 0x00005c000e1a4a11 */ /* 0x000fc600078010ff */
[----:B------:R-:W-:Y:S01]  /*0600*/  @P3 IMAD.WIDE.U32 R12, R4, c[0x0][0x1c0], R12 ;  /* 0x00007000040c3a25 */ /* 0x000fe200078e000c */
[----:B------:R-:W-:Y:S02]  /*0610*/  @P4 LEA.HI.X R27, R14, c[0x0][0x174], R15, 0x2, P0 ;  /* 0x00005d000e1b4a11 */ /* 0x000fe400000f140f */
[----:B------:R-:W-:Y:S01]  /*0620*/  ISETP.GE.U32.AND P0, PT, R24, c[0x0][0x1c8], PT ;  /* 0x0000720018007a0c */ /* 0x000fe20003f06070 */
[----:B------:R-:W-:Y:S01]  /*0630*/  @P2 IMAD R14, R9, c[0x0][0x1c0], RZ ;  /* 0x00007000090e2a24 */ /* 0x000fe200078e02ff */
[----:B------:R-:W-:Y:S01]  /*0640*/  @P3 IADD3 R13, R13, R17, RZ ;  /* 0x000000110d0d3210 */ /* 0x000fe20007ffe0ff */
[----:B------:R-:W-:Y:S01]  /*0650*/  @P1 IMAD R15, R10, c[0x0][0x1c0], RZ ;  /* 0x000070000a0f1a24 */ /* 0x000fe200078e02ff */
[----:B------:R-:W-:Y:S02]  /*0660*/  @P3 LEA R20, P6, R12, c[0x0][0x170], 0x2 ;  /* 0x00005c000c143a11 */ /* 0x000fe400078c10ff */
[----:B------:R-:W-:Y:S01]  /*0670*/  @P2 MOV R17, R51 ;  /* 0x0000003300112202 */ /* 0x000fe20000000f00 */
[----:B------:R-:W-:Y:S01]  /*0680*/  @P1 IMAD R25, R6, c[0x0][0x1c4], R15 ;  /* 0x0000710006191a24 */ /* 0x000fe200078e020f */
[----:B------:R-:W-:-:S02]  /*0690*/  ISETP.GE.AND.EX P0, PT, R23, c[0x0][0x1cc], PT, P0 ;  /* 0x0000730017007a0c */ /* 0x000fc40003f06300 */
[----:B------:R-:W-:Y:S01]  /*06a0*/  @P3 LEA.HI.X R21, R12, c[0x0][0x174], R13, 0x2, P6 ;  /* 0x00005d000c153a11 */ /* 0x000fe200030f140d */
[C---:B------:R-:W-:Y:S01]  /*06b0*/  @P2 IMAD R13, R5.reuse, c[0x0][0x1c4], R14 ;  /* 0x00007100050d2a24 */ /* 0x040fe200078e020e */
[----:B------:R-:W-:Y:S01]  /*06c0*/  ISETP.LT.U32.AND P0, PT, R0, 0x1e0, !P0 ;  /* 0x000001e00000780c */ /* 0x000fe20004701070 */
[----:B------:R-:W-:Y:S01]  /*06d0*/  @P2 IMAD.WIDE.U32 R16, R5, c[0x0][0x1c0], R16 ;  /* 0x0000700005102a25 */ /* 0x000fe200078e0010 */
[-C--:B------:R-:W-:Y:S02]  /*06e0*/  @P1 MOV R14, R48.reuse ;  /* 0x00000030000e1202 */ /* 0x080fe40000000f00 */
[----:B------:R-:W-:Y:S01]  /*06f0*/  @P1 MOV R15, R51 ;  /* 0x00000033000f1202 */ /* 0x000fe20000000f00 */
[----:B------:R-:W-:Y:S01]  /*0700*/  @P5 IMAD R12, R18, c[0x0][0x1c0], RZ ;  /* 0x00007000120c5a24 */ /* 0x000fe200078e02ff */
[----:B------:R-:W-:Y:S02]  /*0710*/  @P2 IADD3 R17, R17, R13, RZ ;  /* 0x0000000d11112210 */ /* 0x000fe40007ffe0ff */
[----:B------:R-:W-:Y:S01]  /*0720*/  @P5 MOV R13, R51 ;  /* 0x00000033000d5202 */ /* 0x000fe20000000f00 */
[----:B------:R-:W-:Y:S01]  /*0730*/  @P5 IMAD R29, R19, c[0x0][0x1c4], R12 ;  /* 0x00007100131d5a24 */ /* 0x000fe200078e020c */
[----:B------:R-:W-:Y:S01]  /*0740*/  @P5 MOV R12, R48 ;  /* 0x00000030000c5202 */ /* 0x000fe20000000f00 */
[----:B------:R-:W-:Y:S01]  /*0750*/  @P1 IMAD.WIDE.U32 R14, R6, c[0x0][0x1c0], R14 ;  /* 0x00007000060e1a25 */ /* 0x000fe200078e000e */
[----:B------:R-:W-:-:S03]  /*0760*/  @P2 LEA R18, P6, R16, c[0x0][0x170], 0x2 ;  /* 0x00005c0010122a11 */ /* 0x000fc600078c10ff */
[----:B------:R-:W-:Y:S01]  /*0770*/  @P5 IMAD.WIDE.U32 R12, R19, c[0x0][0x1c0], R12 ;  /* 0x00007000130c5a25 */ /* 0x000fe200078e000c */
[----:B------:R-:W-:Y:S02]  /*0780*/  @P2 LEA.HI.X R19, R16, c[0x0][0x174], R17, 0x2, P6 ;  /* 0x00005d0010132a11 */ /* 0x000fe400030f1411 */
[----:B------:R-:W-:Y:S01]  /*0790*/  @P1 IADD3 R15, R15, R25, RZ ;  /* 0x000000190f0f1210 */ /* 0x000fe20007ffe0ff */
[----:B------:R-:W-:Y:S01]  /*07a0*/  @P0 IMAD R17, R23, c[0x0][0x1c0], RZ ;  /* 0x0000700017110a24 */ /* 0x000fe200078e02ff */
[----:B------:R-:W-:Y:S02]  /*07b0*/  @P1 LEA R22, P6, R14, c[0x0][0x170], 0x2 ;  /* 0x00005c000e161a11 */ /* 0x000fe400078c10ff */
[----:B------:R-:W-:Y:S01]  /*07c0*/  @P5 IADD3 R13, R13, R29, RZ ;  /* 0x0000001d0d0d5210 */ /* 0x000fe20007ffe0ff */
[----:B------:R-:W-:Y:S01]  /*07d0*/  @P0 IMAD R25, R24, c[0x0][0x1c4], R17 ;  /* 0x0000710018190a24 */ /* 0x000fe200078e0211 */
[----:B------:R-:W-:Y:S02]  /*07e0*/  @P1 LEA.HI.X R23, R14, c[0x0][0x174], R15, 0x2, P6 ;  /* 0x00005d000e171a11 */ /* 0x000fe400030f140f */
[----:B------:R-:W-:-:S02]  /*07f0*/  @P5 LEA R16, P6, R12, c[0x0][0x170], 0x2 ;  /* 0x00005c000c105a11 */ /* 0x000fc400078c10ff */
[----:B------:R-:W-:Y:S02]  /*0800*/  @P0 MOV R14, R48 ;  /* 0x00000030000e0202 */ /* 0x000fe40000000f00 */
[----:B------:R-:W-:Y:S02]  /*0810*/  @P5 LEA.HI.X R17, R12, c[0x0][0x174], R13, 0x2, P6 ;  /* 0x00005d000c115a11 */ /* 0x000fe400030f140d */
[----:B------:R-:W-:Y:S02]  /*0820*/  @P0 MOV R15, R51 ;  /* 0x00000033000f0202 */ /* 0x000fe40000000f00 */
[----:B------:R-:W-:Y:S02]  /*0830*/  MOV R13, RZ ;  /* 0x000000ff000d7202 */ /* 0x000fe40000000f00 */
[----:B------:R-:W-:Y:S01]  /*0840*/  MOV R12, RZ ;  /* 0x000000ff000c7202 */ /* 0x000fe20000000f00 */
[----:B------:R-:W-:Y:S01]  /*0850*/  @P0 IMAD.WIDE.U32 R14, R24, c[0x0][0x1c0], R14 ;  /* 0x00007000180e0a25 */ /* 0x000fe200078e000e */
[----:B------:R-:W-:-:S04]  /*0860*/  ISETP.GE.U32.AND P6, PT, R33, c[0x0][0x1c8], PT ;  /* 0x0000720021007a0c */ /* 0x000fc80003fc6070 */
[----:B------:R0:W2:Y:S01]  /*0870*/  @P5 LDG.E.64 R12, [R16.64] ;  /* 0x00000006100c5981 */ /* 0x0000a2000c1e1b00 */
[----:B------:R-:W-:Y:S01]  /*0880*/  ISETP.GE.AND.EX P5, PT, R30, c[0x0][0x1cc], PT, P6 ;  /* 0x000073001e007a0c */ /* 0x000fe20003fa6360 */
[----:B------:R-:W-:Y:S01]  /*0890*/  CS2R R28, SRZ ;  /* 0x00000000001c7805 */ /* 0x000fe2000001ff00 */
[----:B------:R-:W-:Y:S02]  /*08a0*/  @P0 IADD3 R15, R15, R25, RZ ;  /* 0x000000190f0f0210 */ /* 0x000fe40007ffe0ff */
[----:B------:R-:W-:Y:S02]  /*08b0*/  @P0 LEA R24, P6, R14, c[0x0][0x170], 0x2 ;  /* 0x00005c000e180a11 */ /* 0x000fe400078c10ff */
[----:B------:R-:W-:Y:S01]  /*08c0*/  ISETP.LT.U32.AND P5, PT, R0, 0x1e0, !P5 ;  /* 0x000001e00000780c */ /* 0x000fe20006fa1070 */
[----:B------:R1:W3:Y:S01]  /*08d0*/  @P3 LDG.E.64 R28, [R20.64] ;  /* 0x00000006141c3981 */ /* 0x0002e2000c1e1b00 */
[----:B------:R-:W-:Y:S02]  /*08e0*/  @P0 LEA.HI.X R25, R14, c[0x0][0x174], R15, 0x2, P6 ;  /* 0x00005d000e190a11 */ /* 0x000fe400030f140f */
[----:B------:R-:W-:Y:S01]  /*08f0*/  ISETP.GE.U32.AND P6, PT, R41, c[0x0][0x1c8], PT ;  /* 0x0000720029007a0c */ /* 0x000fe20003fc6070 */
[----:B------:R-:W-:Y:S01]  /*0900*/  CS2R R14, SRZ ;  /* 0x00000000000e7805 */ /* 0x000fe2000001ff00 */
[----:B------:R-:W-:-:S04]  /*0910*/  SHF.R.S32.HI R44, RZ, 0x1f, R41 ;  /* 0x0000001fff2c7819 */ /* 0x000fc80000011429 */
[----:B------:R-:W-:Y:S01]  /*0920*/  ISETP.GE.AND.EX P6, PT, R44, c[0x0][0x1cc], PT, P6 ;  /* 0x000073002c007a0c */ /* 0x000fe20003fc6360 */
[----:B------:R4:W5:Y:S02]  /*0930*/  @P4 LDG.E.64 R14, [R26.64] ;  /* 0x000000061a0e4981 */ /* 0x000964000c1e1b00 */
[----:B0-----:R-:W-:Y:S01]  /*0940*/  @P5 IMAD R16, R30, c[0x0][0x1c0], RZ ;  /* 0x000070001e105a24 */ /* 0x001fe200078e02ff */
[----:B------:R-:W-:Y:S02]  /*0950*/  ISETP.GT.U32.OR P6, PT, R0, 0x1df, P6 ;  /* 0x000001df0000780c */ /* 0x000fe400037c4470 */
[----:B------:R-:W-:Y:S01]  /*0960*/  @P5 MOV R17, R51 ;  /* 0x0000003300115202 */ /* 0x000fe20000000f00 */
[----:B------:R-:W-:Y:S01]  /*0970*/  @P5 IMAD R37, R33, c[0x0][0x1c4], R16 ;  /* 0x0000710021255a24 */ /* 0x000fe200078e0210 */
[----:B------:R-:W-:Y:S01]  /*0980*/  @P5 MOV R16, R48 ;  /* 0x0000003000105202 */ /* 0x000fe20000000f00 */
[----:B------:R-:W-:-:S04]  /*0990*/  CS2R R30, SRZ ;  /* 0x00000000001e7805 */ /* 0x000fc8000001ff00 */
[----:B------:R-:W-:Y:S02]  /*09a0*/  @P5 IMAD.WIDE.U32 R16, R33, c[0x0][0x1c0], R16 ;  /* 0x0000700021105a25 */ /* 0x000fe400078e0010 */
[----:B------:R-:W-:Y:S01]  /*09b0*/  CS2R R32, SRZ ;  /* 0x0000000000207805 */ /* 0x000fe2000001ff00 */
[----:B------:R0:W2:Y:S01]  /*09c0*/  @P2 LDG.E.64 R30, [R18.64] ;  /* 0x00000006121e2981 */ /* 0x0000a2000c1e1b00 */
[----:B-1----:R-:W-:Y:S01]  /*09d0*/  @!P6 IMAD R20, R44, c[0x0][0x1c0], RZ ;  /* 0x000070002c14ea24 */ /* 0x002fe200078e02ff */
[----:B------:R-:W-:Y:S01]  /*09e0*/  CS2R R34, SRZ ;  /* 0x0000000000227805 */ /* 0x000fe2000001ff00 */
[----:B------:R-:W-:Y:S02]  /*09f0*/  @!P6 MOV R21, R51 ;  /* 0x000000330015e202 */ /* 0x000fe40000000f00 */
[----:B----4-:R-:W-:Y:S01]  /*0a00*/  @!P6 IMAD R27, R41, c[0x0][0x1c4], R20 ;  /* 0x00007100291bea24 */ /* 0x010fe200078e0214 */
[----:B------:R3:W4:Y:S01]  /*0a10*/  @P1 LDG.E.64 R32, [R22.64] ;  /* 0x0000000616201981 */ /* 0x000722000c1e1b00 */
[----:B------:R-:W-:-:S02]  /*0a20*/  @!P6 MOV R20, R48 ;  /* 0x000000300014e202 */ /* 0x000fc40000000f00 */
[----:B------:R-:W-:Y:S01]  /*0a30*/  @P5 IADD3 R17, R17, R37, RZ ;  /* 0x0000002511115210 */ /* 0x000fe20007ffe0ff */
[----:B------:R1:W4:Y:S01]  /*0a40*/  @P0 LDG.E.64 R34, [R24.64] ;  /* 0x0000000618220981 */ /* 0x000322000c1e1b00 */
[C---:B0-----:R-:W-:Y:S01]  /*0a50*/  @P5 LEA R18, P0, R16.reuse, c[0x0][0x170], 0x2 ;  /* 0x00005c0010125a11 */ /* 0x041fe200078010ff */
[----:B------:R-:W-:Y:S01]  /*0a60*/  @!P6 IMAD.WIDE.U32 R20, R41, c[0x0][0x1c0], R20 ;  /* 0x000070002914ea25 */ /* 0x000fe200078e0014 */
[----:B------:R-:W-:Y:S02]  /*0a70*/  CS2R R36, SRZ ;  /* 0x0000000000247805 */ /* 0x000fe4000001ff00 */
[----:B------:R-:W-:Y:S02]  /*0a80*/  @P5 LEA.HI.X R19, R16, c[0x0][0x174], R17, 0x2, P0 ;  /* 0x00005d0010135a11 */ /* 0x000fe400000f1411 */
[----:B------:R-:W-:Y:S02]  /*0a90*/  @!P6 IADD3 R17, R21, R27, RZ ;  /* 0x0000001b1511e210 */ /* 0x000fe40007ffe0ff */
[C---:B------:R-:W-:Y:S01]  /*0aa0*/  @!P6 LEA R16, P0, R20.reuse, c[0x0][0x170], 0x2 ;  /* 0x00005c001410ea11 */ /* 0x040fe200078010ff */
[----:B------:R-:W-:Y:S01]  /*0ab0*/  CS2R R38, SRZ ;  /* 0x0000000000267805 */ /* 0x000fe2000001ff00 */
[----:B------:R2:W4:Y:S02]  /*0ac0*/  @P5 LDG.E.64 R36, [R18.64] ;  /* 0x0000000612245981 */ /* 0x000524000c1e1b00 */
[----:B------:R-:W-:-:S05]  /*0ad0*/  @!P6 LEA.HI.X R17, R20, c[0x0][0x174], R17, 0x2, P0 ;  /* 0x00005d001411ea11 */ /* 0x000fca00000f1411 */
[----:B------:R0:W4:Y:S01]  /*0ae0*/  @!P6 LDG.E.64 R38, [R16.64] ;  /* 0x000000061026e981 */ /* 0x000122000c1e1b00 */
[C---:B------:R-:W-:Y:S02]  /*0af0*/  ISETP.GT.AND P0, PT, R2.reuse, 0x1e, PT ;  /* 0x0000001e0200780c */ /* 0x040fe40003f04270 */
[----:B------:R-:W-:Y:S02]  /*0b00*/  ISETP.NE.AND P6, PT, R2, RZ, PT ;  /* 0x000000ff0200720c */ /* 0x000fe40003fc5270 */
[----:B------:R-:W-:Y:S01]  /*0b10*/  ISETP.NE.AND P5, PT, R0, RZ, PT ;  /* 0x000000ff0000720c */ /* 0x000fe20003fa5270 */
[----:B------:R-:W-:Y:S01]  /*0b20*/  BSSY B0, `(.L_x_4507) ;  /* 0x0000069000007945 */ /* 0x000fe20003800000 */
[----:B---3--:R-:W-:Y:S02]  /*0b30*/  FADD.FTZ R23, R28, R29 ;  /* 0x0000001d1c177221 */ /* 0x008fe40000010000 */
[----:B-1----:R-:W-:Y:S02]  /*0b40*/  FMUL.FTZ R25, R29, R29 ;  /* 0x0000001d1d197220 */ /* 0x002fe40000410000 */
[----:B-----5:R-:W-:-:S02]  /*0b50*/  FADD.FTZ R20, R14, R15 ;  /* 0x0000000f0e147221 */ /* 0x020fc40000010000 */
[----:B------:R-:W-:Y:S02]  /*0b60*/  FMUL.FTZ R21, R15, R15 ;  /* 0x0000000f0f157220 */ /* 0x000fe40000410000 */
[----:B------:R-:W-:Y:S02]  /*0b70*/  FADD.FTZ R20, RZ, R20 ;  /* 0x00000014ff147221 */ /* 0x000fe40000010000 */
[----:B------:R-:W-:Y:S02]  /*0b80*/  FFMA.FTZ R21, R14, R14, R21 ;  /* 0x0000000e0e157223 */ /* 0x000fe40000010015 */
[----:B------:R-:W-:Y:S02]  /*0b90*/  FADD.FTZ R20, R20, R23 ;  /* 0x0000001714147221 */ /* 0x000fe40000010000 */
[----:B------:R-:W-:Y:S02]  /*0ba0*/  FFMA.FTZ R22, R28, R28, R25 ;  /* 0x0000001c1c167223 */ /* 0x000fe40000010019 */
[----:B------:R-:W-:-:S02]  /*0bb0*/  FADD.FTZ R21, RZ, R21 ;  /* 0x00000015ff157221 */ /* 0x000fc40000010000 */
[----:B--2---:R-:W-:Y:S02]  /*0bc0*/  FMUL.FTZ R19, R31, R31 ;  /* 0x0000001f1f137220 */ /* 0x004fe40000410000 */
[C---:B0-----:R-:W-:Y:S02]  /*0bd0*/  FADD.FTZ R17, R30.reuse, R31 ;  /* 0x0000001f1e117221 */ /* 0x041fe40000010000 */
[----:B------:R-:W-:Y:S02]  /*0be0*/  FFMA.FTZ R16, R30, R30, R19 ;  /* 0x0000001e1e107223 */ /* 0x000fe40000010013 */
[----:B------:R-:W-:Y:S02]  /*0bf0*/  FADD.FTZ R17, R20, R17 ;  /* 0x0000001114117221 */ /* 0x000fe40000010000 */
[----:B----4-:R-:W-:Y:S02]  /*0c00*/  FADD.FTZ R18, R32, R33 ;  /* 0x0000002120127221 */ /* 0x010fe40000010000 */
[----:B------:R-:W-:-:S02]  /*0c10*/  FADD.FTZ R21, R21, R22 ;  /* 0x0000001615157221 */ /* 0x000fc40000010000 */
[----:B------:R-:W-:Y:S02]  /*0c20*/  FMUL.FTZ R19, R33, R33 ;  /* 0x0000002121137220 */ /* 0x000fe40000410000 */
[----:B------:R-:W-:Y:S02]  /*0c30*/  FADD.FTZ R17, R17, R18 ;  /* 0x0000001211117221 */ /* 0x000fe40000010000 */
[----:B------:R-:W-:Y:S02]  /*0c40*/  FADD.FTZ R16, R21, R16 ;  /* 0x0000001015107221 */ /* 0x000fe40000010000 */
[----:B------:R-:W-:Y:S02]  /*0c50*/  FFMA.FTZ R19, R32, R32, R19 ;  /* 0x0000002020137223 */ /* 0x000fe40000010013 */
[----:B------:R-:W-:Y:S02]  /*0c60*/  FADD.FTZ R18, R12, R13 ;  /* 0x0000000d0c127221 */ /* 0x000fe40000010000 */
[----:B------:R-:W-:-:S02]  /*0c70*/  FMUL.FTZ R21, R13, R13 ;  /* 0x0000000d0d157220 */ /* 0x000fc40000410000 */
[----:B------:R-:W-:Y:S02]  /*0c80*/  FADD.FTZ R16, R16, R19 ;  /* 0x0000001310107221 */ /* 0x000fe40000010000 */
[----:B------:R-:W-:Y:S02]  /*0c90*/  FADD.FTZ R17, R17, R18 ;  /* 0x0000001211117221 */ /* 0x000fe40000010000 */
[----:B------:R-:W-:Y:S02]  /*0ca0*/  FFMA.FTZ R21, R12, R12, R21 ;  /* 0x0000000c0c157223 */ /* 0x000fe40000010015 */
[----:B------:R-:W-:Y:S02]  /*0cb0*/  FMUL.FTZ R19, R35, R35 ;  /* 0x0000002323137220 */ /* 0x000fe40000410000 */
[----:B------:R-:W-:Y:S02]  /*0cc0*/  FADD.FTZ R18, R34, R35 ;  /* 0x0000002322127221 */ /* 0x000fe40000010000 */
[----:B------:R-:W-:-:S02]  /*0cd0*/  FADD.FTZ R16, R16, R21 ;  /* 0x0000001510107221 */ /* 0x000fc40000010000 */
[----:B------:R-:W-:Y:S02]  /*0ce0*/  FFMA.FTZ R19, R34, R34, R19 ;  /* 0x0000002222137223 */ /* 0x000fe40000010013 */
[----:B------:R-:W-:Y:S02]  /*0cf0*/  FADD.FTZ R17, R17, R18 ;  /* 0x0000001211117221 */ /* 0x000fe40000010000 */
[----:B------:R-:W-:Y:S02]  /*0d00*/  FADD.FTZ R18, R36, R37 ;  /* 0x0000002524127221 */ /* 0x000fe40000010000 */
[----:B------:R-:W-:Y:S02]  /*0d10*/  FMUL.FTZ R21, R37, R37 ;  /* 0x0000002525157220 */ /* 0x000fe40000410000 */
[----:B------:R-:W-:Y:S02]  /*0d20*/  FADD.FTZ R16, R16, R19 ;  /* 0x0000001310107221 */ /* 0x000fe40000010000 */
[----:B------:R-:W-:-:S02]  /*0d30*/  FMUL.FTZ R19, R39, R39 ;  /* 0x0000002727137220 */ /* 0x000fc40000410000 */
[----:B------:R-:W-:Y:S02]  /*0d40*/  FADD.FTZ R17, R17, R18 ;  /* 0x0000001211117221 */ /* 0x000fe40000010000 */
[----:B------:R-:W-:Y:S02]  /*0d50*/  FFMA.FTZ R21, R36, R36, R21 ;  /* 0x0000002424157223 */ /* 0x000fe40000010015 */
[C---:B------:R-:W-:Y:S02]  /*0d60*/  FADD.FTZ R18, R38.reuse, R39 ;  /* 0x0000002726127221 */ /* 0x040fe40000010000 */
[----:B------:R-:W-:Y:S02]  /*0d70*/  FFMA.FTZ R19, R38, R38, R19 ;  /* 0x0000002626137223 */ /* 0x000fe40000010013 */
[----:B------:R-:W-:Y:S02]  /*0d80*/  FADD.FTZ R16, R16, R21 ;  /* 0x0000001510107221 */ /* 0x000fe40000010000 */
        /* <DEDUP_REMOVED lines=26> */
[----:B------:R-:W-:-:S05]  /*0f30*/  MOV R16, R18 ;  /* 0x0000001200107202 */ /* 0x000fca0000000f00 */
        /* <DEDUP_REMOVED lines=13> */
[----:B------:R-:W1:Y:S01]  /*1010*/  LDS.128 R24, [0x50] ;  /* 0x00005000ff187984 */ /* 0x000e620000000c00 */
[----:B---3--:R-:W-:-:S02]  /*1020*/  FADD.FTZ R53, R53, R20 ;  /* 0x0000001435357221 */ /* 0x008fc40000010000 */
[----:B------:R-:W-:Y:S02]  /*1030*/  FADD.FTZ R46, R46, R21 ;  /* 0x000000152e2e7221 */ /* 0x000fe40000010000 */
[----:B------:R-:W-:Y:S02]  /*1040*/  FADD.FTZ R53, R53, R22 ;  /* 0x0000001635357221 */ /* 0x000fe40000010000 */
[----:B------:R-:W-:Y:S02]  /*1050*/  FADD.FTZ R46, R46, R23 ;  /* 0x000000172e2e7221 */ /* 0x000fe40000010000 */
[----:B------:R-:W-:Y:S01]  /*1060*/  LDS.128 R20, [0x70] ;  /* 0x00007000ff147984 */ /* 0x000fe20000000c00 */
        /* <DEDUP_REMOVED lines=10> */
[----:B0-----:R-:W-:Y:S02]  /*1110*/  FADD.FTZ R53, R53, R16 ;  /* 0x0000001035357221 */ /* 0x001fe40000010000 */
[----:B------:R-:W-:Y:S02]  /*1120*/  FADD.FTZ R46, R46, R17 ;  /* 0x000000112e2e7221 */ /* 0x000fe40000010000 */
[----:B------:R-:W-:Y:S02]  /*1130*/  FADD.FTZ R53, R53, R18 ;  /* 0x0000001235357221 */ /* 0x000fe40000010000 */
[----:B------:R-:W-:Y:S02]  /*1140*/  FADD.FTZ R46, R46, R19 ;  /* 0x000000132e2e7221 */ /* 0x000fe40000010000 */
[----:B------:R-:W-:Y:S02]  /*1150*/  FADD.FTZ R53, R53, R20 ;  /* 0x0000001435357221 */ /* 0x000fe40000010000 */
[----:B------:R-:W-:-:S02]  /*1160*/  FADD.FTZ R46, R46, R21 ;  /* 0x000000152e2e7221 */ /* 0x000fc40000010000 */
[----:B------:R-:W-:Y:S02]  /*1170*/  FADD.FTZ R53, R53, R22 ;  /* 0x0000001635357221 */ /* 0x000fe40000010000 */
[----:B------:R-:W-:Y:S02]  /*1180*/  FADD.FTZ R46, R46, R23 ;  /* 0x000000172e2e7221 */ /* 0x000fe40000010000 */
[----:B-1----:R-:W-:Y:S02]  /*1190*/  FADD.FTZ R16, R53, R24 ;  /* 0x0000001835107221 */ /* 0x002fe40000010000 */
[----:B------:R-:W-:Y:S02]  /*11a0*/  FADD.FTZ R17, R46, R25 ;  /* 0x000000192e117221 */ /* 0x000fe40000010000 */
.L_x_4508:
[----:B------:R-:W-:Y:S05]  /*11b0*/  BSYNC B0 ;  /* 0x0000000000007941 */ /* 0x000fea0003800000 */
.L_x_4507:
[----:B------:R-:W-:-:S04]  /*11c0*/  MOV R25, c[0x0][0xc] ;  /* 0x0000030000197a02 */ /* 0x000fc80000000f00 */
[----:B------:R-:W-:-:S13]  /*11d0*/  ISETP.GE.U32.AND P0, PT, R25, 0x2, PT ;  /* 0x000000021900780c */ /* 0x000fda0003f06070 */
        /* <DEDUP_REMOVED lines=23> */
.L_x_4511:
[----:B------:R-:W2:Y:S01]  /*1350*/  LDG.E.STRONG.GPU R19, [R20.64] ;  /* 0x0000000614137981 */ /* 0x000ea2000c1ef900 */
[----:B------:R-:W-:Y:S01]  /*1360*/  YIELD ;  /* 0x0000000000007946 */ /* 0x000fe20003800000 */
[----:B--2---:R-:W-:Y:S01]  /*1370*/  ISETP.NE.AND P0, PT, R19, R22, PT ;  /* 0x000000161300720c */ /* 0x004fe20003f05270 */
[----:B------:R-:W-:-:S12]  /*1380*/  CCTL.IVALL ;  /* 0x00000000ff00798f */ /* 0x000fd80002000000 */
[----:B------:R-:W-:Y:S05]  /*1390*/  @P0 BRA `(.L_x_4511) ;  /* 0xffffffb000000947 */ /* 0x000fea000383ffff */
.L_x_4510:
        /* <DEDUP_REMOVED lines=10> */
[----:B------:R-:W-:-:S04]  /*1440*/  IADD3 R19, -R19, c[0x0][0xc], RZ ;  /* 0x0000030013137a10 */ /* 0x000fc80007ffe1ff */
[----:B------:R-:W-:-:S13]  /*1450*/  ISETP.GT.AND P0, PT, R19, RZ, PT ;  /* 0x000000ff1300720c */ /* 0x000fda0003f04270 */
[----:B------:R-:W-:Y:S05]  /*1460*/  @!P0 BRA `(.L_x_4513) ;  /* 0x00000b6000008947 */ /* 0x000fea0003800000 */
[----:B------:R-:W-:Y:S02]  /*1470*/  ISETP.GT.AND P6, PT, R19, 0xc, PT ;  /* 0x0000000c1300780c */ /* 0x000fe40003fc4270 */
[----:B------:R-:W-:-:S11]  /*1480*/  PLOP3.LUT P0, PT, PT, PT, PT, 0x80, 0x0 ;  /* 0x000000000000781c */ /* 0x000fd60003f0f070 */
[----:B------:R-:W-:Y:S05]  /*1490*/  @!P6 BRA `(.L_x_4514) ;  /* 0x000007400000e947 */ /* 0x000fea0003800000 */
[----:B------:R-:W-:Y:S02]  /*14a0*/  PLOP3.LUT P0, PT, PT, PT, PT, 0x8, 0x0 ;  /* 0x000000000000781c */ /* 0x000fe40003f0e170 */
.L_x_4515:
        /* <DEDUP_REMOVED lines=115> */
.L_x_4514:
        /* <DEDUP_REMOVED lines=54> */
[----:B------:R-:W-:Y:S02]  /*1f40*/  IADD3 R24, R24, 0x4, RZ ;  /* 0x0000000418187810 */ /* 0x000fe40007ffe0ff */
[----:B------:R-:W-:Y:S01]  /*1f50*/  IADD3 R19, R19, -0x4, RZ ;  /* 0xfffffffc13137810 */ /* 0x000fe20007ffe0ff */
[----:B--2---:R-:W-:Y:S02]  /*1f60*/  @!P0 FADD.FTZ R16, R16, R20 ;  /* 0x0000001410108221 */ /* 0x004fe40000010000 */
[----:B------:R-:W-:Y:S01]  /*1f70*/  @!P0 FADD.FTZ R17, R17, R21 ;  /* 0x0000001511118221 */ /* 0x000fe20000010000 */
[----:B------:R-:W-:Y:S01]  /*1f80*/  PLOP3.LUT P0, PT, PT, PT, PT, 0x8, 0x0 ;  /* 0x000000000000781c */ /* 0x000fe20003f0e170 */
[----:B---3--:R-:W-:-:S02]  /*1f90*/  @!P6 FADD.FTZ R16, R16, R22 ;  /* 0x000000161010e221 */ /* 0x008fc40000010000 */
[----:B------:R-:W-:Y:S02]  /*1fa0*/  @!P6 FADD.FTZ R17, R17, R23 ;  /* 0x000000171111e221 */ /* 0x000fe40000010000 */
.L_x_4516:
[----:B------:R-:W-:-:S13]  /*1fb0*/  ISETP.NE.OR P0, PT, R19, RZ, P0 ;  /* 0x000000ff1300720c */ /* 0x000fda0000705670 */
[----:B------:R-:W-:Y:S05]  /*1fc0*/  @!P0 BRA `(.L_x_4512) ;  /* 0x000001f000008947 */ /* 0x000fea0003800000 */
.L_x_4513:
        /* <DEDUP_REMOVED lines=27> */
[----:B------:R-:W-:Y:S01]  /*2180*/  ISETP.NE.AND P0, PT, R19, RZ, PT ;  /* 0x000000ff1300720c */ /* 0x000fe20003f05270 */
[----:B---3--:R-:W-:Y:S02]  /*2190*/  @!P6 FADD.FTZ R16, R16, R22 ;  /* 0x000000161010e221 */ /* 0x008fe40000010000 */
[----:B------:R-:W-:-:S10]  /*21a0*/  @!P6 FADD.FTZ R17, R17, R23 ;  /* 0x000000171111e221 */ /* 0x000fd40000010000 */
[----:B------:R-:W-:Y:S05]  /*21b0*/  @P0 BRA `(.L_x_4513) ;  /* 0xfffffe1000000947 */ /* 0x000fea000383ffff */
.L_x_4512:
        /* <DEDUP_REMOVED lines=12> */
.L_x_4518:
[----:B------:R-:W-:Y:S05]  /*2280*/  BSYNC B0 ;  /* 0x0000000000007941 */ /* 0x000fea0003800000 */
.L_x_4517:
        /* <DEDUP_REMOVED lines=16> */
.L_x_4509:
        /* <DEDUP_REMOVED lines=16> */
[----:B------:R-:W-:-:S03]  /*2490*/  ISETP.NE.AND P6, PT, RZ, UR5, PT ;  /* 0x00000005ff007c0c */ /* 0x000fc6000bfc5270 */
[----:B------:R-:W1:Y:S02]  /*24a0*/  LDS.64 R26, [0x90] ;  /* 0x00009000ff1a7984 */ /* 0x000e640000000a00 */
[----:B-1----:R-:W-:-:S04]  /*24b0*/  FMUL.FTZ R42, R26, c[0x0][0x1f4] ;  /* 0x00007d001a2a7a20 */ /* 0x002fc80000410000 */
[C---:B------:R-:W-:Y:S02]  /*24c0*/  FMUL.FTZ R26, R42.reuse, R42 ;  /* 0x0000002a2a1a7220 */ /* 0x040fe40000410000 */
[----:B0-----:R-:W-:Y:S02]  /*24d0*/  FADD.FTZ R17, -R42, R14 ;  /* 0x0000000e2a117221 */ /* 0x001fe40000010100 */
[----:B------:R-:W-:Y:S02]  /*24e0*/  FFMA.FTZ R46, R27, c[0x0][0x1f4], -R26 ;  /* 0x00007d001b2e7a23 */ /* 0x000fe4000001081a */
[----:B------:R-:W-:Y:S01]  /*24f0*/  IMAD.WIDE.U32 R26, R0, -0x77777777, RZ ;  /* 0x88888889001a7825 */ /* 0x000fe200078e00ff */
[----:B------:R-:W-:Y:S02]  /*2500*/  MOV R26, 0x3f800000 ;  /* 0x3f800000001a7802 */ /* 0x000fe40000000f00 */
[----:B------:R-:W-:Y:S01]  /*2510*/  FSETP.GTU.FTZ.AND P0, PT, R46, RZ, PT ;  /* 0x000000ff2e00720b */ /* 0x000fe20003f1c000 */
[C---:B------:R-:W-:Y:S01]  /*2520*/  FADD.FTZ R15, -R42.reuse, R15 ;  /* 0x0000000f2a0f7221 */ /* 0x040fe20000010100 */
[----:B------:R-:W-:Y:S01]  /*2530*/  SHF.R.U32.HI R16, RZ, 0x4, R27 ;  /* 0x00000004ff107819 */ /* 0x000fe2000001161b */
[----:B------:R-:W-:-:S02]  /*2540*/  FADD.FTZ R27, -R42, R28 ;  /* 0x0000001c2a1b7221 */ /* 0x000fc40000010100 */
[----:B------:R-:W-:Y:S02]  /*2550*/  FADD.FTZ R29, -R42, R29 ;  /* 0x0000001d2a1d7221 */ /* 0x000fe40000010100 */
[----:B------:R-:W-:-:S05]  /*2560*/  IMAD R25, R3, c[0x0][0x1e4], R16 ;  /* 0x0000790003197a24 */ /* 0x000fca00078e0210 */
[----:B------:R-:W-:Y:S01]  /*2570*/  IADD3 R24, R25, 0x40, RZ ;  /* 0x0000004019187810 */ /* 0x000fe20007ffe0ff */
[----:B------:R-:W-:-:S04]  /*2580*/  @P0 FADD.FTZ R46, R46, c[0x0][0x188] ;  /* 0x000062002e2e0621 */ /* 0x000fc80000010000 */
[----:B------:R-:W0:Y:S01]  /*2590*/  @P0 MUFU.RSQ R26, R46 ;  /* 0x0000002e001a0308 */ /* 0x000e220000001400 */
[----:B------:R-:W-:Y:S01]  /*25a0*/  ISETP.GE.U32.AND P0, PT, R24, c[0x0][0x1c8], PT ;  /* 0x0000720018007a0c */ /* 0x000fe20003f06070 */
        /* <DEDUP_REMOVED lines=15> */
.L_x_4519:
[----:B------:R-:W-:Y:S01]  /*26a0*/  BSSY B0, `(.L_x_4520) ;  /* 0x000000b000007945 */ /* 0x000fe20003800000 */
[----:B------:R-:W-:Y:S05]  /*26b0*/  @!P4 BRA `(.L_x_4521) ;  /* 0x000000900000c947 */ /* 0x000fea0003800000 */
[----:B------:R-:W-:Y:S01]  /*26c0*/  IMAD R16, R7, c[0x0][0x1c0], RZ ;  /* 0x0000700007107a24 */ /* 0x000fe200078e02ff */
[----:B------:R-:W-:-:S03]  /*26d0*/  MOV R17, R51 ;  /* 0x0000003300117202 */ /* 0x000fc60000000f00 */
[----:B------:R-:W-:Y:S01]  /*26e0*/  IMAD R19, R43, c[0x0][0x1c4], R16 ;  /* 0x000071002b137a24 */ /* 0x000fe200078e0210 */
[----:B------:R-:W-:-:S05]  /*26f0*/  MOV R16, R48 ;  /* 0x0000003000107202 */ /* 0x000fca0000000f00 */
[----:B------:R-:W-:-:S05]  /*2700*/  IMAD.WIDE.U32 R16, R43, c[0x0][0x1c0], R16 ;  /* 0x000070002b107a25 */ /* 0x000fca00078e0010 */
[----:B------:R-:W-:Y:S02]  /*2710*/  IADD3 R19, R17, R19, RZ ;  /* 0x0000001311137210 */ /* 0x000fe40007ffe0ff */
[----:B------:R-:W-:-:S04]  /*2720*/  LEA R18, P5, R16, c[0x0][0x160], 0x2 ;  /* 0x0000580010127a11 */ /* 0x000fc800078a10ff */
[----:B------:R-:W-:-:S05]  /*2730*/  LEA.HI.X R19, R16, c[0x0][0x164], R19, 0x2, P5 ;  /* 0x0000590010137a11 */ /* 0x000fca00028f1413 */
[----:B------:R0:W-:Y:S04]  /*2740*/  STG.E.64 [R18.64], R14 ;  /* 0x0000000e12007986 */ /* 0x0001e8000c101b06 */
.L_x_4521:
[----:B------:R-:W-:Y:S05]  /*2750*/  BSYNC B0 ;  /* 0x0000000000007941 */ /* 0x000fea0003800000 */
.L_x_4520:
[-C--:B0-----:R-:W-:Y:S02]  /*2760*/  FMUL.FTZ R15, R27, R26.reuse ;  /* 0x0000001a1b0f7220 */ /* 0x081fe40000410000 */
[----:B------:R-:W-:Y:S02]  /*2770*/  FMUL.FTZ R16, R29, R26 ;  /* 0x0000001a1d107220 */ /* 0x000fe40000410000 */
[----:B------:R-:W-:Y:S02]  /*2780*/  FFMA.FTZ R14, R22, R15, R20 ;  /* 0x0000000f160e7223 */ /* 0x000fe40000010014 */
[C---:B------:R-:W-:Y:S02]  /*2790*/  FADD.FTZ R27, -R42.reuse, R30 ;  /* 0x0000001e2a1b7221 */ /* 0x040fe40000010100 */
[----:B------:R-:W-:Y:S02]  /*27a0*/  FADD.FTZ R31, -R42, R31 ;  /* 0x0000001f2a1f7221 */ /* 0x000fe40000010100 */
        /* <DEDUP_REMOVED lines=12> */
.L_x_4522:
        /* <DEDUP_REMOVED lines=11> */
.L_x_4524:
[----:B------:R-:W-:Y:S05]  /*2920*/  BSYNC B0 ;  /* 0x0000000000007941 */ /* 0x000fea0003800000 */
.L_x_4523:
[-C--:B------:R-:W-:Y:S02]  /*2930*/  FMUL.FTZ R27, R27, R26.reuse ;  /* 0x0000001a1b1b7220 */ /* 0x080fe40000410000 */
[----:B------:R-:W-:Y:S02]  /*2940*/  FMUL.FTZ R16, R31, R26 ;  /* 0x0000001a1f107220 */ /* 0x000fe40000410000 */
[C---:B------:R-:W-:Y:S02]  /*2950*/  FADD.FTZ R29, -R42.reuse, R32 ;  /* 0x000000202a1d7221 */ /* 0x040fe40000010100 */
[----:B------:R-:W-:Y:S02]  /*2960*/  FADD.FTZ R33, -R42, R33 ;  /* 0x000000212a217221 */ /* 0x000fe40000010100 */
        /* <DEDUP_REMOVED lines=13> */
.L_x_4525:
        /* <DEDUP_REMOVED lines=11> */
.L_x_4527:
[----:B------:R-:W-:Y:S05]  /*2af0*/  BSYNC B0 ;  /* 0x0000000000007941 */ /* 0x000fea0003800000 */
.L_x_4526:
[-C--:B------:R-:W-:Y:S01]  /*2b00*/  FMUL.FTZ R29, R29, R26.reuse ;  /* 0x0000001a1d1d7220 */ /* 0x080fe20000410000 */
[----:B------:R-:W-:Y:S01]  /*2b10*/  IADD3 R27, R25, 0x50, RZ ;  /* 0x00000050191b7810 */ /* 0x000fe20007ffe0ff */
[----:B------:R-:W-:Y:S01]  /*2b20*/  FMUL.FTZ R16, R33, R26 ;  /* 0x0000001a21107220 */ /* 0x000fe20000410000 */
[----:B------:R-:W-:Y:S01]  /*2b30*/  SHF.R.S32.HI R28, RZ, 0x1f, R24 ;  /* 0x0000001fff1c7819 */ /* 0x000fe20000011418 */
        /* <DEDUP_REMOVED lines=13> */
.L_x_4528:
        /* <DEDUP_REMOVED lines=11> */
.L_x_4530:
[----:B------:R-:W-:Y:S05]  /*2cc0*/  BSYNC B0 ;  /* 0x0000000000007941 */ /* 0x000fea0003800000 */
.L_x_4529:
[C---:B0-----:R-:W-:Y:S01]  /*2cd0*/  FADD.FTZ R15, -R42.reuse, R12 ;  /* 0x0000000c2a0f7221 */ /* 0x041fe20000010100 */
[----:B------:R-:W-:Y:S01]  /*2ce0*/  ISETP.GE.U32.AND P5, PT, R27, c[0x0][0x1c8], PT ;  /* 0x000072001b007a0c */ /* 0x000fe20003fa6070 */
[----:B------:R-:W-:Y:S01]  /*2cf0*/  FADD.FTZ R13, -R42, R13 ;  /* 0x0000000d2a0d7221 */ /* 0x000fe20000010100 */
[----:B------:R-:W-:Y:S01]  /*2d00*/  SHF.R.S32.HI R18, RZ, 0x1f, R27 ;  /* 0x0000001fff127819 */ /* 0x000fe2000001141b */
[-C--:B------:R-:W-:Y:S01]  /*2d10*/  FMUL.FTZ R15, R15, R26.reuse ;  /* 0x0000001a0f0f7220 */ /* 0x080fe20000410000 */
[----:B------:R-:W-:Y:S01]  /*2d20*/  ISETP.GE.AND.EX P0, PT, R28, c[0x0][0x1cc], PT, P0 ;  /* 0x000073001c007a0c */ /* 0x000fe20003f06300 */
[----:B------:R-:W-:Y:S01]  /*2d30*/  FMUL.FTZ R14, R13, R26 ;  /* 0x0000001a0d0e7220 */ /* 0x000fe20000410000 */
[----:B------:R-:W-:Y:S01]  /*2d40*/  ISETP.GE.AND.EX P5, PT, R18, c[0x0][0x1cc], PT, P5 ;  /* 0x0000730012007a0c */ /* 0x000fe20003fa6350 */
[----:B------:R-:W-:Y:S01]  /*2d50*/  FADD.FTZ R19, -R42, R34 ;  /* 0x000000222a137221 */ /* 0x000fe20000010100 */
        /* <DEDUP_REMOVED lines=14> */
.L_x_4531:
        /* <DEDUP_REMOVED lines=11> */
.L_x_4533:
[----:B------:R-:W-:Y:S05]  /*2ef0*/  BSYNC B0 ;  /* 0x0000000000007941 */ /* 0x000fea0003800000 */
.L_x_4532:
[----:B------:R-:W-:Y:S01]  /*2f00*/  FADD.FTZ R35, -R42, R35 ;  /* 0x000000232a237221 */ /* 0x000fe20000010100 */
[----:B------:R-:W-:Y:S01]  /*2f10*/  ISETP.GE.U32.AND P0, PT, R41, c[0x0][0x1c8], PT ;  /* 0x0000720029007a0c */ /* 0x000fe20003f06070 */
[-C--:B------:R-:W-:Y:S01]  /*2f20*/  FMUL.FTZ R19, R19, R26.reuse ;  /* 0x0000001a13137220 */ /* 0x080fe20000410000 */
[----:B------:R-:W-:Y:S01]  /*2f30*/  ISETP.LT.U32.AND P5, PT, R0, 0x1e0, !P5 ;  /* 0x000001e00000780c */ /* 0x000fe20006fa1070 */
[----:B0-----:R-:W-:Y:S01]  /*2f40*/  FMUL.FTZ R16, R35, R26 ;  /* 0x0000001a23107220 */ /* 0x001fe20000410000 */
[----:B------:R-:W-:Y:S01]  /*2f50*/  IADD3 R14, R25, 0x60, RZ ;  /* 0x00000060190e7810 */ /* 0x000fe20007ffe0ff */
        /* <DEDUP_REMOVED lines=13> */
.L_x_4534:
        /* <DEDUP_REMOVED lines=11> */
.L_x_4536:
[----:B------:R-:W-:Y:S05]  /*30e0*/  BSYNC B0 ;  /* 0x0000000000007941 */ /* 0x000fea0003800000 */
.L_x_4535:
[----:B0-----:R-:W-:Y:S01]  /*30f0*/  FADD.FTZ R13, -R42, R36 ;  /* 0x000000242a0d7221 */ /* 0x001fe20000010100 */
[----:B------:R-:W-:Y:S01]  /*3100*/  ISETP.GE.U32.AND P5, PT, R14, c[0x0][0x1c8], PT ;  /* 0x000072000e007a0c */ /* 0x000fe20003fa6070 */
[C---:B------:R-:W-:Y:S01]  /*3110*/  FADD.FTZ R15, -R42.reuse, R38 ;  /* 0x000000262a0f7221 */ /* 0x040fe20000010100 */
[----:B------:R-:W-:Y:S01]  /*3120*/  SHF.R.S32.HI R24, RZ, 0x1f, R14 ;  /* 0x0000001fff187819 */ /* 0x000fe2000001140e */
[----:B------:R-:W-:Y:S01]  /*3130*/  FADD.FTZ R39, -R42, R39 ;  /* 0x000000272a277221 */ /* 0x000fe20000010100 */
[----:B------:R-:W-:Y:S01]  /*3140*/  ISETP.GE.AND.EX P0, PT, R44, c[0x0][0x1cc], PT, P0 ;  /* 0x000073002c007a0c */ /* 0x000fe20003f06300 */
[----:B------:R-:W-:Y:S01]  /*3150*/  FADD.FTZ R37, -R42, R37 ;  /* 0x000000252a257221 */ /* 0x000fe20000010100 */
[----:B------:R-:W-:Y:S01]  /*3160*/  ISETP.GE.AND.EX P5, PT, R24, c[0x0][0x1cc], PT, P5 ;  /* 0x0000730018007a0c */ /* 0x000fe20003fa6350 */
[-C--:B------:R-:W-:Y:S01]  /*3170*/  FMUL.FTZ R13, R13, R26.reuse ;  /* 0x0000001a0d0d7220 */ /* 0x080fe20000410000 */
[C---:B------:R-:W-:Y:S01]  /*3180*/  ISETP.GT.U32.OR P0, PT, R0.reuse, 0x1df, P0 ;  /* 0x000001df0000780c */ /* 0x040fe20000704470 */
[-C--:B------:R-:W-:Y:S01]  /*3190*/  FMUL.FTZ R15, R15, R26.reuse ;  /* 0x0000001a0f0f7220 */ /* 0x080fe20000410000 */
[----:B------:R-:W-:Y:S01]  /*31a0*/  ISETP.LT.U32.AND P5, PT, R0, 0x1e0, !P5 ;  /* 0x000001e00000780c */ /* 0x000fe20006fa1070 */
[----:B------:R-:W-:-:S02]  /*31b0*/  FMUL.FTZ R18, R39, R26 ;  /* 0x0000001a27127220 */ /* 0x000fc40000410000 */
[----:B------:R-:W-:Y:S02]  /*31c0*/  FMUL.FTZ R26, R37, R26 ;  /* 0x0000001a251a7220 */ /* 0x000fe40000410000 */
[C-C-:B------:R-:W-:Y:S02]  /*31d0*/  FFMA.FTZ R16, R22.reuse, R13, R20.reuse ;  /* 0x0000000d16107223 */ /* 0x140fe40000010014 */
        /* <DEDUP_REMOVED lines=14> */
.L_x_4537:
        /* <DEDUP_REMOVED lines=11> */
.L_x_4539:
[----:B------:R-:W-:Y:S05]  /*3370*/  BSYNC B0 ;  /* 0x0000000000007941 */ /* 0x000fea0003800000 */
.L_x_4538:
        /* <DEDUP_REMOVED lines=11> */
.L_x_4540:
[----:B------:R-:W-:Y:S01]  /*3430*/  BSSY B0, `(.L_x_4541) ;  /* 0x000000a000007945 */ /* 0x000fe20003800000 */
[----:B------:R-:W-:Y:S05]  /*3440*/  @P0 BRA `(.L_x_4542) ;  /* 0x0000008000000947 */ /* 0x000fea0003800000 */
[----:B------:R-:W-:Y:S01]  /*3450*/  MOV R49, R51 ;  /* 0x0000003300317202 */ /* 0x000fe20000000f00 */
[----:B------:R-:W-:-:S04]  /*3460*/  IMAD R44, R44, c[0x0][0x1c0], RZ ;  /* 0x000070002c2c7a24 */ /* 0x000fc800078e02ff */
[----:B------:R-:W-:-:S04]  /*3470*/  IMAD.WIDE.U32 R48, R41, c[0x0][0x1c0], R48 ;  /* 0x0000700029307a25 */ /* 0x000fc800078e0030 */
[----:B0-----:R-:W-:Y:S01]  /*3480*/  IMAD R15, R41, c[0x0][0x1c4], R44 ;  /* 0x00007100290f7a24 */ /* 0x001fe200078e022c */
[----:B------:R-:W-:-:S04]  /*3490*/  LEA R14, P0, R48, c[0x0][0x160], 0x2 ;  /* 0x00005800300e7a11 */ /* 0x000fc800078010ff */
[----:B------:R-:W-:-:S04]  /*34a0*/  IADD3 R15, R49, R15, RZ ;  /* 0x0000000f310f7210 */ /* 0x000fc80007ffe0ff */
[----:B------:R-:W-:-:S05]  /*34b0*/  LEA.HI.X R15, R48, c[0x0][0x164], R15, 0x2, P0 ;  /* 0x00005900300f7a11 */ /* 0x000fca00000f140f */
[----:B------:R0:W-:Y:S02]  /*34c0*/  STG.E.64 [R14.64], R12 ;  /* 0x0000000c0e007986 */ /* 0x0001e4000c101b06 */
.L_x_4542:
[----:B------:R-:W-:Y:S05]  /*34d0*/  BSYNC B0 ;  /* 0x0000000000007941 */ /* 0x000fea0003800000 */
.L_x_4541:
[----:B------:R-:W-:Y:S02]  /*34e0*/  IADD3 R45, R45, c[0x0][0x10], RZ ;  /* 0x000004002d2d7a10 */ /* 0x000fe40007ffe0ff */
[----:B------:R-:W-:Y:S02]  /*34f0*/  IADD3 R11, R11, 0x1, RZ ;  /* 0x000000010b0b7810 */ /* 0x000fe40007ffe0ff */
[----:B------:R-:W-:-:S13]  /*3500*/  ISETP.GE.AND P0, PT, R45, UR4, PT ;  /* 0x000000042d007c0c */ /* 0x000fda000bf06270 */
[----:B------:R-:W-:Y:S01]  /*3510*/  @P0 CALL.REL.NOINC `(.L_x_4543) ;  /* 0x0000001000000944 */ /* 0x000fe20003c00000 */
[----:B------:R-:W-:Y:S05]  /*3520*/  BRA `(.L_x_4544) ;  /* 0xffffcd3000007947 */ /* 0x000fea000383ffff */
.L_x_4543:
[----:B------:R-:W-:Y:S05]  /*3530*/  EXIT ;  /* 0x000000000000794d */ /* 0x000fea0003800000 */
.L_x_4545:
        /* <DEDUP_REMOVED lines=12> */
.L_x_5238:


//--------------------- .text._Z35group_norm_nhwc_fwd_one_pass_kernelI11Fp32IOFp32WLi256ELi60ELi480EEv26Group_norm_nhwc_fwd_params --------------------------
	.section	.text._Z35group_norm_nhwc_fwd_one_pass_kernelI11Fp32IOFp32WLi256ELi60ELi480EEv26Group_norm_nhwc_fwd_params,"ax",@progbits
	.sectioninfo	@"SHI_REGISTERS=112"
	.align	128
        .global         _Z35group_norm_nhwc_fwd_one_pass_kernelI11Fp32IOFp32WLi256ELi60ELi480EEv26Group_norm_nhwc_fwd_params
        .type           _Z35group_norm_nhwc_fwd_one_pass_kernelI11Fp32IOFp32WLi256ELi60ELi480EEv26Group_norm_nhwc_fwd_params,@function
        .size           _Z35group_norm_nhwc_fwd_one_pass_kernelI11Fp32IOFp32WLi256ELi60ELi480EEv26Group_norm_nhwc_fwd_params,(.L_x_5239 - _Z35group_norm_nhwc_fwd_one_pass_kernelI11Fp32IOFp32WLi256ELi60ELi480EEv26Group_norm_nhwc_fwd_params)
        .other          _Z35group_norm_nhwc_fwd_one_pass_kernelI11Fp32IOFp32WLi256ELi60ELi480EEv26Group_norm_nhwc_fwd_params,@"STO_CUDA_ENTRY STV_DEFAULT"
_Z35group_norm_nhwc_fwd_one_pass_kernelI11Fp32IOFp32WLi256ELi60ELi480EEv26Group_norm_nhwc_fwd_params:
.text._Z35group_norm_nhwc_fwd_one_pass_kernelI11Fp32IOFp32WLi256ELi60ELi480EEv26Group_norm_nhwc_fwd_params:
        /* <DEDUP_REMOVED lines=22> */
[----:B------:R-:W-:Y:S02]  /*0160*/  SHF.L.U32 R54, R54, 0x1, RZ ;  /* 0x0000000136367819 */ /* 0x000fe400000006ff */
[----:B------:R-:W-:Y:S02]  /*0170*/  ISETP.GE.AND.EX P0, PT, R88, c[0x0][0x1cc], PT, P0 ;  /* 0x0000730058007a0c */ /* 0x000fe40003f06300 */
        /* <DEDUP_REMOVED lines=9> */
[----:B------:R-:W-:Y:S02]  /*0210*/  ISETP.LT.U32.AND P0, PT, R0, 0x1e0, !P0 ;  /* 0x000001e00000780c */ /* 0x000fe40004701070 */
[C---:B------:R-:W-:Y:S02]  /*0220*/  IADD3 R64, R53.reuse, 0xa0, RZ ;  /* 0x000000a035407810 */ /* 0x040fe40007ffe0ff */
[C---:B------:R-:W-:Y:S02]  /*0230*/  IADD3 R65, R53.reuse, 0xb0, RZ ;  /* 0x000000b035417810 */ /* 0x040fe40007ffe0ff */
[C---:B------:R-:W-:Y:S02]  /*0240*/  IADD3 R66, R53.reuse, 0xc0, RZ ;  /* 0x000000c035427810 */ /* 0x040fe40007ffe0ff */
[----:B------:R-:W-:-:S02]  /*0250*/  IADD3 R67, R53, 0xd0, RZ ;  /* 0x000000d035437810 */ /* 0x000fc40007ffe0ff */
[C---:B------:R-:W-:Y:S02]  /*0260*/  IADD3 R68, R53.reuse, 0xe0, RZ ;  /* 0x000000e035447810 */ /* 0x040fe40007ffe0ff */
[----:B--2---:R-:W-:Y:S02]  /*0270*/  IADD3 R69, R53, 0xf0, RZ ;  /* 0x000000f035457810 */ /* 0x004fe40007ffe0ff */
.L_x_4604:
[----:B0-----:R-:W-:Y:S02]  /*0280*/  IABS R5, c[0x0][0x1d8] ;  /* 0x0000760000057a13 */ /* 0x001fe40000000000 */
[----:B------:R-:W-:Y:S02]  /*0290*/  ISETP.GE.U32.AND P4, PT, R56, c[0x0][0x1c8], PT ;  /* 0x0000720038007a0c */ /* 0x000fe40003f86070 */
[----:B------:R-:W0:Y:S01]  /*02a0*/  I2F.RP R4, R5 ;  /* 0x0000000500047306 */ /* 0x000e220000209400 */
[----:B------:R-:W-:Y:S02]  /*02b0*/  SHF.R.S32.HI R70, RZ, 0x1f, R55 ;  /* 0x0000001fff467819 */ /* 0x000fe40000011437 */
[----:B------:R-:W-:Y:S02]  /*02c0*/  SHF.R.S32.HI R71, RZ, 0x1f, R56 ;  /* 0x0000001fff477819 */ /* 0x000fe40000011438 */
[----:B------:R-:W-:-:S02]  /*02d0*/  SHF.R.S32.HI R73, RZ, 0x1f, R58 ;  /* 0x0000001fff497819 */ /* 0x000fc4000001143a */
[----:B------:R-:W-:Y:S02]  /*02e0*/  ISETP.GE.AND.EX P4, PT, R71, c[0x0][0x1cc], PT, P4 ;  /* 0x0000730047007a0c */ /* 0x000fe40003f86340 */
[----:B------:R-:W-:Y:S02]  /*02f0*/  SHF.R.S32.HI R72, RZ, 0x1f, R57 ;  /* 0x0000001fff487819 */ /* 0x000fe40000011439 */
[----:B------:R-:W-:Y:S01]  /*0300*/  ISETP.GT.U32.OR P4, PT, R0, 0x1df, P4 ;  /* 0x000001df0000780c */ /* 0x000fe20002784470 */
        /* <DEDUP_REMOVED lines=22> */
[----:B------:R-:W-:Y:S02]  /*0470*/  @!P2 LOP3.LUT R5, RZ, c[0x0][0x1d8], RZ, 0x33, !PT ;  /* 0x00007600ff05aa12 */ /* 0x000fe400078e33ff */
[----:B------:R-:W-:Y:S02]  /*0480*/  ISETP.GE.U32.AND P2, PT, R58, c[0x0][0x1c8], PT ;  /* 0x000072003a007a0c */ /* 0x000fe40003f46070 */
[----:B------:R-:W-:Y:S02]  /*0490*/  IADD3 R85, -R5, RZ, RZ ;  /* 0x000000ff05557210 */ /* 0x000fe40007ffe1ff */
[----:B------:R-:W-:Y:S02]  /*04a0*/  SHF.R.S32.HI R3, RZ, 0x1f, R5 ;  /* 0x0000001fff037819 */ /* 0x000fe40000011405 */
[----:B------:R-:W-:Y:S01]  /*04b0*/  ISETP.GE.AND.EX P2, PT, R73, c[0x0][0x1cc], PT, P2 ;  /* 0x0000730049007a0c */ /* 0x000fe20003f46320 */
[----:B------:R-:W-:Y:S01]  /*04c0*/  IMAD R85, R85, c[0x0][0x1d8], R50 ;  /* 0x0000760055557a24 */ /* 0x000fe200078e0232 */
[----:B------:R-:W-:Y:S01]  /*04d0*/  ISETP.GE.U32.AND P3, PT, R57, c[0x0][0x1c8], PT ;  /* 0x0000720039007a0c */ /* 0x000fe20003f66070 */
[----:B------:R-:W-:Y:S01]  /*04e0*/  IMAD R6, R3, c[0x0][0x1d0], RZ ;  /* 0x0000740003067a24 */ /* 0x000fe200078e02ff */
[----:B------:R-:W-:Y:S01]  /*04f0*/  ISETP.GT.U32.OR P2, PT, R0, 0x1df, P2 ;  /* 0x000001df0000780c */ /* 0x000fe20001744470 */
[----:B------:R-:W-:Y:S01]  /*0500*/  IMAD R85, R85, 0x3c, RZ ;  /* 0x0000003c55557824 */ /* 0x000fe200078e02ff */
[----:B------:R-:W-:Y:S01]  /*0510*/  ISETP.GE.AND.EX P3, PT, R72, c[0x0][0x1cc], PT, P3 ;  /* 0x0000730048007a0c */ /* 0x000fe20003f66330 */
[----:B------:R-:W-:-:S03]  /*0520*/  IMAD R17, R5, c[0x0][0x1d4], R6 ;  /* 0x0000750005117a24 */ /* 0x000fc600078e0206 */
[----:B------:R-:W-:Y:S02]  /*0530*/  IADD3 R2, P1, R54, R85, RZ ;  /* 0x0000005536027210 */ /* 0x000fe40007f3e0ff */
[----:B------:R-:W-:Y:S02]  /*0540*/  ISETP.GT.U32.OR P3, PT, R0, 0x1df, P3 ;  /* 0x000001df0000780c */ /* 0x000fe40001f64470 */
[----:B------:R-:W-:Y:S01]  /*0550*/  LEA.HI.X.SX32 R3, R85, R4, 0x1, P1 ;  /* 0x0000000455037211 */ /* 0x000fe200008f0eff */
[----:B------:R-:W-:Y:S01]  /*0560*/  @P0 IMAD R4, R88, c[0x0][0x1c0], RZ ;  /* 0x0000700058040a24 */ /* 0x000fe200078e02ff */
[----:B------:R-:W-:Y:S01]  /*0570*/  ISETP.GE.U32.AND P1, PT, R55, c[0x0][0x1c8], PT ;  /* 0x0000720037007a0c */ /* 0x000fe20003f26070 */
[----:B------:R-:W-:Y:S02]  /*0580*/  @!P2 IMAD R11, R73, c[0x0][0x1c0], RZ ;  /* 0x00007000490baa24 */ /* 0x000fe400078e02ff */
[----:B------:R-:W-:Y:S01]  /*0590*/  IMAD.WIDE.U32 R2, R5, c[0x0][0x1d0], R2 ;  /* 0x0000740005027a25 */ /* 0x000fe200078e0002 */
[----:B------:R-:W-:-:S03]  /*05a0*/  ISETP.GE.AND.EX P1, PT, R70, c[0x0][0x1cc], PT, P1 ;  /* 0x0000730046007a0c */ /* 0x000fc60003f26310 */
[----:B------:R-:W-:Y:S01]  /*05b0*/  @P0 IMAD R5, R53, c[0x0][0x1c4], R4 ;  /* 0x0000710035050a24 */ /* 0x000fe200078e0204 */
[----:B------:R-:W-:Y:S01]  /*05c0*/  IADD3 R17, R3, R17, RZ ;  /* 0x0000001103117210 */ /* 0x000fe20007ffe0ff */
[----:B------:R-:W-:Y:S01]  /*05d0*/  @!P2 IMAD R23, R58, c[0x0][0x1c4], R11 ;  /* 0x000071003a17aa24 */ /* 0x000fe200078e020b */
[-C--:B------:R-:W-:Y:S01]  /*05e0*/  @P0 MOV R16, R2.reuse ;  /* 0x0000000200100202 */ /* 0x080fe20000000f00 */
[----:B------:R-:W-:Y:S01]  /*05f0*/  @!P3 IMAD R8, R72, c[0x0][0x1c0], RZ ;  /* 0x000070004808ba24 */ /* 0x000fe200078e02ff */
[----:B------:R-:W-:Y:S02]  /*0600*/  ISETP.GT.U32.OR P1, PT, R0, 0x1df, P1 ;  /* 0x000001df0000780c */ /* 0x000fe40000f24470 */
[-C--:B------:R-:W-:Y:S01]  /*0610*/  @!P4 MOV R10, R2.reuse ;  /* 0x00000002000ac202 */ /* 0x080fe20000000f00 */
[----:B------:R-:W-:Y:S01]  /*0620*/  @P0 IMAD.WIDE.U32 R6, R53, c[0x0][0x1c0], R16 ;  /* 0x0000700035060a25 */ /* 0x000fe200078e0010 */
[----:B------:R-:W-:Y:S02]  /*0630*/  @!P4 MOV R11, R17 ;  /* 0x00000011000bc202 */ /* 0x000fe40000000f00 */
[----:B------:R-:W-:Y:S01]  /*0640*/  @!P3 MOV R14, R2 ;  /* 0x00000002000eb202 */ /* 0x000fe20000000f00 */
[----:B------:R-:W-:Y:S01]  /*0650*/  @!P3 IMAD R19, R57, c[0x0][0x1c4], R8 ;  /* 0x000071003913ba24 */ /* 0x000fe200078e0208 */
[----:B------:R-:W-:Y:S01]  /*0660*/  @P0 IADD3 R5, R7, R5, RZ ;  /* 0x0000000507050210 */ /* 0x000fe20007ffe0ff */
[----:B------:R-:W-:Y:S01]  /*0670*/  @!P4 IMAD R7, R71, c[0x0][0x1c0], RZ ;  /* 0x000070004707ca24 */ /* 0x000fe200078e02ff */
[----:B------:R-:W-:Y:S01]  /*0680*/  @P0 LEA R4, P5, R6, c[0x0][0x170], 0x2 ;  /* 0x00005c0006040a11 */ /* 0x000fe200078a10ff */
[----:B------:R-:W-:Y:S01]  /*0690*/  @!P4 IMAD.WIDE.U32 R10, R56, c[0x0][0x1c0], R10 ;  /* 0x00007000380aca25 */ /* 0x000fe200078e000a */
[----:B------:R-:W-:-:S02]  /*06a0*/  @!P3 MOV R15, R17 ;  /* 0x00000011000fb202 */ /* 0x000fc40000000f00 */
[----:B------:R-:W-:Y:S01]  /*06b0*/  @P0 LEA.HI.X R5, R6, c[0x0][0x174], R5, 0x2, P5 ;  /* 0x00005d0006050a11 */ /* 0x000fe200028f1405 */
[----:B------:R-:W-:Y:S01]  /*06c0*/  @!P1 IMAD R6, R70, c[0x0][0x1c0], RZ ;  /* 0x0000700046069a24 */ /* 0x000fe200078e02ff */
[-C--:B------:R-:W-:Y:S01]  /*06d0*/  @!P2 MOV R20, R2.reuse ;  /* 0x000000020014a202 */ /* 0x080fe20000000f00 */
[----:B------:R-:W-:Y:S01]  /*06e0*/  @!P4 IMAD R13, R56, c[0x0][0x1c4], R7 ;  /* 0x00007100380dca24 */ /* 0x000fe200078e0207 */
[-C--:B------:R-:W-:Y:S01]  /*06f0*/  @!P1 MOV R7, R17.reuse ;  /* 0x0000001100079202 */ /* 0x080fe20000000f00 */
[----:B------:R-:W-:Y:S01]  /*0700*/  @!P1 IMAD R9, R55, c[0x0][0x1c4], R6 ;  /* 0x0000710037099a24 */ /* 0x000fe200078e0206 */
[----:B------:R-:W-:Y:S01]  /*0710*/  @!P1 MOV R6, R2 ;  /* 0x0000000200069202 */ /* 0x000fe20000000f00 */
[----:B------:R-:W-:Y:S01]  /*0720*/  @!P3 IMAD.WIDE.U32 R14, R57, c[0x0][0x1c0], R14 ;  /* 0x00007000390eba25 */ /* 0x000fe200078e000e */
[----:B------:R-:W-:Y:S02]  /*0730*/  @!P2 MOV R21, R17 ;  /* 0x000000110015a202 */ /* 0x000fe40000000f00 */
[----:B------:R-:W-:Y:S01]  /*0740*/  @!P4 IADD3 R11, R11, R13, RZ ;  /* 0x0000000d0b0bc210 */ /* 0x000fe20007ffe0ff */
[----:B------:R-:W-:Y:S01]  /*0750*/  @!P1 IMAD.WIDE.U32 R6, R55, c[0x0][0x1c0], R6 ;  /* 0x0000700037069a25 */ /* 0x000fe200078e0006 */
[----:B------:R-:W-:-:S03]  /*0760*/  @!P4 LEA R12, P5, R10, c[0x0][0x170], 0x2 ;  /* 0x00005c000a0cca11 */ /* 0x000fc600078a10ff */
[----:B------:R-:W-:Y:S01]  /*0770*/  @!P2 IMAD.WIDE.U32 R20, R58, c[0x0][0x1c0], R20 ;  /* 0x000070003a14aa25 */ /* 0x000fe200078e0014 */
[----:B------:R-:W-:Y:S02]  /*0780*/  @!P1 IADD3 R7, R7, R9, RZ ;  /* 0x0000000907079210 */ /* 0x000fe40007ffe0ff */
[----:B------:R-:W-:Y:S02]  /*0790*/  @!P1 LEA R8, P6, R6, c[0x0][0x170], 0x2 ;  /* 0x00005c0006089a11 */ /* 0x000fe400078c10ff */
[----:B------:R-:W-:Y:S02]  /*07a0*/  @!P4 LEA.HI.X R13, R10, c[0x0][0x174], R11, 0x2, P5 ;  /* 0x00005d000a0dca11 */ /* 0x000fe400028f140b */
[----:B------:R-:W-:Y:S02]  /*07b0*/  @!P1 LEA.HI.X R9, R6, c[0x0][0x174], R7, 0x2, P6 ;  /* 0x00005d0006099a11 */ /* 0x000fe400030f1407 */
[----:B------:R-:W-:Y:S02]  /*07c0*/  @!P3 IADD3 R7, R15, R19, RZ ;  /* 0x000000130f07b210 */ /* 0x000fe40007ffe0ff */
[----:B------:R-:W-:Y:S01]  /*07d0*/  @!P3 LEA R6, P6, R14, c[0x0][0x170], 0x2 ;  /* 0x00005c000e06ba11 */ /* 0x000fe200078c10ff */
[----:B------:R-:W-:Y:S01]  /*07e0*/  CS2R R18, SRZ ;  /* 0x0000000000127805 */ /* 0x000fe2000001ff00 */
[----:B------:R-:W-:-:S02]  /*07f0*/  @!P2 IADD3 R11, R21, R23, RZ ;  /* 0x00000017150ba210 */ /* 0x000fc40007ffe0ff */
[----:B------:R-:W-:Y:S01]  /*0800*/  CS2R R22, SRZ ;  /* 0x0000000000167805 */ /* 0x000fe2000001ff00 */
[----:B------:R-:W-:Y:S02]  /*0810*/  @!P3 LEA.HI.X R7, R14, c[0x0][0x174], R7, 0x2, P6 ;  /* 0x00005d000e07ba11 */ /* 0x000fe400030f1407 */
[----:B------:R0:W2:Y:S01]  /*0820*/  @!P1 LDG.E.64 R18, [R8.64] ;  /* 0x0000000608129981 */ /* 0x0000a2000c1e1b00 */
[----:B------:R-:W-:Y:S02]  /*0830*/  ISETP.GE.U32.AND P1, PT, R59, c[0x0][0x1c8], PT ;  /* 0x000072003b007a0c */ /* 0x000fe40003f26070 */
[----:B------:R-:W-:Y:S01]  /*0840*/  SHF.R.S32.HI R74, RZ, 0x1f, R59 ;  /* 0x0000001fff4a7819 */ /* 0x000fe2000001143b */
[----:B------:R1:W3:Y:S01]  /*0850*/  @!P3 LDG.E.64 R22, [R6.64] ;  /* 0x000000060616b981 */ /* 0x0002e2000c1e1b00 */
[----:B------:R-:W-:Y:S02]  /*0860*/  ISETP.GE.U32.AND P3, PT, R60, c[0x0][0x1c8], PT ;  /* 0x000072003c007a0c */ /* 0x000fe40003f66070 */
[----:B------:R-:W-:-:S02]  /*0870*/  SHF.R.S32.HI R75, RZ, 0x1f, R60 ;  /* 0x0000001fff4b7819 */ /* 0x000fc4000001143c */
[----:B------:R-:W-:Y:S02]  /*0880*/  ISETP.GE.AND.EX P1, PT, R74, c[0x0][0x1cc], PT, P1 ;  /* 0x000073004a007a0c */ /* 0x000fe40003f26310 */
[----:B------:R-:W-:Y:S02]  /*0890*/  ISETP.GE.AND.EX P3, PT, R75, c[0x0][0x1cc], PT, P3 ;  /* 0x000073004b007a0c */ /* 0x000fe40003f66330 */
[----:B------:R-:W-:Y:S02]  /*08a0*/  ISETP.GE.U32.AND P6, PT, R61, c[0x0][0x1c8], PT ;  /* 0x000072003d007a0c */ /* 0x000fe40003fc6070 */
[----:B------:R-:W-:Y:S02]  /*08b0*/  SHF.R.S32.HI R76, RZ, 0x1f, R61 ;  /* 0x0000001fff4c7819 */ /* 0x000fe4000001143d */
[C---:B------:R-:W-:Y:S02]  /*08c0*/  ISETP.GT.U32.OR P1, PT, R0.reuse, 0x1df, P1 ;  /* 0x000001df0000780c */ /* 0x040fe40000f24470 */
[----:B------:R-:W-:-:S02]  /*08d0*/  ISETP.GT.U32.OR P3, PT, R0, 0x1df, P3 ;  /* 0x000001df0000780c */ /* 0x000fc40001f64470 */
[----:B------:R-:W-:Y:S02]  /*08e0*/  @!P2 LEA R10, P5, R20, c[0x0][0x170], 0x2 ;  /* 0x00005c00140aaa11 */ /* 0x000fe400078a10ff */
[----:B------:R-:W-:Y:S01]  /*08f0*/  ISETP.GE.AND.EX P6, PT, R76, c[0x0][0x1cc], PT, P6 ;  /* 0x000073004c007a0c */ /* 0x000fe20003fc6360 */
[----:B------:R-:W-:Y:S01]  /*0900*/  CS2R R24, SRZ ;  /* 0x0000000000187805 */ /* 0x000fe2000001ff00 */
[----:B------:R-:W-:Y:S02]  /*0910*/  @!P2 LEA.HI.X R11, R20, c[0x0][0x174], R11, 0x2, P5 ;  /* 0x00005d00140baa11 */ /* 0x000fe400028f140b */
[----:B------:R-:W-:Y:S01]  /*0920*/  ISETP.GT.U32.OR P6, PT, R0, 0x1df, P6 ;  /* 0x000001df0000780c */ /* 0x000fe200037c4470 */
[----:B------:R-:W-:Y:S02]  /*0930*/  CS2R R20, SRZ ;  /* 0x0000000000147805 */ /* 0x000fe4000001ff00 */
[----:B------:R4:W5:Y:S01]  /*0940*/  @!P2 LDG.E.64 R24, [R10.64] ;  /* 0x000000060a18a981 */ /* 0x000962000c1e1b00 */
[----:B0-----:R-:W-:Y:S01]  /*0950*/  @!P1 MOV R8, R2 ;  /* 0x0000000200089202 */ /* 0x001fe20000000f00 */
[----:B-1----:R-:W-:Y:S01]  /*0960*/  @!P1 IMAD R6, R74, c[0x0][0x1c0], RZ ;  /* 0x000070004a069a24 */ /* 0x002fe200078e02ff */
[----:B------:R-:W-:Y:S01]  /*0970*/  @!P1 MOV R9, R17 ;  /* 0x0000001100099202 */ /* 0x000fe20000000f00 */
[----:B------:R0:W3:Y:S01]  /*0980*/  @!P4 LDG.E.64 R20, [R12.64] ;  /* 0x000000060c14c981 */ /* 0x0000e2000c1e1b00 */
[----:B------:R-:W-:-:S02]  /*0990*/  ISETP.GE.U32.AND P5, PT, R62, c[0x0][0x1c8], PT ;  /* 0x000072003e007a0c */ /* 0x000fc40003fa6070 */
[----:B------:R-:W-:Y:S02]  /*09a0*/  SHF.R.S32.HI R77, RZ, 0x1f, R62 ;  /* 0x0000001fff4d7819 */ /* 0x000fe4000001143e */
[----:B----4-:R-:W-:Y:S02]  /*09b0*/  @!P3 MOV R10, R2 ;  /* 0x00000002000ab202 */ /* 0x010fe40000000f00 */
[----:B------:R-:W-:Y:S01]  /*09c0*/  @!P3 MOV R11, R17 ;  /* 0x00000011000bb202 */ /* 0x000fe20000000f00 */
[----:B0-----:R-:W-:Y:S01]  /*09d0*/  @!P3 IMAD R13, R75, c[0x0][0x1c0], RZ ;  /* 0x000070004b0dba24 */ /* 0x001fe200078e02ff */
[----:B------:R-:W-:Y:S01]  /*09e0*/  ISETP.GE.AND.EX P5, PT, R77, c[0x0][0x1cc], PT, P5 ;  /* 0x000073004d007a0c */ /* 0x000fe20003fa6350 */
[C---:B------:R-:W-:Y:S02]  /*09f0*/  @!P1 IMAD R7, R59.reuse, c[0x0][0x1c4], R6 ;  /* 0x000071003b079a24 */ /* 0x040fe400078e0206 */
[----:B------:R-:W-:Y:S01]  /*0a00*/  @!P1 IMAD.WIDE.U32 R8, R59, c[0x0][0x1c0], R8 ;  /* 0x000070003b089a25 */ /* 0x000fe200078e0008 */
[----:B------:R-:W-:-:S02]  /*0a10*/  ISETP.GE.U32.AND P4, PT, R63, c[0x0][0x1c8], PT ;  /* 0x000072003f007a0c */ /* 0x000fc40003f86070 */
[----:B------:R-:W-:Y:S01]  /*0a20*/  SHF.R.S32.HI R78, RZ, 0x1f, R63 ;  /* 0x0000001fff4e7819 */ /* 0x000fe2000001143f */
[C---:B------:R-:W-:Y:S02]  /*0a30*/  @!P3 IMAD R13, R60.reuse, c[0x0][0x1c4], R13 ;  /* 0x000071003c0dba24 */ /* 0x040fe400078e020d */
[----:B------:R-:W-:Y:S01]  /*0a40*/  @!P3 IMAD.WIDE.U32 R10, R60, c[0x0][0x1c0], R10 ;  /* 0x000070003c0aba25 */ /* 0x000fe200078e000a */
[----:B------:R-:W-:-:S03]  /*0a50*/  ISETP.GT.U32.OR P5, PT, R0, 0x1df, P5 ;  /* 0x000001df0000780c */ /* 0x000fc60002fa4470 */
[----:B------:R-:W-:Y:S01]  /*0a60*/  @!P6 IMAD R12, R76, c[0x0][0x1c0], RZ ;  /* 0x000070004c0cea24 */ /* 0x000fe200078e02ff */
[----:B------:R-:W-:Y:S02]  /*0a70*/  @!P1 IADD3 R7, R9, R7, RZ ;  /* 0x0000000709079210 */ /* 0x000fe40007ffe0ff */
[----:B------:R-:W-:Y:S01]  /*0a80*/  ISETP.GE.AND.EX P2, PT, R78, c[0x0][0x1cc], PT, P4 ;  /* 0x000073004e007a0c */ /* 0x000fe20003f46340 */
[----:B------:R-:W-:Y:S01]  /*0a90*/  @!P6 IMAD R15, R61, c[0x0][0x1c4], R12 ;  /* 0x000071003d0fea24 */ /* 0x000fe200078e020c */
[----:B------:R-:W-:Y:S02]  /*0aa0*/  @!P3 IADD3 R9, R11, R13, RZ ;  /* 0x0000000d0b09b210 */ /* 0x000fe40007ffe0ff */
[----:B------:R-:W-:Y:S02]  /*0ab0*/  @!P6 MOV R12, R2 ;  /* 0x00000002000ce202 */ /* 0x000fe40000000f00 */
[----:B------:R-:W-:Y:S02]  /*0ac0*/  @!P6 MOV R13, R17 ;  /* 0x00000011000de202 */ /* 0x000fe40000000f00 */
[----:B------:R-:W-:-:S02]  /*0ad0*/  ISETP.GT.U32.OR P2, PT, R0, 0x1df, P2 ;  /* 0x000001df0000780c */ /* 0x000fc40001744470 */
[C---:B------:R-:W-:Y:S01]  /*0ae0*/  @!P1 LEA R6, P4, R8.reuse, c[0x0][0x170], 0x2 ;  /* 0x00005c0008069a11 */ /* 0x040fe200078810ff */
[----:B------:R-:W-:Y:S01]  /*0af0*/  @!P6 IMAD.WIDE.U32 R12, R61, c[0x0][0x1c0], R12 ;  /* 0x000070003d0cea25 */ /* 0x000fe200078e000c */
[-C--:B------:R-:W-:Y:S02]  /*0b00*/  @!P5 MOV R14, R2.reuse ;  /* 0x00000002000ed202 */ /* 0x080fe40000000f00 */
[----:B------:R-:W-:Y:S02]  /*0b10*/  @!P1 LEA.HI.X R7, R8, c[0x0][0x174], R7, 0x2, P4 ;  /* 0x00005d0008079a11 */ /* 0x000fe400020f1407 */
[----:B------:R-:W-:Y:S01]  /*0b20*/  @!P6 IADD3 R11, R13, R15, RZ ;  /* 0x0000000f0d0be210 */ /* 0x000fe20007ffe0ff */
[----:B------:R-:W-:Y:S01]  /*0b30*/  @!P5 IMAD R27, R77, c[0x0][0x1c0], RZ ;  /* 0x000070004d1bda24 */ /* 0x000fe200078e02ff */
[----:B------:R-:W-:Y:S02]  /*0b40*/  @!P3 LEA R8, P4, R10, c[0x0][0x170], 0x2 ;  /* 0x00005c000a08ba11 */ /* 0x000fe400078810ff */
[----:B------:R-:W-:Y:S01]  /*0b50*/  @!P5 MOV R15, R17 ;  /* 0x00000011000fd202 */ /* 0x000fe20000000f00 */
[----:B------:R-:W-:Y:S01]  /*0b60*/  @!P5 IMAD R13, R62, c[0x0][0x1c4], R27 ;  /* 0x000071003e0dda24 */ /* 0x000fe200078e021b */
[----:B------:R-:W-:Y:S01]  /*0b70*/  @!P3 LEA.HI.X R9, R10, c[0x0][0x174], R9, 0x2, P4 ;  /* 0x00005d000a09ba11 */ /* 0x000fe200020f1409 */
[----:B------:R-:W-:Y:S01]  /*0b80*/  @!P2 IMAD R26, R78, c[0x0][0x1c0], RZ ;  /* 0x000070004e1aaa24 */ /* 0x000fe200078e02ff */
[----:B------:R-:W-:Y:S01]  /*0b90*/  @!P6 LEA R10, P4, R12, c[0x0][0x170], 0x2 ;  /* 0x00005c000c0aea11 */ /* 0x000fe200078810ff */
[----:B------:R-:W-:Y:S01]  /*0ba0*/  @!P5 IMAD.WIDE.U32 R14, R62, c[0x0][0x1c0], R14 ;  /* 0x000070003e0eda25 */ /* 0x000fe200078e000e */
[----:B------:R-:W-:-:S02]  /*0bb0*/  @!P2 MOV R28, R2 ;  /* 0x00000002001ca202 */ /* 0x000fc40000000f00 */
[----:B------:R-:W-:Y:S01]  /*0bc0*/  @!P2 MOV R29, R17 ;  /* 0x00000011001da202 */ /* 0x000fe20000000f00 */
[----:B------:R-:W-:Y:S01]  /*0bd0*/  @!P2 IMAD R27, R63, c[0x0][0x1c4], R26 ;  /* 0x000071003f1baa24 */ /* 0x000fe200078e021a */
[----:B------:R-:W-:Y:S02]  /*0be0*/  @!P6 LEA.HI.X R11, R12, c[0x0][0x174], R11, 0x2, P4 ;  /* 0x00005d000c0bea11 */ /* 0x000fe400020f140b */
[----:B------:R-:W-:Y:S01]  /*0bf0*/  @!P5 IADD3 R13, R15, R13, RZ ;  /* 0x0000000d0f0dd210 */ /* 0x000fe20007ffe0ff */
[----:B------:R-:W-:Y:S01]  /*0c00*/  @!P2 IMAD.WIDE.U32 R28, R63, c[0x0][0x1c0], R28 ;  /* 0x000070003f1caa25 */ /* 0x000fe200078e001c */
[----:B------:R-:W-:-:S04]  /*0c10*/  @!P5 LEA R12, P4, R14, c[0x0][0x170], 0x2 ;  /* 0x00005c000e0cda11 */ /* 0x000fc800078810ff */
[----:B------:R-:W-:Y:S02]  /*0c20*/  @!P5 LEA.HI.X R13, R14, c[0x0][0x174], R13, 0x2, P4 ;  /* 0x00005d000e0dda11 */ /* 0x000fe400020f140d */
[----:B------:R-:W-:Y:S02]  /*0c30*/  @!P2 IADD3 R15, R29, R27, RZ ;  /* 0x0000001b1d0fa210 */ /* 0x000fe40007ffe0ff */
[----:B------:R-:W-:-:S04]  /*0c40*/  @!P2 LEA R14, P4, R28, c[0x0][0x170], 0x2 ;  /* 0x00005c001c0eaa11 */ /* 0x000fc800078810ff */
[----:B------:R-:W-:Y:S02]  /*0c50*/  @!P2 LEA.HI.X R15, R28, c[0x0][0x174], R15, 0x2, P4 ;  /* 0x00005d001c0faa11 */ /* 0x000fe400020f140f */
[----:B------:R-:W-:Y:S01]  /*0c60*/  CS2R R28, SRZ ;  /* 0x00000000001c7805 */ /* 0x000fe2000001ff00 */
[----:B------:R-:W-:-:S05]  /*0c70*/  SHF.R.S32.HI R79, RZ, 0x1f, R64 ;  /* 0x0000001fff4f7819 */ /* 0x000fca0000011440 */
[----:B------:R0:W4:Y:S01]  /*0c80*/  @!P1 LDG.E.64 R28, [R6.64] ;  /* 0x00000006061c9981 */ /* 0x000122000c1e1b00 */
[----:B------:R-:W-:Y:S01]  /*0c90*/  ISETP.GE.U32.AND P1, PT, R64, c[0x0][0x1c8], PT ;  /* 0x0000720040007a0c */ /* 0x000fe20003f26070 */
[----:B------:R-:W-:-:S03]  /*0ca0*/  CS2R R30, SRZ ;  /* 0x00000000001e7805 */ /* 0x000fc6000001ff00 */
[----:B------:R-:W-:Y:S01]  /*0cb0*/  ISETP.GE.AND.EX P1, PT, R79, c[0x0][0x1cc], PT, P1 ;  /* 0x000073004f007a0c */ /* 0x000fe20003f26310 */
[----:B------:R-:W-:Y:S01]  /*0cc0*/  CS2R R36, SRZ ;  /* 0x0000000000247805 */ /* 0x000fe2000001ff00 */
[----:B------:R-:W-:Y:S01]  /*0cd0*/  SHF.R.S32.HI R80, RZ, 0x1f, R65 ;  /* 0x0000001fff507819 */ /* 0x000fe20000011441 */
[----:B------:R1:W4:Y:S01]  /*0ce0*/  @!P3 LDG.E.64 R30, [R8.64] ;  /* 0x00000006081eb981 */ /* 0x000322000c1e1b00 */
[----:B------:R-:W-:Y:S02]  /*0cf0*/  ISETP.GT.U32.OR P1, PT, R0, 0x1df, P1 ;  /* 0x000001df0000780c */ /* 0x000fe40000f24470 */
[----:B------:R-:W-:Y:S01]  /*0d00*/  ISETP.GE.U32.AND P3, PT, R65, c[0x0][0x1c8], PT ;  /* 0x0000720041007a0c */ /* 0x000fe20003f66070 */
[----:B------:R-:W-:Y:S01]  /*0d10*/  CS2R R26, SRZ ;  /* 0x00000000001a7805 */ /* 0x000fe2000001ff00 */
[----:B------:R0:W4:Y:S02]  /*0d20*/  @!P2 LDG.E.64 R36, [R14.64] ;  /* 0x000000060e24a981 */ /* 0x000124000c1e1b00 */
[----:B------:R-:W-:-:S03]  /*0d30*/  ISETP.GE.AND.EX P3, PT, R80, c[0x0][0x1cc], PT, P3 ;  /* 0x0000730050007a0c */ /* 0x000fc60003f66330 */
[----:B------:R0:W4:Y:S01]  /*0d40*/  @P0 LDG.E.64 R26, [R4.64] ;  /* 0x00000006041a0981 */ /* 0x000122000c1e1b00 */
[----:B------:R-:W-:Y:S02]  /*0d50*/  ISETP.GT.U32.OR P2, PT, R0, 0x1df, P3 ;  /* 0x000001df0000780c */ /* 0x000fe40001f44470 */
[----:B------:R-:W-:Y:S01]  /*0d60*/  ISETP.GE.U32.AND P4, PT, R66, c[0x0][0x1c8], PT ;  /* 0x0000720042007a0c */ /* 0x000fe20003f86070 */
[----:B0-----:R-:W-:Y:S01]  /*0d70*/  @!P1 IMAD R5, R79, c[0x0][0x1c0], RZ ;  /* 0x000070004f059a24 */ /* 0x001fe200078e02ff */
[----:B------:R-:W-:-:S03]  /*0d80*/  @!P1 MOV R4, R2 ;  /* 0x0000000200049202 */ /* 0x000fc60000000f00 */
[C---:B------:R-:W-:Y:S01]  /*0d90*/  @!P1 IMAD R7, R64.reuse, c[0x0][0x1c4], R5 ;  /* 0x0000710040079a24 */ /* 0x040fe200078e0205 */
[----:B------:R-:W-:Y:S02]  /*0da0*/  @!P1 MOV R5, R17 ;  /* 0x0000001100059202 */ /* 0x000fe40000000f00 */
[----:B------:R-:W-:Y:S01]  /*0db0*/  SHF.R.S32.HI R81, RZ, 0x1f, R66 ;  /* 0x0000001fff517819 */ /* 0x000fe20000011442 */
[----:B------:R-:W-:Y:S01]  /*0dc0*/  CS2R R32, SRZ ;  /* 0x0000000000207805 */ /* 0x000fe2000001ff00 */
[----:B------:R-:W-:Y:S01]  /*0dd0*/  CS2R R34, SRZ ;  /* 0x0000000000227805 */ /* 0x000fe2000001ff00 */
[----:B------:R-:W-:Y:S01]  /*0de0*/  @!P1 IMAD.WIDE.U32 R4, R64, c[0x0][0x1c0], R4 ;  /* 0x0000700040049a25 */ /* 0x000fe200078e0004 */
[----:B------:R-:W-:-:S03]  /*0df0*/  ISETP.GE.AND.EX P3, PT, R81, c[0x0][0x1cc], PT, P4 ;  /* 0x0000730051007a0c */ /* 0x000fc60003f66340 */
[----:B------:R-:W-:Y:S01]  /*0e00*/  @!P2 IMAD R6, R80, c[0x0][0x1c0], RZ ;  /* 0x000070005006aa24 */ /* 0x000fe200078e02ff */
[----:B------:R0:W5:Y:S01]  /*0e10*/  @!P6 LDG.E.64 R32, [R10.64] ;  /* 0x000000060a20e981 */ /* 0x000162000c1e1b00 */
[----:B------:R-:W-:Y:S02]  /*0e20*/  ISETP.GT.U32.OR P3, PT, R0, 0x1df, P3 ;  /* 0x000001df0000780c */ /* 0x000fe40001f64470 */
[----:B------:R-:W-:Y:S01]  /*0e30*/  @!P1 IADD3 R5, R5, R7, RZ ;  /* 0x0000000705059210 */ /* 0x000fe20007ffe0ff */
[----:B------:R1:W5:Y:S01]  /*0e40*/  @!P5 LDG.E.64 R34, [R12.64] ;  /* 0x000000060c22d981 */ /* 0x000362000c1e1b00 */
[----:B------:R-:W-:Y:S02]  /*0e50*/  ISETP.GE.U32.AND P6, PT, R67, c[0x0][0x1c8], PT ;  /* 0x0000720043007a0c */ /* 0x000fe40003fc6070 */
[----:B------:R-:W-:Y:S02]  /*0e60*/  SHF.R.S32.HI R82, RZ, 0x1f, R67 ;  /* 0x0000001fff527819 */ /* 0x000fe40000011443 */
[----:B------:R-:W-:Y:S01]  /*0e70*/  @!P2 MOV R7, R17 ;  /* 0x000000110007a202 */ /* 0x000fe20000000f00 */
[----:B0-----:R-:W-:Y:S01]  /*0e80*/  @!P2 IMAD R11, R65, c[0x0][0x1c4], R6 ;  /* 0x00007100410baa24 */ /* 0x001fe200078e0206 */
[----:B------:R-:W-:-:S02]  /*0e90*/  @!P2 MOV R6, R2 ;  /* 0x000000020006a202 */ /* 0x000fc40000000f00 */
[----:B------:R-:W-:Y:S02]  /*0ea0*/  ISETP.GE.U32.AND P5, PT, R68, c[0x0][0x1c8], PT ;  /* 0x0000720044007a0c */ /* 0x000fe40003fa6070 */
[----:B------:R-:W-:Y:S01]  /*0eb0*/  SHF.R.S32.HI R83, RZ, 0x1f, R68 ;  /* 0x0000001fff537819 */ /* 0x000fe20000011444 */
[----:B------:R-:W-:Y:S01]  /*0ec0*/  @!P2 IMAD.WIDE.U32 R6, R65, c[0x0][0x1c0], R6 ;  /* 0x000070004106aa25 */ /* 0x000fe200078e0006 */
[----:B------:R-:W-:Y:S02]  /*0ed0*/  ISETP.GE.AND.EX P4, PT, R82, c[0x0][0x1cc], PT, P6 ;  /* 0x0000730052007a0c */ /* 0x000fe40003f86360 */
[C---:B-1----:R-:W-:Y:S02]  /*0ee0*/  @!P1 LEA R8, P6, R4.reuse, c[0x0][0x170], 0x2 ;  /* 0x00005c0004089a11 */ /* 0x042fe400078c10ff */
[----:B------:R-:W-:Y:S02]  /*0ef0*/  ISETP.GE.AND.EX P5, PT, R83, c[0x0][0x1cc], PT, P5 ;  /* 0x0000730053007a0c */ /* 0x000fe40003fa6350 */
[----:B------:R-:W-:-:S02]  /*0f00*/  @!P1 LEA.HI.X R9, R4, c[0x0][0x174], R5, 0x2, P6 ;  /* 0x00005d0004099a11 */ /* 0x000fc400030f1405 */
[C---:B------:R-:W-:Y:S02]  /*0f10*/  ISETP.GT.U32.OR P4, PT, R0.reuse, 0x1df, P4 ;  /* 0x000001df0000780c */ /* 0x040fe40002784470 */
[----:B------:R-:W-:Y:S02]  /*0f20*/  ISETP.GT.U32.OR P5, PT, R0, 0x1df, P5 ;  /* 0x000001df0000780c */ /* 0x000fe40002fa4470 */
[----:B------:R-:W-:Y:S01]  /*0f30*/  @!P2 IADD3 R5, R7, R11, RZ ;  /* 0x0000000b0705a210 */ /* 0x000fe20007ffe0ff */
[----:B------:R-:W-:Y:S01]  /*0f40*/  @!P3 IMAD R7, R81, c[0x0][0x1c0], RZ ;  /* 0x000070005107ba24 */ /* 0x000fe200078e02ff */
[----:B------:R-:W-:Y:S01]  /*0f50*/  @!P2 LEA R10, P6, R6, c[0x0][0x170], 0x2 ;  /* 0x00005c00060aaa11 */ /* 0x000fe200078c10ff */
[----:B------:R-:W-:-:S03]  /*0f60*/  CS2R R38, SRZ ;  /* 0x0000000000267805 */ /* 0x000fc6000001ff00 */
[----:B------:R-:W-:Y:S01]  /*0f70*/  @!P2 LEA.HI.X R11, R6, c[0x0][0x174], R5, 0x2, P6 ;  /* 0x00005d00060baa11 */ /* 0x000fe200030f1405 */
[----:B------:R-:W-:Y:S01]  /*0f80*/  @!P3 IMAD R5, R66, c[0x0][0x1c4], R7 ;  /* 0x000071004205ba24 */ /* 0x000fe200078e0207 */
[-C--:B------:R-:W-:Y:S01]  /*0f90*/  @!P3 MOV R6, R2.reuse ;  /* 0x000000020006b202 */ /* 0x080fe20000000f00 */
[----:B------:R0:W5:Y:S01]  /*0fa0*/  @!P1 LDG.E.64 R38, [R8.64] ;  /* 0x0000000608269981 */ /* 0x000162000c1e1b00 */
[----:B------:R-:W-:Y:S01]  /*0fb0*/  @!P3 MOV R7, R17 ;  /* 0x000000110007b202 */ /* 0x000fe20000000f00 */
[----:B------:R-:W-:Y:S01]  /*0fc0*/  @!P4 IMAD R12, R82, c[0x0][0x1c0], RZ ;  /* 0x00007000520cca24 */ /* 0x000fe200078e02ff */
[----:B------:R-:W-:Y:S01]  /*0fd0*/  ISETP.GE.U32.AND P1, PT, R69, c[0x0][0x1c8], PT ;  /* 0x0000720045007a0c */ /* 0x000fe20003f26070 */
[----:B------:R-:W-:Y:S01]  /*0fe0*/  @!P5 IMAD R13, R83, c[0x0][0x1c0], RZ ;  /* 0x00007000530dda24 */ /* 0x000fe200078e02ff */
[----:B------:R-:W-:Y:S01]  /*0ff0*/  SHF.R.S32.HI R84, RZ, 0x1f, R69 ;  /* 0x0000001fff547819 */ /* 0x000fe20000011445 */
[----:B------:R-:W-:Y:S01]  /*1000*/  @!P3 IMAD.WIDE.U32 R6, R66, c[0x0][0x1c0], R6 ;  /* 0x000070004206ba25 */ /* 0x000fe200078e0006 */
[----:B0-----:R-:W-:-:S02]  /*1010*/  @!P4 MOV R8, R2 ;  /* 0x000000020008c202 */ /* 0x001fc40000000f00 */
[----:B------:R-:W-:Y:S01]  /*1020*/  @!P4 MOV R9, R17 ;  /* 0x000000110009c202 */ /* 0x000fe20000000f00 */
[----:B------:R-:W-:Y:S01]  /*1030*/  @!P5 IMAD R15, R68, c[0x0][0x1c4], R13 ;  /* 0x00007100440fda24 */ /* 0x000fe200078e020d */
[----:B------:R-:W-:Y:S01]  /*1040*/  @!P3 IADD3 R5, R7, R5, RZ ;  /* 0x000000050705b210 */ /* 0x000fe20007ffe0ff */
[C---:B------:R-:W-:Y:S01]  /*1050*/  @!P4 IMAD R7, R67.reuse, c[0x0][0x1c4], R12 ;  /* 0x000071004307ca24 */ /* 0x040fe200078e020c */
[----:B------:R-:W-:Y:S01]  /*1060*/  ISETP.GE.AND.EX P1, PT, R84, c[0x0][0x1cc], PT, P1 ;  /* 0x0000730054007a0c */ /* 0x000fe20003f26310 */
[----:B------:R-:W-:Y:S01]  /*1070*/  @!P4 IMAD.WIDE.U32 R8, R67, c[0x0][0x1c0], R8 ;  /* 0x000070004308ca25 */ /* 0x000fe200078e0008 */
[----:B------:R-:W-:Y:S02]  /*1080*/  @!P3 LEA R4, P6, R6, c[0x0][0x170], 0x2 ;  /* 0x00005c000604ba11 */ /* 0x000fe400078c10ff */
[----:B------:R-:W-:Y:S02]  /*1090*/  @!P5 MOV R12, R2 ;  /* 0x00000002000cd202 */ /* 0x000fe40000000f00 */
[----:B------:R-:W-:-:S02]  /*10a0*/  @!P5 MOV R13, R17 ;  /* 0x00000011000dd202 */ /* 0x000fc40000000f00 */
[----:B------:R-:W-:Y:S02]  /*10b0*/  ISETP.GT.U32.OR P1, PT, R0, 0x1df, P1 ;  /* 0x000001df0000780c */ /* 0x000fe40000f24470 */
[----:B------:R-:W-:Y:S01]  /*10c0*/  @!P3 LEA.HI.X R5, R6, c[0x0][0x174], R5, 0x2, P6 ;  /* 0x00005d000605ba11 */ /* 0x000fe200030f1405 */
[----:B------:R-:W-:Y:S01]  /*10d0*/  @!P5 IMAD.WIDE.U32 R12, R68, c[0x0][0x1c0], R12 ;  /* 0x00007000440cda25 */ /* 0x000fe200078e000c */
[----:B------:R-:W-:Y:S02]  /*10e0*/  @!P4 IADD3 R7, R9, R7, RZ ;  /* 0x000000070907c210 */ /* 0x000fe40007ffe0ff */
[C---:B------:R-:W-:Y:S02]  /*10f0*/  @!P4 LEA R6, P6, R8.reuse, c[0x0][0x170], 0x2 ;  /* 0x00005c000806ca11 */ /* 0x040fe400078c10ff */
[----:B------:R-:W-:Y:S02]  /*1100*/  @!P5 IADD3 R9, R13, R15, RZ ;  /* 0x0000000f0d09d210 */ /* 0x000fe40007ffe0ff */
[----:B------:R-:W-:-:S02]  /*1110*/  @!P4 LEA.HI.X R7, R8, c[0x0][0x174], R7, 0x2, P6 ;  /* 0x00005d000807ca11 */ /* 0x000fc400030f1407 */
[----:B------:R-:W-:Y:S01]  /*1120*/  @!P5 LEA R8, P6, R12, c[0x0][0x170], 0x2 ;  /* 0x00005c000c08da11 */ /* 0x000fe200078c10ff */
[----:B------:R-:W-:-:S03]  /*1130*/  CS2R R40, SRZ ;  /* 0x0000000000287805 */ /* 0x000fc6000001ff00 */
[----:B------:R-:W-:Y:S01]  /*1140*/  @!P5 LEA.HI.X R9, R12, c[0x0][0x174], R9, 0x2, P6 ;  /* 0x00005d000c09da11 */ /* 0x000fe200030f1409 */
[----:B------:R-:W-:Y:S01]  /*1150*/  @!P1 IMAD R12, R84, c[0x0][0x1c0], RZ ;  /* 0x00007000540c9a24 */ /* 0x000fe200078e02ff */
[----:B------:R-:W-:Y:S01]  /*1160*/  CS2R R42, SRZ ;  /* 0x00000000002a7805 */ /* 0x000fe2000001ff00 */
[----:B------:R0:W5:Y:S01]  /*1170*/  @!P2 LDG.E.64 R40, [R10.64] ;  /* 0x000000060a28a981 */ /* 0x000162000c1e1b00 */
[----:B------:R-:W-:Y:S01]  /*1180*/  @!P1 MOV R13, R17 ;  /* 0x00000011000d9202 */ /* 0x000fe20000000f00 */
[C---:B------:R-:W-:Y:S01]  /*1190*/  @!P1 IMAD R15, R69.reuse, c[0x0][0x1c4], R12 ;  /* 0x00007100450f9a24 */ /* 0x040fe200078e020c */
[----:B------:R-:W-:Y:S01]  /*11a0*/  @!P1 MOV R12, R2 ;  /* 0x00000002000c9202 */ /* 0x000fe20000000f00 */
[----:B------:R-:W-:Y:S01]  /*11b0*/  CS2R R44, SRZ ;  /* 0x00000000002c7805 */ /* 0x000fe2000001ff00 */
[----:B------:R4:W5:Y:S03]  /*11c0*/  @!P3 LDG.E.64 R42, [R4.64] ;  /* 0x00000006042ab981 */ /* 0x000966000c1e1b00 */
[----:B------:R-:W-:Y:S01]  /*11d0*/  @!P1 IMAD.WIDE.U32 R12, R69, c[0x0][0x1c0], R12 ;  /* 0x00007000450c9a25 */ /* 0x000fe200078e000c */
[----:B------:R-:W-:Y:S01]  /*11e0*/  CS2R R46, SRZ ;  /* 0x00000000002e7805 */ /* 0x000fe2000001ff00 */
[----:B------:R1:W5:Y:S03]  /*11f0*/  @!P4 LDG.E.64 R44, [R6.64] ;  /* 0x00000006062cc981 */ /* 0x000366000c1e1b00 */
[----:B0-----:R-:W-:-:S02]  /*1200*/  @!P1 IADD3 R11, R13, R15, RZ ;  /* 0x0000000f0d0b9210 */ /* 0x001fc40007ffe0ff */
[C---:B------:R-:W-:Y:S01]  /*1210*/  @!P1 LEA R10, P2, R12.reuse, c[0x0][0x170], 0x2 ;  /* 0x00005c000c0a9a11 */ /* 0x040fe200078410ff */
[----:B------:R-:W-:Y:S01]  /*1220*/  CS2R R48, SRZ ;  /* 0x0000000000307805 */ /* 0x000fe2000001ff00 */
[----:B------:R3:W5:Y:S02]  /*1230*/  @!P5 LDG.E.64 R46, [R8.64] ;  /* 0x00000006082ed981 */ /* 0x000764000c1e1b00 */
[----:B------:R-:W-:-:S05]  /*1240*/  @!P1 LEA.HI.X R11, R12, c[0x0][0x174], R11, 0x2, P2 ;  /* 0x00005d000c0b9a11 */ /* 0x000fca00010f140b */
[----:B------:R-:W5:Y:S01]  /*1250*/  @!P1 LDG.E.64 R48, [R10.64] ;  /* 0x000000060a309981 */ /* 0x000f62000c1e1b00 */
[----:B--2---:R-:W-:Y:S02]  /*1260*/  FMUL.FTZ R13, R19, R19 ;  /* 0x00000013130d7220 */ /* 0x004fe40000410000 */
[C---:B-1----:R-:W-:Y:S02]  /*1270*/  FADD.FTZ R7, R18.reuse, R19 ;  /* 0x0000001312077221 */ /* 0x042fe40000010000 */
[----:B------:R-:W-:Y:S02]  /*1280*/  FFMA.FTZ R6, R18, R18, R13 ;  /* 0x0000001212067223 */ /* 0x000fe4000001000d */
[----:B---3--:R-:W-:Y:S01]  /*1290*/  FMUL.FTZ R9, R21, R21 ;  /* 0x0000001515097220 */ /* 0x008fe20000410000 */
[----:B------:R-:W-:Y:S01]  /*12a0*/  ISETP.GT.AND P1, PT, R86, 0x1e, PT ;  /* 0x0000001e5600780c */ /* 0x000fe20003f24270 */
[----:B----4-:R-:W-:Y:S02]  /*12b0*/  FMUL.FTZ R5, R27, R27 ;  /* 0x0000001b1b057220 */ /* 0x010fe40000410000 */
[----:B------:R-:W-:-:S02]  /*12c0*/  FADD.FTZ R4, R26, R27 ;  /* 0x0000001b1a047221 */ /* 0x000fc40000010000 */
[----:B------:R-:W-:Y:S02]  /*12d0*/  FFMA.FTZ R5, R26, R26, R5 ;  /* 0x0000001a1a057223 */ /* 0x000fe40000010005 */
[----:B------:R-:W-:Y:S02]  /*12e0*/  FADD.FTZ R4, RZ, R4 ;  /* 0x00000004ff047221 */ /* 0x000fe40000010000 */
[----:B------:R-:W-:Y:S02]  /*12f0*/  FADD.FTZ R5, RZ, R5 ;  /* 0x00000005ff057221 */ /* 0x000fe40000010000 */
[----:B------:R-:W-:Y:S02]  /*1300*/  FADD.FTZ R4, R4, R7 ;  /* 0x0000000704047221 */ /* 0x000fe40000010000 */
[----:B------:R-:W-:Y:S02]  /*1310*/  FADD.FTZ R5, R5, R6 ;  /* 0x0000000605057221 */ /* 0x000fe40000010000 */
[----:B------:R-:W-:-:S02]  /*1320*/  FADD.FTZ R7, R20, R21 ;  /* 0x0000001514077221 */ /* 0x000fc40000010000 */
[----:B------:R-:W-:Y:S02]  /*1330*/  FFMA.FTZ R6, R20, R20, R9 ;  /* 0x0000001414067223 */ /* 0x000fe40000010009 */
[----:B------:R-:W-:Y:S02]  /*1340*/  FMUL.FTZ R9, R23, R23 ;  /* 0x0000001717097220 */ /* 0x000fe40000410000 */
[----:B------:R-:W-:Y:S02]  /*1350*/  FADD.FTZ R4, R4, R7 ;  /* 0x0000000704047221 */ /* 0x000fe40000010000 */
[----:B------:R-:W-:Y:S02]  /*1360*/  FADD.FTZ R5, R5, R6 ;  /* 0x0000000605057221 */ /* 0x000fe40000010000 */
[C---:B------:R-:W-:Y:S02]  /*1370*/  FADD.FTZ R7, R22.reuse, R23 ;  /* 0x0000001716077221 */ /* 0x040fe40000010000 */
[----:B------:R-:W-:-:S02]  /*1380*/  FFMA.FTZ R6, R22, R22, R9 ;  /* 0x0000001616067223 */ /* 0x000fc40000010009 */
[----:B-----5:R-:W-:Y:S02]  /*1390*/  FMUL.FTZ R9, R25, R25 ;  /* 0x0000001919097220 */ /* 0x020fe40000410000 */
[----:B------:R-:W-:Y:S02]  /*13a0*/  FADD.FTZ R4, R4, R7 ;  /* 0x0000000704047221 */ /* 0x000fe40000010000 */
[----:B------:R-:W-:Y:S02]  /*13b0*/  FADD.FTZ R5, R5, R6 ;  /* 0x0000000605057221 */ /* 0x000fe40000010000 */
[C---:B------:R-:W-:Y:S02]  /*13c0*/  FADD.FTZ R7, R24.reuse, R25 ;  /* 0x0000001918077221 */ /* 0x040fe40000010000 */
[----:B------:R-:W-:Y:S02]  /*13d0*/  FFMA.FTZ R6, R24, R24, R9 ;  /* 0x0000001818067223 */ /* 0x000fe40000010009 */
[----:B------:R-:W-:-:S02]  /*13e0*/  FMUL.FTZ R9, R29, R29 ;  /* 0x0000001d1d097220 */ /* 0x000fc40000410000 */
[----:B------:R-:W-:Y:S02]  /*13f0*/  FADD.FTZ R4, R4, R7 ;  /* 0x0000000704047221 */ /* 0x000fe40000010000 */
[----:B------:R-:W-:Y:S02]  /*1400*/  FADD.FTZ R5, R5, R6 ;  /* 0x0000000605057221 */ /* 0x000fe40000010000 */
[C---:B------:R-:W-:Y:S02]  /*1410*/  FADD.FTZ R7, R28.reuse, R29 ;  /* 0x0000001d1c077221 */ /* 0x040fe40000010000 */
[----:B------:R-:W-:Y:S02]  /*1420*/  FFMA.FTZ R6, R28, R28, R9 ;  /* 0x0000001c1c067223 */ /* 0x000fe40000010009 */
[----:B------:R-:W-:Y:S02]  /*1430*/  FMUL.FTZ R9, R31, R31 ;  /* 0x0000001f1f097220 */ /* 0x000fe40000410000 */
[----:B------:R-:W-:-:S02]  /*1440*/  FADD.FTZ R4, R4, R7 ;  /* 0x0000000704047221 */ /* 0x000fc40000010000 */
[----:B------:R-:W-:Y:S02]  /*1450*/  FADD.FTZ R5, R5, R6 ;  /* 0x0000000605057221 */ /* 0x000fe40000010000 */
[C---:B------:R-:W-:Y:S02]  /*1460*/  FADD.FTZ R7, R30.reuse, R31 ;  /* 0x0000001f1e077221 */ /* 0x040fe40000010000 */
[----:B------:R-:W-:Y:S02]  /*1470*/  FFMA.FTZ R6, R30, R30, R9 ;  /* 0x0000001e1e067223 */ /* 0x000fe40000010009 */
[----:B------:R-:W-:Y:S02]  /*1480*/  FMUL.FTZ R9, R33, R33 ;  /* 0x0000002121097220 */ /* 0x000fe40000410000 */
[----:B------:R-:W-:Y:S02]  /*1490*/  FADD.FTZ R4, R4, R7 ;  /* 0x0000000704047221 */ /* 0x000fe40000010000 */
[----:B------:R-:W-:-:S02]  /*14a0*/  FADD.FTZ R5, R5, R6 ;  /* 0x0000000605057221 */ /* 0x000fc40000010000 */
[C---:B------:R-:W-:Y:S02]  /*14b0*/  FADD.FTZ R7, R32.reuse, R33 ;  /* 0x0000002120077221 */ /* 0x040fe40000010000 */
[----:B------:R-:W-:Y:S02]  /*14c0*/  FFMA.FTZ R6, R32, R32, R9 ;  /* 0x0000002020067223 */ /* 0x000fe40000010009 */
[----:B------:R-:W-:Y:S02]  /*14d0*/  FMUL.FTZ R9, R35, R35 ;  /* 0x0000002323097220 */ /* 0x000fe40000410000 */
        /* <DEDUP_REMOVED lines=9> */
[----:B------:R-:W-:Y:S02]  /*1570*/  FMUL.FTZ R9, R39, R39 ;  /* 0x0000002727097220 */ /* 0x000fe40000410000 */
[----:B------:R-:W-:Y:S02]  /*1580*/  FADD.FTZ R4, R4, R7 ;  /* 0x0000000704047221 */ /* 0x000fe40000010000 */
[----:B------:R-:W-:Y:S02]  /*1590*/  FADD.FTZ R5, R5, R6 ;  /* 0x0000000605057221 */ /* 0x000fe40000010000 */
[C---:B------:R-:W-:Y:S02]  /*15a0*/  FADD.FTZ R7, R38.reuse, R39 ;  /* 0x0000002726077221 */ /* 0x040fe40000010000 */
[----:B------:R-:W-:Y:S02]  /*15b0*/  FFMA.FTZ R6, R38, R38, R9 ;  /* 0x0000002626067223 */ /* 0x000fe40000010009 */
[----:B------:R-:W-:-:S02]  /*15c0*/  FADD.FTZ R4, R4, R7 ;  /* 0x0000000704047221 */ /* 0x000fc40000010000 */
[----:B------:R-:W-:Y:S02]  /*15d0*/  FADD.FTZ R5, R5, R6 ;  /* 0x0000000605057221 */ /* 0x000fe40000010000 */
[----:B------:R-:W-:Y:S02]  /*15e0*/  FMUL.FTZ R9, R41, R41 ;  /* 0x0000002929097220 */ /* 0x000fe40000410000 */
        /* <DEDUP_REMOVED lines=45> */
[C---:B------:R-:W-:Y:S02]  /*18c0*/  ISETP.GT.AND P1, PT, R86.reuse, 0xf, PT ;  /* 0x0000000f5600780c */ /* 0x040fe40003f24270 */
[----:B------:R-:W-:Y:S02]  /*18d0*/  ISETP.NE.AND P2, PT, R86, RZ, PT ;  /* 0x000000ff5600720c */ /* 0x000fe40003f45270 */
[----:B------:R-:W-:Y:S01]  /*18e0*/  ISETP.NE.AND P3, PT, R0, RZ, PT ;  /* 0x000000ff0000720c */ /* 0x000fe20003f65270 */
[----:B------:R-:W-:Y:S08]  /*18f0*/  BSSY B0, `(.L_x_4546) ;  /* 0x000002c000007945 */ /* 0x000ff00003800000 */
[----:B0-----:R-:W-:-:S02]  /*1900*/  @!P1 FADD.FTZ R4, R4, R7 ;  /* 0x0000000704049221 */ /* 0x001fc40000010000 */
[----:B-1----:R-:W-:-:S03]  /*1910*/  @!P1 FADD.FTZ R5, R5, R6 ;  /* 0x0000000605059221 */ /* 0x002fc60000010000 */
[----:B------:R-:W-:Y:S02]  /*1920*/  MOV R8, R4 ;  /* 0x0000000400087202 */ /* 0x000fe40000000f00 */
[----:B------:R-:W-:-:S05]  /*1930*/  MOV R9, R5 ;  /* 0x0000000500097202 */ /* 0x000fca0000000f00 */
[----:B------:R0:W-:Y:S04]  /*1940*/  @!P2 STS.64 [R52.X8+0x10], R8 ;  /* 0x000010083400a388 */ /* 0x0001e80000008a00 */
[----:B------:R-:W-:Y:S06]  /*1950*/  BAR.SYNC.DEFER_BLOCKING 0x0 ;  /* 0x0000000000007b1d */ /* 0x000fec0000010000 */
[----:B------:R-:W-:Y:S05]  /*1960*/  @P3 BRA `(.L_x_4547) ;  /* 0x0000024000003947 */ /* 0x000fea0003800000 */
[----:B------:R-:W1:Y:S04]  /*1970*/  LDS.64 R10, [0x18] ;  /* 0x00001800ff0a7984 */ /* 0x000e680000000a00 */
[----:B------:R-:W2:Y:S01]  /*1980*/  LDS.128 R4, [0x20] ;  /* 0x00002000ff047984 */ /* 0x000ea20000000c00 */
[----:B-1----:R-:W-:-:S02]  /*1990*/  FADD.FTZ R13, R8, R10 ;  /* 0x0000000a080d7221 */ /* 0x002fc40000010000 */
[----:B------:R-:W-:Y:S02]  /*19a0*/  FADD.FTZ R12, R9, R11 ;  /* 0x0000000b090c7221 */ /* 0x000fe40000010000 */
[----:B0-----:R-:W0:Y:S01]  /*19b0*/  LDS.128 R8, [0x30] ;  /* 0x00003000ff087984 */ /* 0x001e220000000c00 */
[----:B--2---:R-:W-:Y:S02]  /*19c0*/  FADD.FTZ R89, R13, R4 ;  /* 0x000000040d597221 */ /* 0x004fe40000010000 */
[----:B------:R-:W-:Y:S02]  /*19d0*/  FADD.FTZ R4, R12, R5 ;  /* 0x000000050c047221 */ /* 0x000fe40000010000 */
[----:B------:R-:W1:Y:S01]  /*19e0*/  LDS.128 R12, [0x40] ;  /* 0x00004000ff0c7984 */ /* 0x000e620000000c00 */
[----:B------:R-:W-:Y:S02]  /*19f0*/  FADD.FTZ R89, R89, R6 ;  /* 0x0000000659597221 */ /* 0x000fe40000010000 */
[----:B------:R-:W-:-:S02]  /*1a00*/  FADD.FTZ R90, R4, R7 ;  /* 0x00000007045a7221 */ /* 0x000fc40000010000 */
[----:B------:R-:W2:Y:S01]  /*1a10*/  LDS.128 R4, [0x50] ;  /* 0x00005000ff047984 */ /* 0x000ea20000000c00 */
        /* <DEDUP_REMOVED lines=10> */
[----:B--2---:R-:W-:Y:S02]  /*1ac0*/  FADD.FTZ R89, R89, R4 ;  /* 0x0000000459597221 */ /* 0x004fe40000010000 */
[----:B------:R-:W-:Y:S02]  /*1ad0*/  FADD.FTZ R90, R90, R5 ;  /* 0x000000055a5a7221 */ /* 0x000fe40000010000 */
[----:B------:R-:W2:Y:S01]  /*1ae0*/  LDS.64 R4, [0x80] ;  /* 0x00008000ff047984 */ /* 0x000ea20000000a00 */
[----:B------:R-:W-:-:S02]  /*1af0*/  FADD.FTZ R89, R89, R6 ;  /* 0x0000000659597221 */ /* 0x000fc40000010000 */
[----:B------:R-:W-:Y:S02]  /*1b00*/  FADD.FTZ R90, R90, R7 ;  /* 0x000000075a5a7221 */ /* 0x000fe40000010000 */
        /* <DEDUP_REMOVED lines=10> */
.L_x_4547:
[----:B------:R-:W-:Y:S05]  /*1bb0*/  BSYNC B0 ;  /* 0x0000000000007941 */ /* 0x000fea0003800000 */
.L_x_4546:
[----:B------:R-:W-:-:S04]  /*1bc0*/  MOV R15, c[0x0][0xc] ;  /* 0x00000300000f7a02 */ /* 0x000fc80000000f00 */
[----:B------:R-:W-:-:S13]  /*1bd0*/  ISETP.GE.U32.AND P1, PT, R15, 0x2, PT ;  /* 0x000000020f00780c */ /* 0x000fda0003f26070 */
[----:B------:R-:W-:Y:S05]  /*1be0*/  @!P1 BRA `(.L_x_4548) ;  /* 0x0000093000009947 */ /* 0x000fea0003800000 */
[----:B------:R-:W-:Y:S05]  /*1bf0*/  @P3 BRA `(.L_x_4549) ;  /* 0x000001a000003947 */ /* 0x000fea0003800000 */
[----:B------:R-:W1:Y:S01]  /*1c00*/  S2R R7, SR_CTAID.Y ;  /* 0x0000000000077919 */ /* 0x000e620000002600 */
[C---:B------:R-:W-:Y:S01]  /*1c10*/  LOP3.LUT R4, R87.reuse, 0x1, RZ, 0xc0, !PT ;  /* 0x0000000157047812 */ /* 0x040fe200078ec0ff */
[----:B------:R-:W-:Y:S01]  /*1c20*/  HFMA2.MMA R11, -RZ, RZ, 0, 2.384185791015625e-07 ;  /* 0x00000004ff0b7435 */ /* 0x000fe200000001ff */
[----:B------:R-:W-:Y:S02]  /*1c30*/  LOP3.LUT P1, RZ, R87, 0x2, RZ, 0xc0, !PT ;  /* 0x0000000257ff7812 */ /* 0x000fe4000782c0ff */
[----:B------:R-:W-:Y:S01]  /*1c40*/  MOV R12, 0x1 ;  /* 0x00000001000c7802 */ /* 0x000fe20000000f00 */
[----:B------:R-:W-:-:S03]  /*1c50*/  IMAD R6, R4, c[0x0][0x10], RZ ;  /* 0x0000040004067a24 */ /* 0x000fc600078e02ff */
[----:B------:R-:W-:Y:S01]  /*1c60*/  SEL R13, R12, 0xffffffff, !P1 ;  /* 0xffffffff0c0d7807 */ /* 0x000fe20004800000 */
[----:B------:R-:W-:-:S05]  /*1c70*/  IMAD R4, R6, c[0x0][0xc], RZ ;  /* 0x0000030006047a24 */ /* 0x000fca00078e02ff */
[----:B------:R-:W-:-:S05]  /*1c80*/  SHF.L.U32 R4, R4, 0x1, RZ ;  /* 0x0000000104047819 */ /* 0x000fca00000006ff */
[----:B------:R-:W-:Y:S01]  /*1c90*/  IMAD.WIDE R4, R4, R11, c[0x0][0x198] ;  /* 0x0000660004047625 */ /* 0x000fe200078e020b */
[----:B-1----:R-:W-:-:S03]  /*1ca0*/  IADD3 R10, R6, R7, RZ ;  /* 0x00000007060a7210 */ /* 0x002fc60007ffe0ff */
[----:B------:R-:W-:-:S04]  /*1cb0*/  IMAD R7, R51, c[0x0][0x10], R7 ;  /* 0x0000040033077a24 */ /* 0x000fc800078e0207 */
[----:B------:R-:W-:-:S04]  /*1cc0*/  IMAD.WIDE.U32 R6, R7, 0x8, R4 ;  /* 0x0000000807067825 */ /* 0x000fc800078e0004 */
[----:B------:R-:W-:Y:S01]  /*1cd0*/  IMAD.WIDE.U32 R4, R10, R11, c[0x0][0x190] ;  /* 0x000064000a047625 */ /* 0x000fe200078e000b */
[----:B------:R1:W-:Y:S01]  /*1ce0*/  STG.E.64 [R6.64], R8 ;  /* 0x0000000806007986 */ /* 0x0003e2000c101b06 */
[----:B------:R-:W-:Y:S06]  /*1cf0*/  MEMBAR.ALL.GPU ;  /* 0x0000000000007992 */ /* 0x000fec000000a000 */
[----:B-1----:R-:W-:Y:S01]  /*1d00*/  SEL R7, RZ, c[0x0][0xc], P1 ;  /* 0x00000300ff077a07 */ /* 0x002fe20000800000 */
[----:B------:R-:W-:-:S00]  /*1d10*/  ERRBAR ;  /* 0x00000000000079ab */ /* 0x000fc00000000000 */
[----:B------:R1:W-:Y:S02]  /*1d20*/  RED.E.ADD.S32.STRONG.GPU [R4.64], R13 ;  /* 0x0000000d0400798e */ /* 0x0003e4000c10e386 */
[----:B------:R-:W-:-:S13]  /*1d30*/  ISETP.NE.AND P1, PT, R7, -0x1, PT ;  /* 0xffffffff0700780c */ /* 0x000fda0003f25270 */
[----:B-1----:R-:W-:Y:S05]  /*1d40*/  @!P1 BRA `(.L_x_4549) ;  /* 0x0000005000009947 */ /* 0x002fea0003800000 */
.L_x_4550:
[----:B------:R-:W2:Y:S01]  /*1d50*/  LDG.E.STRONG.GPU R6, [R4.64] ;  /* 0x0000000604067981 */ /* 0x000ea2000c1ef900 */
[----:B------:R-:W-:Y:S01]  /*1d60*/  YIELD ;  /* 0x0000000000007946 */ /* 0x000fe20003800000 */
[----:B--2---:R-:W-:Y:S01]  /*1d70*/  ISETP.NE.AND P1, PT, R6, R7, PT ;  /* 0x000000070600720c */ /* 0x004fe20003f25270 */
[----:B------:R-:W-:-:S12]  /*1d80*/  CCTL.IVALL ;  /* 0x00000000ff00798f */ /* 0x000fd80002000000 */
[----:B------:R-:W-:Y:S05]  /*1d90*/  @P1 BRA `(.L_x_4550) ;  /* 0xffffffb000001947 */ /* 0x000fea000383ffff */
.L_x_4549:
        /* <DEDUP_REMOVED lines=11> */
.L_x_4552:
[CC--:B------:R-:W-:Y:S02]  /*1e50*/  ISETP.EQ.OR P1, PT, R14.reuse, R51.reuse, P3 ;  /* 0x000000330e00720c */ /* 0x0c0fe40001f22670 */
[C---:B------:R-:W-:Y:S02]  /*1e60*/  IADD3 R6, R14.reuse, 0x1, RZ ;  /* 0x000000010e067810 */ /* 0x040fe40007ffe0ff */
[----:B------:R-:W-:Y:S02]  /*1e70*/  IADD3 R10, R14, 0x2, RZ ;  /* 0x000000020e0a7810 */ /* 0x000fe40007ffe0ff */
[----:B------:R-:W-:-:S02]  /*1e80*/  ISETP.EQ.OR P2, PT, R6, R51, P3 ;  /* 0x000000330600720c */ /* 0x000fc40001f42670 */
[----:B------:R-:W-:Y:S02]  /*1e90*/  ISETP.EQ.OR P4, PT, R10, R51, P3 ;  /* 0x000000330a00720c */ /* 0x000fe40001f82670 */
[----:B------:R-:W-:-:S03]  /*1ea0*/  IADD3 R12, R14, 0x3, RZ ;  /* 0x000000030e0c7810 */ /* 0x000fc60007ffe0ff */
[----:B------:R-:W1:Y:S01]  /*1eb0*/  @!P1 S2R R7, SR_CTAID.Y ;  /* 0x0000000000079919 */ /* 0x000e620000002600 */
[C---:B------:R-:W-:Y:S02]  /*1ec0*/  @!P1 LOP3.LUT R4, R87.reuse, 0x1, RZ, 0xc0, !PT ;  /* 0x0000000157049812 */ /* 0x040fe400078ec0ff */
[----:B------:R-:W-:Y:S02]  /*1ed0*/  @!P1 MOV R5, 0x4 ;  /* 0x0000000400059802 */ /* 0x000fe40000000f00 */
[----:B------:R-:W-:Y:S01]  /*1ee0*/  ISETP.EQ.OR P5, PT, R12, R51, P3 ;  /* 0x000000330c00720c */ /* 0x000fe20001fa2670 */
[----:B------:R-:W2:Y:S01]  /*1ef0*/  @!P2 S2R R13, SR_CTAID.Y ;  /* 0x00000000000da919 */ /* 0x000ea20000002600 */
[----:B------:R-:W-:Y:S01]  /*1f00*/  @!P1 IMAD R4, R4, c[0x0][0x10], RZ ;  /* 0x0000040004049a24 */ /* 0x000fe200078e02ff */
[----:B------:R-:W-:Y:S02]  /*1f10*/  @!P2 LOP3.LUT R11, R87, 0x1, RZ, 0xc0, !PT ;  /* 0x00000001570ba812 */ /* 0x000fe400078ec0ff */
[----:B------:R-:W3:Y:S01]  /*1f20*/  @!P4 S2R R91, SR_CTAID.Y ;  /* 0x00000000005bc919 */ /* 0x000ee20000002600 */
[----:B------:R-:W-:-:S02]  /*1f30*/  @!P1 IMAD R4, R4, c[0x0][0xc], RZ ;  /* 0x0000030004049a24 */ /* 0x000fc400078e02ff */
[----:B------:R-:W-:-:S03]  /*1f40*/  @!P2 IMAD R11, R11, c[0x0][0x10], RZ ;  /* 0x000004000b0baa24 */ /* 0x000fc600078e02ff */
[----:B------:R-:W-:Y:S02]  /*1f50*/  @!P1 SHF.L.U32 R4, R4, 0x1, RZ ;  /* 0x0000000104049819 */ /* 0x000fe400000006ff */
[----:B------:R-:W4:Y:S03]  /*1f60*/  @!P5 S2R R93, SR_CTAID.Y ;  /* 0x00000000005dd919 */ /* 0x000f260000002600 */
[----:B------:R-:W-:-:S04]  /*1f70*/  @!P1 IMAD.WIDE R4, R4, R5, c[0x0][0x198] ;  /* 0x0000660004049625 */ /* 0x000fc800078e0205 */
[----:B-1----:R-:W-:-:S04]  /*1f80*/  @!P1 IMAD R7, R14, c[0x0][0x10], R7 ;  /* 0x000004000e079a24 */ /* 0x002fc800078e0207 */
[----:B------:R-:W-:-:S04]  /*1f90*/  @!P1 IMAD.WIDE.U32 R4, R7, 0x8, R4 ;  /* 0x0000000807049825 */ /* 0x000fc800078e0004 */
[----:B------:R-:W-:Y:S02]  /*1fa0*/  @!P2 IMAD R7, R11, c[0x0][0xc], RZ ;  /* 0x000003000b07aa24 */ /* 0x000fe400078e02ff */
[----:B--2---:R-:W-:Y:S01]  /*1fb0*/  @!P2 IMAD R11, R6, c[0x0][0x10], R13 ;  /* 0x00000400060baa24 */ /* 0x004fe200078e020d */
[----:B------:R-:W-:Y:S01]  /*1fc0*/  @!P4 LOP3.LUT R13, R87, 0x1, RZ, 0xc0, !PT ;  /* 0x00000001570dc812 */ /* 0x000fe200078ec0ff */
[----:B------:R-:W2:Y:S01]  /*1fd0*/  @!P1 LDG.E.64 R4, [R4.64] ;  /* 0x0000000604049981 */ /* 0x000ea2000c1e1b00 */
[----:B------:R-:W-:Y:S02]  /*1fe0*/  @!P2 SHF.L.U32 R7, R7, 0x1, RZ ;  /* 0x000000010707a819 */ /* 0x000fe400000006ff */
[----:B------:R-:W-:Y:S01]  /*1ff0*/  @!P2 MOV R6, 0x4 ;  /* 0x000000040006a802 */ /* 0x000fe20000000f00 */
[----:B------:R-:W-:-:S04]  /*2000*/  @!P4 IMAD R13, R13, c[0x0][0x10], RZ ;  /* 0x000004000d0dca24 */ /* 0x000fc800078e02ff */
[----:B------:R-:W-:Y:S02]  /*2010*/  @!P4 IMAD R89, R13, c[0x0][0xc], RZ ;  /* 0x000003000d59ca24 */ /* 0x000fe400078e02ff */
[----:B------:R-:W-:-:S04]  /*2020*/  @!P2 IMAD.WIDE R6, R7, R6, c[0x0][0x198] ;  /* 0x000066000706a625 */ /* 0x000fc800078e0206 */
[----:B---3--:R-:W-:Y:S01]  /*2030*/  @!P4 IMAD R13, R10, c[0x0][0x10], R91 ;  /* 0x000004000a0dca24 */ /* 0x008fe200078e025b */
[----:B------:R-:W-:Y:S01]  /*2040*/  @!P4 SHF.L.U32 R10, R89, 0x1, RZ ;  /* 0x00000001590ac819 */ /* 0x000fe200000006ff */
[----:B------:R-:W-:Y:S01]  /*2050*/  @!P2 IMAD.WIDE.U32 R6, R11, 0x8, R6 ;  /* 0x000000080b06a825 */ /* 0x000fe200078e0006 */
[----:B------:R-:W-:Y:S02]  /*2060*/  @!P5 LOP3.LUT R89, R87, 0x1, RZ, 0xc0, !PT ;  /* 0x000000015759d812 */ /* 0x000fe400078ec0ff */
[----:B------:R-:W-:-:S03]  /*2070*/  @!P4 MOV R11, 0x4 ;  /* 0x00000004000bc802 */ /* 0x000fc60000000f00 */
[----:B------:R-:W-:Y:S01]  /*2080*/  @!P5 IMAD R89, R89, c[0x0][0x10], RZ ;  /* 0x000004005959da24 */ /* 0x000fe200078e02ff */
[----:B------:R-:W3:Y:S01]  /*2090*/  @!P2 LDG.E.64 R6, [R6.64] ;  /* 0x000000060606a981 */ /* 0x000ee2000c1e1b00 */
[----:B------:R-:W-:-:S04]  /*20a0*/  @!P4 IMAD.WIDE R10, R10, R11, c[0x0][0x198] ;  /* 0x000066000a0ac625 */ /* 0x000fc800078e020b */
[----:B------:R-:W-:Y:S02]  /*20b0*/  @!P5 IMAD R90, R89, c[0x0][0xc], RZ ;  /* 0x00000300595ada24 */ /* 0x000fe400078e02ff */
[----:B------:R-:W-:Y:S01]  /*20c0*/  @!P4 IMAD.WIDE.U32 R10, R13, 0x8, R10 ;  /* 0x000000080d0ac825 */ /* 0x000fe200078e000a */
[----:B------:R-:W-:-:S03]  /*20d0*/  @!P5 MOV R13, 0x4 ;  /* 0x00000004000dd802 */ /* 0x000fc60000000f00 */
[----:B----4-:R-:W-:Y:S01]  /*20e0*/  @!P5 IMAD R89, R12, c[0x0][0x10], R93 ;  /* 0x000004000c59da24 */ /* 0x010fe200078e025d */
[----:B------:R-:W-:Y:S01]  /*20f0*/  @!P5 SHF.L.U32 R12, R90, 0x1, RZ ;  /* 0x000000015a0cd819 */ /* 0x000fe200000006ff */
[----:B------:R-:W4:Y:S04]  /*2100*/  @!P4 LDG.E.64 R10, [R10.64] ;  /* 0x000000060a0ac981 */ /* 0x000f28000c1e1b00 */
[----:B------:R-:W-:-:S06]  /*2110*/  @!P5 IMAD.WIDE R12, R12, R13, c[0x0][0x198] ;  /* 0x000066000c0cd625 */ /* 0x000fcc00078e020d */
[----:B------:R-:W-:-:S06]  /*2120*/  @!P5 IMAD.WIDE.U32 R12, R89, 0x8, R12 ;  /* 0x00000008590cd825 */ /* 0x000fcc00078e000c */
[----:B------:R-:W5:Y:S01]  /*2130*/  @!P5 LDG.E.64 R12, [R12.64] ;  /* 0x000000060c0cd981 */ /* 0x000f62000c1e1b00 */
[----:B------:R-:W-:Y:S02]  /*2140*/  IADD3 R15, R15, -0x4, RZ ;  /* 0xfffffffc0f0f7810 */ /* 0x000fe40007ffe0ff */
[----:B------:R-:W-:Y:S01]  /*2150*/  IADD3 R14, R14, 0x4, RZ ;  /* 0x000000040e0e7810 */ /* 0x000fe20007ffe0ff */
[----:B0-2---:R-:W-:Y:S02]  /*2160*/  @!P1 FADD.FTZ R8, R8, R4 ;  /* 0x0000000408089221 */ /* 0x005fe40000010000 */
[----:B------:R-:W-:Y:S01]  /*2170*/  @!P1 FADD.FTZ R9, R9, R5 ;  /* 0x0000000509099221 */ /* 0x000fe20000010000 */
[----:B------:R-:W-:Y:S01]  /*2180*/  ISETP.NE.AND P1, PT, R15, RZ, PT ;  /* 0x000000ff0f00720c */ /* 0x000fe20003f25270 */
[----:B---3--:R-:W-:Y:S02]  /*2190*/  @!P2 FADD.FTZ R8, R8, R6 ;  /* 0x000000060808a221 */ /* 0x008fe40000010000 */
[----:B------:R-:W-:-:S02]  /*21a0*/  @!P2 FADD.FTZ R9, R9, R7 ;  /* 0x000000070909a221 */ /* 0x000fc40000010000 */
[----:B----4-:R-:W-:Y:S02]  /*21b0*/  @!P4 FADD.FTZ R8, R8, R10 ;  /* 0x0000000a0808c221 */ /* 0x010fe40000010000 */
[----:B------:R-:W-:Y:S02]  /*21c0*/  @!P4 FADD.FTZ R9, R9, R11 ;  /* 0x0000000b0909c221 */ /* 0x000fe40000010000 */
[----:B-----5:R-:W-:Y:S02]  /*21d0*/  @!P5 FADD.FTZ R8, R8, R12 ;  /* 0x0000000c0808d221 */ /* 0x020fe40000010000 */
[----:B------:R-:W-:Y:S02]  /*21e0*/  @!P5 FADD.FTZ R9, R9, R13 ;  /* 0x0000000d0909d221 */ /* 0x000fe40000010000 */
[----:B------:R-:W-:Y:S05]  /*21f0*/  @P1 BRA `(.L_x_4552) ;  /* 0xfffffc5000001947 */ /* 0x000fea000383ffff */
.L_x_4551:
        /* <DEDUP_REMOVED lines=19> */
.L_x_4554:
[----:B------:R-:W-:Y:S05]  /*2330*/  BSYNC B0 ;  /* 0x0000000000007941 */ /* 0x000fea0003800000 */
.L_x_4553:
        /* <DEDUP_REMOVED lines=12> */
[----:B------:R-:W-:Y:S02]  /*2400*/  @!P1 IMAD R5, R5, c[0x0][0x10], RZ ;  /* 0x0000040005059a24 */ /* 0x000fe400078e02ff */
[----:B------:R-:W-:-:S02]  /*2410*/  @!P2 IMAD R4, R4, c[0x0][0xc], RZ ;  /* 0x000003000404aa24 */ /* 0x000fc400078e02ff */
[----:B------:R-:W-:-:S03]  /*2420*/  @!P1 IMAD R5, R5, c[0x0][0xc], RZ ;  /* 0x0000030005059a24 */ /* 0x000fc600078e02ff */
[----:B------:R-:W-:Y:S02]  /*2430*/  @!P2 SHF.L.U32 R4, R4, 0x1, RZ ;  /* 0x000000010404a819 */ /* 0x000fe400000006ff */
[----:B------:R-:W-:-:S03]  /*2440*/  @!P1 SHF.L.U32 R5, R5, 0x1, RZ ;  /* 0x0000000105059819 */ /* 0x000fc600000006ff */
[----:B------:R-:W-:Y:S01]  /*2450*/  @!P2 IMAD.WIDE R6, R4, R7, c[0x0][0x198] ;  /* 0x000066000406a625 */ /* 0x000fe200078e0207 */
[----:B------:R-:W-:-:S03]  /*2460*/  @!P1 MOV R4, 0x4 ;  /* 0x0000000400049802 */ /* 0x000fc60000000f00 */
        /* <DEDUP_REMOVED lines=11> */
.L_x_4548:
        /* <DEDUP_REMOVED lines=20> */
[C---:B0-----:R-:W-:Y:S02]  /*2660*/  FADD.FTZ R9, -R90.reuse, R26 ;  /* 0x0000001a5a097221 */ /* 0x041fe40000010100 */
[----:B------:R-:W-:Y:S01]  /*2670*/  FFMA.FTZ R91, R91, c[0x0][0x1f4], -R10 ;  /* 0x00007d005b5b7a23 */ /* 0x000fe2000001080a */
[----:B------:R-:W-:Y:S01]  /*2680*/  MOV R10, 0x3f800000 ;  /* 0x3f800000000a7802 */ /* 0x000fe20000000f00 */
[C---:B------:R-:W-:Y:S02]  /*2690*/  FADD.FTZ R27, -R90.reuse, R27 ;  /* 0x0000001b5a1b7221 */ /* 0x040fe40000010100 */
[C---:B------:R-:W-:Y:S01]  /*26a0*/  FADD.FTZ R93, -R90.reuse, R18 ;  /* 0x000000125a5d7221 */ /* 0x040fe20000010100 */
[----:B------:R-:W-:Y:S01]  /*26b0*/  FSETP.GTU.FTZ.AND P1, PT, R91, RZ, PT ;  /* 0x000000ff5b00720b */ /* 0x000fe20003f3c000 */
[----:B------:R-:W-:-:S12]  /*26c0*/  FADD.FTZ R101, -R90, R19 ;  /* 0x000000135a657221 */ /* 0x000fd80000010100 */
        /* <DEDUP_REMOVED lines=17> */
.L_x_4555:
        /* <DEDUP_REMOVED lines=11> */
.L_x_4557:
[----:B------:R-:W-:Y:S05]  /*2890*/  BSYNC B0 ;  /* 0x0000000000007941 */ /* 0x000fea0003800000 */
.L_x_4556:
[----:B------:R-:W-:Y:S01]  /*28a0*/  ISETP.GE.U32.AND P6, PT, R55, c[0x0][0x1c8], PT ;  /* 0x0000720037007a0c */ /* 0x000fe20003fc6070 */
[-C--:B0-----:R-:W-:Y:S01]  /*28b0*/  FMUL.FTZ R9, R93, R10.reuse ;  /* 0x0000000a5d097220 */ /* 0x081fe20000410000 */
[----:B------:R-:W-:Y:S01]  /*28c0*/  ISETP.GE.U32.AND P1, PT, R56, c[0x0][0x1c8], PT ;  /* 0x0000720038007a0c */ /* 0x000fe20003f26070 */
[----:B------:R-:W-:Y:S01]  /*28d0*/  FMUL.FTZ R12, R101, R10 ;  /* 0x0000000a650c7220 */ /* 0x000fe20000410000 */
[----:B------:R-:W-:Y:S01]  /*28e0*/  ISETP.GE.U32.AND P2, PT, R57, c[0x0][0x1c8], PT ;  /* 0x0000720039007a0c */ /* 0x000fe20003f46070 */
[----:B------:R-:W-:Y:S01]  /*28f0*/  FADD.FTZ R105, -R90, R21 ;  /* 0x000000155a697221 */ /* 0x000fe20000010100 */
[----:B------:R-:W-:Y:S01]  /*2900*/  ISETP.GE.U32.AND P3, PT, R58, c[0x0][0x1c8], PT ;  /* 0x000072003a007a0c */ /* 0x000fe20003f66070 */
[C---:B------:R-:W-:Y:S01]  /*2910*/  FADD.FTZ R109, -R90.reuse, R23 ;  /* 0x000000175a6d7221 */ /* 0x040fe20000010100 */
[----:B------:R-:W-:Y:S01]  /*2920*/  ISETP.GE.U32.AND P4, PT, R59, c[0x0][0x1c8], PT ;  /* 0x000072003b007a0c */ /* 0x000fe20003f86070 */
[----:B------:R-:W-:Y:S01]  /*2930*/  FADD.FTZ R95, -R90, R25 ;  /* 0x000000195a5f7221 */ /* 0x000fe20000010100 */
[----:B------:R-:W-:Y:S01]  /*2940*/  ISETP.GE.AND.EX P6, PT, R70, c[0x0][0x1cc], PT, P6 ;  /* 0x0000730046007a0c */ /* 0x000fe20003fc6360 */
[----:B------:R-:W-:Y:S01]  /*2950*/  FADD.FTZ R99, -R90, R29 ;  /* 0x0000001d5a637221 */ /* 0x000fe20000010100 */
[----:B------:R-:W-:Y:S01]  /*2960*/  ISETP.GE.AND.EX P1, PT, R71, c[0x0][0x1cc], PT, P1 ;  /* 0x0000730047007a0c */ /* 0x000fe20003f26310 */
[----:B------:R-:W-:Y:S01]  /*2970*/  FFMA.FTZ R8, R6, R9, R4 ;  /* 0x0000000906087223 */ /* 0x000fe20000010004 */
[----:B------:R-:W-:Y:S01]  /*2980*/  ISETP.GE.AND.EX P2, PT, R72, c[0x0][0x1cc], PT, P2 ;  /* 0x0000730048007a0c */ /* 0x000fe20003f46320 */
[C---:B------:R-:W-:Y:S01]  /*2990*/  FADD.FTZ R103, -R90.reuse, R20 ;  /* 0x000000145a677221 */ /* 0x040fe20000010100 */
[----:B------:R-:W-:Y:S01]  /*29a0*/  ISETP.GE.AND.EX P3, PT, R73, c[0x0][0x1cc], PT, P3 ;  /* 0x0000730049007a0c */ /* 0x000fe20003f66330 */
[----:B------:R-:W-:Y:S01]  /*29b0*/  FADD.FTZ R107, -R90, R22 ;  /* 0x000000165a6b7221 */ /* 0x000fe20000010100 */
[----:B------:R-:W-:Y:S01]  /*29c0*/  ISETP.GE.AND.EX P4, PT, R74, c[0x0][0x1cc], PT, P4 ;  /* 0x000073004a007a0c */ /* 0x000fe20003f86340 */
[----:B------:R-:W-:Y:S01]  /*29d0*/  FADD.FTZ R23, -R90, R24 ;  /* 0x000000185a177221 */ /* 0x000fe20000010100 */
[----:B------:R-:W-:Y:S01]  /*29e0*/  ISETP.GT.U32.OR P6, PT, R0, 0x1df, P6 ;  /* 0x000001df0000780c */ /* 0x000fe200037c4470 */
        /* <DEDUP_REMOVED lines=8> */
[----:B------:R-:W-:-:S02]  /*2a70*/  FADD.FTZ R33, -R90, R33 ;  /* 0x000000215a217221 */ /* 0x000fc40000010100 */
[C---:B------:R-:W-:Y:S02]  /*2a80*/  FADD.FTZ R21, -R90.reuse, R34 ;  /* 0x000000225a157221 */ /* 0x040fe40000010100 */
[C---:B------:R-:W-:Y:S02]  /*2a90*/  FADD.FTZ R35, -R90.reuse, R35 ;  /* 0x000000235a237221 */ /* 0x040fe40000010100 */
[C---:B------:R-:W-:Y:S02]  /*2aa0*/  FADD.FTZ R25, -R90.reuse, R36 ;  /* 0x000000245a197221 */ /* 0x040fe40000010100 */
[C---:B------:R-:W-:Y:S02]  /*2ab0*/  FADD.FTZ R37, -R90.reuse, R37 ;  /* 0x000000255a257221 */ /* 0x040fe40000010100 */
[C---:B------:R-:W-:Y:S02]  /*2ac0*/  FADD.FTZ R27, -R90.reuse, R38 ;  /* 0x000000265a1b7221 */ /* 0x040fe40000010100 */
        /* <DEDUP_REMOVED lines=23> */
.L_x_4558:
[----:B------:R-:W-:Y:S01]  /*2c40*/  BSSY B0, `(.L_x_4559) ;  /* 0x000000b000007945 */ /* 0x000fe20003800000 */
[----:B------:R-:W-:Y:S05]  /*2c50*/  @P6 BRA `(.L_x_4560) ;  /* 0x0000009000006947 */ /* 0x000fea0003800000 */
        /* <DEDUP_REMOVED lines=9> */
.L_x_4560:
[----:B------:R-:W-:Y:S05]  /*2cf0*/  BSYNC B0 ;  /* 0x0000000000007941 */ /* 0x000fea0003800000 */
.L_x_4559:
[-C--:B------:R-:W-:Y:S02]  /*2d00*/  FMUL.FTZ R103, R103, R10.reuse ;  /* 0x0000000a67677220 */ /* 0x080fe40000410000 */
[-C--:B------:R-:W-:Y:S02]  /*2d10*/  FMUL.FTZ R12, R105, R10.reuse ;  /* 0x0000000a690c7220 */ /* 0x080fe40000410000 */
[-C--:B------:R-:W-:Y:S02]  /*2d20*/  FMUL.FTZ R107, R107, R10.reuse ;  /* 0x0000000a6b6b7220 */ /* 0x080fe40000410000 */
[----:B------:R-:W-:Y:S02]  /*2d30*/  FMUL.FTZ R20, R109, R10 ;  /* 0x0000000a6d147220 */ /* 0x000fe40000410000 */
        /* <DEDUP_REMOVED lines=13> */
.L_x_4561:
        /* <DEDUP_REMOVED lines=11> */
.L_x_4563:
[----:B------:R-:W-:Y:S05]  /*2ec0*/  BSYNC B0 ;  /* 0x0000000000007941 */ /* 0x000fea0003800000 */
.L_x_4562:
        /* <DEDUP_REMOVED lines=13> */
.L_x_4564:
        /* <DEDUP_REMOVED lines=11> */
.L_x_4566:
[----:B------:R-:W-:Y:S05]  /*3050*/  BSYNC B0 ;  /* 0x0000000000007941 */ /* 0x000fea0003800000 */
.L_x_4565:
        /* <DEDUP_REMOVED lines=17> */
.L_x_4567:
        /* <DEDUP_REMOVED lines=11> */
.L_x_4569:
[----:B------:R-:W-:Y:S05]  /*3220*/  BSYNC B0 ;  /* 0x0000000000007941 */ /* 0x000fea0003800000 */
.L_x_4568:
        /* <DEDUP_REMOVED lines=13> */
.L_x_4570:
        /* <DEDUP_REMOVED lines=11> */
.L_x_4572:
[----:B------:R-:W-:Y:S05]  /*33b0*/  BSYNC B0 ;  /* 0x0000000000007941 */ /* 0x000fea0003800000 */
.L_x_4571:
[----:B------:R-:W-:Y:S01]  /*33c0*/  ISETP.GE.U32.AND P6, PT, R60, c[0x0][0x1c8], PT ;  /* 0x000072003c007a0c */ /* 0x000fe20003fc6070 */
[-C--:B------:R-:W-:Y:S01]  /*33d0*/  FMUL.FTZ R11, R11, R10.reuse ;  /* 0x0000000a0b0b7220 */ /* 0x080fe20000410000 */
        /* <DEDUP_REMOVED lines=24> */
[C---:B------:R-:W-:Y:S01]  /*3560*/  ISETP.GT.U32.OR P3, PT, R0.reuse, 0x1df, P3 ;  /* 0x000001df0000780c */ /* 0x040fe20001f64470 */
[-C--:B0-----:R-:W-:Y:S01]  /*3570*/  FMUL.FTZ R14, R43, R10.reuse ;  /* 0x0000000a2b0e7220 */ /* 0x081fe20000410000 */
[----:B------:R-:W-:Y:S01]  /*3580*/  ISETP.GT.U32.OR P4, PT, R0, 0x1df, P4 ;  /* 0x000001df0000780c */ /* 0x000fe20002784470 */
[----:B------:R-:W-:-:S02]  /*3590*/  FMUL.FTZ R89, R89, R10 ;  /* 0x0000000a59597220 */ /* 0x000fc40000410000 */
[-C--:B------:R-:W-:Y:S02]  /*35a0*/  FMUL.FTZ R18, R45, R10.reuse ;  /* 0x0000000a2d127220 */ /* 0x080fe40000410000 */
[-C--:B------:R-:W-:Y:S02]  /*35b0*/  FMUL.FTZ R91, R91, R10.reuse ;  /* 0x0000000a5b5b7220 */ /* 0x080fe40000410000 */
[-C--:B------:R-:W-:Y:S02]  /*35c0*/  FMUL.FTZ R20, R47, R10.reuse ;  /* 0x0000000a2f147220 */ /* 0x080fe40000410000 */
[-C--:B------:R-:W-:Y:S02]  /*35d0*/  FMUL.FTZ R93, R93, R10.reuse ;  /* 0x0000000a5d5d7220 */ /* 0x080fe40000410000 */
[----:B------:R-:W-:Y:S02]  /*35e0*/  FMUL.FTZ R10, R49, R10 ;  /* 0x0000000a310a7220 */ /* 0x000fe40000410000 */
[----:B------:R-:W-:-:S02]  /*35f0*/  FFMA.FTZ R8, R6, R11, R4 ;  /* 0x0000000b06087223 */ /* 0x000fc40000010004 */
        /* <DEDUP_REMOVED lines=12> */
.L_x_4573:
        /* <DEDUP_REMOVED lines=11> */
.L_x_4575:
[----:B------:R-:W-:Y:S05]  /*3770*/  BSYNC B0 ;  /* 0x0000000000007941 */ /* 0x000fea0003800000 */
.L_x_4574:
        /* <DEDUP_REMOVED lines=13> */
.L_x_4576:
        /* <DEDUP_REMOVED lines=11> */
.L_x_4578:
[----:B------:R-:W-:Y:S05]  /*3900*/  BSYNC B0 ;  /* 0x0000000000007941 */ /* 0x000fea0003800000 */
.L_x_4577:
        /* <DEDUP_REMOVED lines=13> */
.L_x_4579:
        /* <DEDUP_REMOVED lines=11> */
.L_x_4581:
[----:B------:R-:W-:Y:S05]  /*3a90*/  BSYNC B0 ;  /* 0x0000000000007941 */ /* 0x000fea0003800000 */
.L_x_4580:
        /* <DEDUP_REMOVED lines=13> */
.L_x_4582:
        /* <DEDUP_REMOVED lines=11> */
.L_x_4584:
[----:B------:R-:W-:Y:S05]  /*3c20*/  BSYNC B0 ;  /* 0x0000000000007941 */ /* 0x000fea0003800000 */
.L_x_4583:
        /* <DEDUP_REMOVED lines=13> */
.L_x_4585:
        /* <DEDUP_REMOVED lines=11> */
.L_x_4587:
[----:B------:R-:W-:Y:S05]  /*3db0*/  BSYNC B0 ;  /* 0x0000000000007941 */ /* 0x000fea0003800000 */
.L_x_4586:
[----:B------:R-:W-:Y:S01]  /*3dc0*/  ISETP.GE.U32.AND P6, PT, R65, c[0x0][0x1c8], PT ;  /* 0x0000720041007a0c */ /* 0x000fe20003fc6070 */
[--C-:B------:R-:W-:Y:S01]  /*3dd0*/  FFMA.FTZ R28, R6, R29, R4.reuse ;  /* 0x0000001d061c7223 */ /* 0x100fe20000010004 */
[----:B------:R-:W-:Y:S01]  /*3de0*/  ISETP.GE.U32.AND P1, PT, R66, c[0x0][0x1c8], PT ;  /* 0x0000720042007a0c */ /* 0x000fe20003f26070 */
[C-C-:B------:R-:W-:Y:S01]  /*3df0*/  FFMA.FTZ R26, R6.reuse, R85, R4.reuse ;  /* 0x00000055061a7223 */ /* 0x140fe20000010004 */
[----:B------:R-:W-:Y:S01]  /*3e00*/  ISETP.GE.U32.AND P2, PT, R67, c[0x0][0x1c8], PT ;  /* 0x0000720043007a0c */ /* 0x000fe20003f46070 */
[--C-:B0-----:R-:W-:Y:S01]  /*3e10*/  FFMA.FTZ R24, R6, R89, R4.reuse ;  /* 0x0000005906187223 */ /* 0x101fe20000010004 */
[----:B------:R-:W-:Y:S01]  /*3e20*/  ISETP.GE.U32.AND P3, PT, R68, c[0x0][0x1c8], PT ;  /* 0x0000720044007a0c */ /* 0x000fe20003f66070 */
[C-C-:B------:R-:W-:Y:S01]  /*3e30*/  FFMA.FTZ R22, R6.reuse, R91, R4.reuse ;  /* 0x0000005b06167223 */ /* 0x140fe20000010004 */
[----:B------:R-:W-:Y:S01]  /*3e40*/  ISETP.GE.U32.AND P4, PT, R69, c[0x0][0x1c8], PT ;  /* 0x0000720045007a0c */ /* 0x000fe20003f86070 */
[----:B------:R-:W-:Y:S01]  /*3e50*/  FFMA.FTZ R8, R6, R93, R4 ;  /* 0x0000005d06087223 */ /* 0x000fe20000010004 */
[----:B------:R-:W-:Y:S01]  /*3e60*/  ISETP.GE.AND.EX P6, PT, R80, c[0x0][0x1cc], PT, P6 ;  /* 0x0000730050007a0c */ /* 0x000fe20003fc6360 */
[--C-:B------:R-:W-:Y:S01]  /*3e70*/  FFMA.FTZ R27, R7, R14, R5.reuse ;  /* 0x0000000e071b7223 */ /* 0x100fe20000010005 */
[----:B------:R-:W-:Y:S01]  /*3e80*/  ISETP.GE.AND.EX P1, PT, R81, c[0x0][0x1cc], PT, P1 ;  /* 0x0000730051007a0c */ /* 0x000fe20003f26310 */
[C-C-:B------:R-:W-:Y:S01]  /*3e90*/  FFMA.FTZ R25, R7.reuse, R18, R5.reuse ;  /* 0x0000001207197223 */ /* 0x140fe20000010005 */
[----:B------:R-:W-:Y:S01]  /*3ea0*/  ISETP.GE.AND.EX P2, PT, R82, c[0x0][0x1cc], PT, P2 ;  /* 0x0000730052007a0c */ /* 0x000fe20003f46320 */
[--C-:B------:R-:W-:Y:S01]  /*3eb0*/  FFMA.FTZ R23, R7, R20, R5.reuse ;  /* 0x0000001407177223 */ /* 0x100fe20000010005 */
[----:B------:R-:W-:Y:S01]  /*3ec0*/  ISETP.GE.AND.EX P3, PT, R83, c[0x0][0x1cc], PT, P3 ;  /* 0x0000730053007a0c */ /* 0x000fe20003f66330 */
[C-C-:B------:R-:W-:Y:S01]  /*3ed0*/  FFMA.FTZ R9, R7.reuse, R10, R5.reuse ;  /* 0x0000000a07097223 */ /* 0x140fe20000010005 */
        /* <DEDUP_REMOVED lines=18> */
.L_x_4588:
        /* <DEDUP_REMOVED lines=11> */
.L_x_4590:
[----:B------:R-:W-:Y:S05]  /*40b0*/  BSYNC B0 ;  /* 0x0000000000007941 */ /* 0x000fea0003800000 */
.L_x_4589:
        /* <DEDUP_REMOVED lines=11> */
.L_x_4591:
        /* <DEDUP_REMOVED lines=11> */
.L_x_4593:
[----:B------:R-:W-:Y:S05]  /*4220*/  BSYNC B0 ;  /* 0x0000000000007941 */ /* 0x000fea0003800000 */
.L_x_4592:
        /* <DEDUP_REMOVED lines=11> */
.L_x_4594:
        /* <DEDUP_REMOVED lines=11> */
.L_x_4596:
[----:B------:R-:W-:Y:S05]  /*4390*/  BSYNC B0 ;  /* 0x0000000000007941 */ /* 0x000fea0003800000 */
.L_x_4595:
        /* <DEDUP_REMOVED lines=11> */
.L_x_4597:
        /* <DEDUP_REMOVED lines=11> */
.L_x_4599:
[----:B------:R-:W-:Y:S05]  /*4500*/  BSYNC B0 ;  /* 0x0000000000007941 */ /* 0x000fea0003800000 */
.L_x_4598:
        /* <DEDUP_REMOVED lines=11> */
.L_x_4600:
[----:B------:R-:W-:Y:S01]  /*45c0*/  BSSY B0, `(.L_x_4601) ;  /* 0x000000a000007945 */ /* 0x000fe20003800000 */
[----:B------:R-:W-:Y:S05]  /*45d0*/  @P4 BRA `(.L_x_4602) ;  /* 0x0000008000004947 */ /* 0x000fea0003800000 */
[----:B------:R-:W-:Y:S01]  /*45e0*/  MOV R3, R17 ;  /* 0x0000001100037202 */ /* 0x000fe20000000f00 */
[----:B------:R-:W-:-:S04]  /*45f0*/  IMAD R84, R84, c[0x0][0x1c0], RZ ;  /* 0x0000700054547a24 */ /* 0x000fc800078e02ff */
[----:B0-----:R-:W-:-:S04]  /*4600*/  IMAD.WIDE.U32 R4, R69, c[0x0][0x1c0], R2 ;  /* 0x0000700045047a25 */ /* 0x001fc800078e0002 */
[----:B------:R-:W-:Y:S01]  /*4610*/  IMAD R3, R69, c[0x0][0x1c4], R84 ;  /* 0x0000710045037a24 */ /* 0x000fe200078e0254 */
[----:B------:R-:W-:-:S04]  /*4620*/  LEA R2, P1, R4, c[0x0][0x160], 0x2 ;  /* 0x0000580004027a11 */ /* 0x000fc800078210ff */
[----:B------:R-:W-:-:S04]  /*4630*/  IADD3 R3, R5, R3, RZ ;  /* 0x0000000305037210 */ /* 0x000fc80007ffe0ff */
[----:B------:R-:W-:-:S05]  /*4640*/  LEA.HI.X R3, R4, c[0x0][0x164], R3, 0x2, P1 ;  /* 0x0000590004037a11 */ /* 0x000fca00008f1403 */
[----:B------:R0:W-:Y:S02]  /*4650*/  STG.E.64 [R2.64], R8 ;  /* 0x0000000802007986 */ /* 0x0001e4000c101b06 */
.L_x_4602:
[----:B------:R-:W-:Y:S05]  /*4660*/  BSYNC B0 ;  /* 0x0000000000007941 */ /* 0x000fea0003800000 */
.L_x_4601:
[----:B------:R-:W-:Y:S02]  /*4670*/  IADD3 R50, R50, c[0x0][0x10], RZ ;  /* 0x0000040032327a10 */ /* 0x000fe40007ffe0ff */
[----:B------:R-:W-:Y:S02]  /*4680*/  IADD3 R87, R87, 0x1, RZ ;  /* 0x0000000157577810 */ /* 0x000fe40007ffe0ff */
[----:B------:R-:W-:-:S13]  /*4690*/  ISETP.GE.AND P1, PT, R50, UR4, PT ;  /* 0x0000000432007c0c */ /* 0x000fda000bf26270 */
[----:B------:R-:W-:Y:S01]  /*46a0*/  @P1 CALL.REL.NOINC `(.L_x_4603) ;  /* 0x0000001000001944 */ /* 0x000fe20003c00000 */
[----:B------:R-:W-:Y:S05]  /*46b0*/  BRA `(.L_x_4604) ;  /* 0xffffbbc000007947 */ /* 0x000fea000383ffff */
.L_x_4603:
[----:B------:R-:W-:Y:S05]  /*46c0*/  EXIT ;  /* 0x000000000000794d */ /* 0x000fea0003800000 */
.L_x_4605:
        /* <DEDUP_REMOVED lines=11> */
.L_x_5239:


//--------------------- .text._Z35group_norm_nhwc_fwd_one_pass_kernelI11Fp32IOFp32WLi512ELi60ELi480EEv26Group_norm_nhwc_fwd_params --------------------------
	.section	.text._Z35group_norm_nhwc_fwd_one_pass_kernelI11Fp32IOFp32WLi512ELi60ELi480EEv26Group_norm_nhwc_fwd_params,"ax",@progbits
	.sectioninfo	@"SHI_REGISTERS=128"
	.align	128
        .global         _Z35group_norm_nhwc_fwd_one_pass_kernelI11Fp32IOFp32WLi512ELi60ELi480EEv26Group_norm_nhwc_fwd_params
        .type           _Z35group_norm_nhwc_fwd_one_pass_kernelI11Fp32IOFp32WLi512ELi60ELi480EEv26Group_norm_nhwc_fwd_params,@function
        .size           _Z35group_norm_nhwc_fwd_one_pass_kernelI11Fp32IOFp32WLi512ELi60ELi480EEv26Group_norm_nhwc_fwd_params,(.L_x_5240 - _Z35group_norm_nhwc_fwd_one_pass_kernelI11Fp32IOFp32WLi512ELi60ELi480EEv26Group_norm_nhwc_fwd_params)
        .other          _Z35group_norm_nhwc_fwd_one_pass_kernelI11Fp32IOFp32WLi512ELi60ELi480EEv26Group_norm_nhwc_fwd_params,@"STO_CUDA_ENTRY STV_DEFAULT"
_Z35group_norm_nhwc_fwd_one_pass_kernelI11Fp32IOFp32WLi512ELi60ELi480EEv26Group_norm_nhwc_fwd_params:
.text._Z35group_norm_nhwc_fwd_one_pass_kernelI11Fp32IOFp32WLi512ELi60ELi480EEv26Group_norm_nhwc_fwd_params:
[----:B------:R-:W-:Y:S02]  /*0000*/  MOV R1, c[0x0][0x28] ;  /* 0x00000a0000017a02 */ /* 0x000fe40000000f00 */
[----:B------:R-:W0:Y:S01]  /*0010*/  S2UR UR9, SR_CTAID.Y ;  /* 0x00000000000979c3 */ /* 0x000e220000002600 */
[----:B------:R-:W-:Y:S02]  /*0020*/  ULDC UR8, c[0x0][0x1d8] ;  /* 0x0000760000087ab9 */ /* 0x000fe40000000800 */
[----:B------:R-:W-:Y:S02]  /*0030*/  ULDC UR4, c[0x0][0x1a8] ;  /* 0x00006a0000047ab9 */ /* 0x000fe40000000800 */
[----:B------:R-:W-:-:S04]  /*0040*/  UIMAD UR8, UR8, UR4, URZ ;  /* 0x00000004080872a4 */ /* 0x000fc8000f8e023f */
[----:B0-----:R-:W-:-:S06]  /*0050*/  UISETP.GE.AND UP0, UPT, UR9, UR8, UPT ;  /* 0x000000080900728c */ /* 0x001fcc000bf06270 */
[----:B------:R-:W-:-:S13]  /*0060*/  PLOP3.LUT P0, PT, PT, PT, UP0, 0x80, 0x0 ;  /* 0x000000000000781c */ /* 0x000fda0003f0f008 */
[----:B------:R-:W-:Y:S05]  /*0070*/  @P0 EXIT ;  /* 0x000000000000094d */ /* 0x000fea0003800000 */
[----:B------:R-:W0:Y:S01]  /*0080*/  S2R R0, SR_TID.X ;  /* 0x0000000000007919 */ /* 0x000e220000002100 */
[----:B------:R-:W1:Y:S01]  /*0090*/  S2UR UR16, SR_CTAID.X ;  /* 0x00000000001079c3 */ /* 0x000e620000002500 */
[----:B------:R-:W-:Y:S01]  /*00a0*/  LOP3.LUT R16, R16, 0xfdffffff, RZ, 0xc0, !PT ;  /* 0xfdffffff10107812 */ /* 0x000fe200078ec0ff */
[----:B------:R-:W-:Y:S02]  /*00b0*/  ULDC.U8 UR17, c[0x0][0x1dc] ;  /* 0x0000770000117ab9 */ /* 0x000fe40000000000 */
[----:B------:R-:W-:Y:S02]  /*00c0*/  UMOV UR4, URZ ;  /* 0x0000003f00047c82 */ /* 0x000fe40008000000 */
[----:B------:R-:W-:Y:S01]  /*00d0*/  ULDC.64 UR12, c[0x0][0x118] ;  /* 0x00004600000c7ab9 */ /* 0x000fe20000000a00 */
[C---:B0-----:R-:W-:Y:S01]  /*00e0*/  IMAD.WIDE.U32 R2, R0.reuse, -0x77777777, RZ ;  /* 0x8888888900027825 */ /* 0x041fe200078e00ff */
[----:B-1----:R-:W-:Y:S02]  /*00f0*/  MOV R2, UR16 ;  /* 0x0000001000027c02 */ /* 0x002fe40008000f00 */
[----:B------:R-:W-:-:S02]  /*0100*/  ISETP.GE.U32.AND P4, PT, R0, 0x1e0, PT ;  /* 0x000001e00000780c */ /* 0x000fc40003f86070 */
[----:B------:R-:W-:-:S05]  /*0110*/  SHF.R.U32.HI R7, RZ, 0x4, R3 ;  /* 0x00000004ff077819 */ /* 0x000fca0000011603 */
[----:B------:R-:W-:-:S05]  /*0120*/  IMAD R2, R2, c[0x0][0x1e4], R7 ;  /* 0x0000790002027a24 */ /* 0x000fca00078e0207 */
        /* <DEDUP_REMOVED lines=101> */
[----:B------:R-:W-:Y:S01]  /*0780*/  ISETP.LT.AND.EX P1, PT, R6, c[0x0][0x1cc], !P4, P0 ;  /* 0x0000730006007a0c */ /* 0x000fe20006721300 */
[----:B------:R-:W-:Y:S01]  /*0790*/  IMAD R6, R7, -0x1e, R0 ;  /* 0xffffffe207067824 */ /* 0x000fe200078e0200 */
[----:B------:R-:W-:-:S02]  /*07a0*/  LOP3.LUT R16, R16, 0xfffffdff, RZ, 0xc0, !PT ;  /* 0xfffffdff10107812 */ /* 0x000fc400078ec0ff */
[----:B------:R-:W-:Y:S02]  /*07b0*/  IADD3 R103, R2, 0x120, RZ ;  /* 0x0000012002677810 */ /* 0x000fe40007ffe0ff */
[----:B------:R-:W-:Y:S02]  /*07c0*/  @P2 LOP3.LUT R16, R16, 0x200, RZ, 0xfc, !PT ;  /* 0x0000020010102812 */ /* 0x000fe400078efcff */
[----:B------:R-:W-:Y:S02]  /*07d0*/  SHF.R.S32.HI R5, RZ, 0x1f, R103 ;  /* 0x0000001fff057819 */ /* 0x000fe40000011467 */
[----:B------:R-:W-:Y:S02]  /*07e0*/  ISETP.LT.U32.AND P0, PT, R103, c[0x0][0x1c8], PT ;  /* 0x0000720067007a0c */ /* 0x000fe40003f01070 */
[----:B------:R-:W-:Y:S02]  /*07f0*/  LOP3.LUT R16, R16, 0xfffffeff, RZ, 0xc0, !PT ;  /* 0xfffffeff10107812 */ /* 0x000fe400078ec0ff */
[----:B------:R-:W-:-:S02]  /*0800*/  IADD3 R102, R2, 0x130, RZ ;  /* 0x0000013002667810 */ /* 0x000fc40007ffe0ff */
[C---:B------:R-:W-:Y:S02]  /*0810*/  IADD3 R97, R2.reuse, 0x140, RZ ;  /* 0x0000014002617810 */ /* 0x040fe40007ffe0ff */
[C---:B------:R-:W-:Y:S02]  /*0820*/  IADD3 R3, R2.reuse, 0x150, RZ ;  /* 0x0000015002037810 */ /* 0x040fe40007ffe0ff */
[----:B------:R-:W-:Y:S02]  /*0830*/  ISETP.LT.AND.EX P0, PT, R5, c[0x0][0x1cc], !P4, P0 ;  /* 0x0000730005007a0c */ /* 0x000fe40006701300 */
[----:B------:R-:W-:Y:S02]  /*0840*/  IADD3 R4, R2, 0x160, RZ ;  /* 0x0000016002047810 */ /* 0x000fe40007ffe0ff */
[----:B------:R-:W-:Y:S02]  /*0850*/  SHF.R.S32.HI R5, RZ, 0x1f, R0 ;  /* 0x0000001fff057819 */ /* 0x000fe40000011400 */
[----:B------:R-:W-:-:S02]  /*0860*/  @P1 LOP3.LUT R16, R16, 0x100, RZ, 0xfc, !PT ;  /* 0x0000010010101812 */ /* 0x000fc400078efcff */
[----:B------:R-:W-:Y:S02]  /*0870*/  SHF.R.S32.HI R125, RZ, 0x1f, R102 ;  /* 0x0000001fff7d7819 */ /* 0x000fe40000011466 */
[----:B------:R-:W-:Y:S02]  /*0880*/  SHF.R.S32.HI R124, RZ, 0x1f, R97 ;  /* 0x0000001fff7c7819 */ /* 0x000fe40000011461 */
[----:B------:R-:W-:Y:S02]  /*0890*/  SHF.R.S32.HI R123, RZ, 0x1f, R3 ;  /* 0x0000001fff7b7819 */ /* 0x000fe40000011403 */
[----:B------:R-:W-:Y:S02]  /*08a0*/  ISETP.LT.U32.AND P1, PT, R102, c[0x0][0x1c8], PT ;  /* 0x0000720066007a0c */ /* 0x000fe40003f21070 */
[----:B------:R-:W-:Y:S02]  /*08b0*/  ISETP.LT.U32.AND P2, PT, R97, c[0x0][0x1c8], PT ;  /* 0x0000720061007a0c */ /* 0x000fe40003f41070 */
[----:B------:R-:W-:-:S02]  /*08c0*/  ISETP.LT.U32.AND P3, PT, R3, c[0x0][0x1c8], PT ;  /* 0x0000720003007a0c */ /* 0x000fc40003f61070 */
[----:B------:R-:W-:Y:S02]  /*08d0*/  SHF.R.S32.HI R122, RZ, 0x1f, R4 ;  /* 0x0000001fff7a7819 */ /* 0x000fe40000011404 */
[----:B------:R-:W-:Y:S02]  /*08e0*/  ISETP.LT.U32.AND P5, PT, R4, c[0x0][0x1c8], PT ;  /* 0x0000720004007a0c */ /* 0x000fe40003fa1070 */
[----:B------:R-:W-:Y:S02]  /*08f0*/  LEA.HI R5, R5, R0, RZ, 0x5 ;  /* 0x0000000005057211 */ /* 0x000fe400078f28ff */
[----:B------:R-:W-:Y:S02]  /*0900*/  IADD3 R7, R2, 0x170, RZ ;  /* 0x0000017002077810 */ /* 0x000fe40007ffe0ff */
[----:B------:R-:W-:Y:S02]  /*0910*/  ISETP.LT.AND.EX P1, PT, R125, c[0x0][0x1cc], !P4, P1 ;  /* 0x000073007d007a0c */ /* 0x000fe40006721310 */
[----:B------:R-:W-:-:S02]  /*0920*/  ISETP.LT.AND.EX P2, PT, R124, c[0x0][0x1cc], !P4, P2 ;  /* 0x000073007c007a0c */ /* 0x000fc40006741320 */
[----:B------:R-:W-:Y:S02]  /*0930*/  ISETP.LT.AND.EX P3, PT, R123, c[0x0][0x1cc], !P4, P3 ;  /* 0x000073007b007a0c */ /* 0x000fe40006761330 */
[----:B------:R-:W-:Y:S02]  /*0940*/  ISETP.LT.AND.EX P4, PT, R122, c[0x0][0x1cc], !P4, P5 ;  /* 0x000073007a007a0c */ /* 0x000fe40006781350 */
[----:B------:R-:W-:Y:S02]  /*0950*/  SHF.R.S32.HI R5, RZ, 0x5, R5 ;  /* 0x00000005ff057819 */ /* 0x000fe40000011405 */
[----:B------:R-:W-:Y:S02]  /*0960*/  SHF.L.U32 R6, R6, 0x1, RZ ;  /* 0x0000000106067819 */ /* 0x000fe400000006ff */
        /* <DEDUP_REMOVED lines=8> */
[----:B------:R-:W-:Y:S02]  /*09f0*/  SHF.R.S32.HI R121, RZ, 0x1f, R7 ;  /* 0x0000001fff797819 */ /* 0x000fe40000011407 */
.L_x_4712:
[----:B-1----:R-:W-:Y:S01]  /*0a00*/  IABS R20, c[0x0][0x1d8] ;  /* 0x0000760000147a13 */ /* 0x002fe20000000000 */
[----:B------:R-:W-:Y:S01]  /*0a10*/  UMOV UR6, URZ ;  /* 0x0000003f00067c82 */ /* 0x000fe20008000000 */
[----:B------:R-:W-:Y:S02]  /*0a20*/  IABS R21, UR9 ;  /* 0x0000000900157c13 */ /* 0x000fe40008000000 */
[----:B0-----:R-:W0:Y:S01]  /*0a30*/  R2UR UR11, R20 ;  /* 0x00000000140b73c2 */ /* 0x001e2200000e0000 */
[----:B------:R-:W-:Y:S02]  /*0a40*/  P2R R24, PR, RZ, 0x8 ;  /* 0x00000008ff187803 */ /* 0x000fe40000000000 */
[C---:B------:R-:W-:Y:S02]  /*0a50*/  LOP3.LUT P3, RZ, R16.reuse, 0x2000000, RZ, 0xc0, !PT ;  /* 0x0200000010ff7812 */ /* 0x040fe4000786c0ff */
[----:B------:R-:W-:Y:S02]  /*0a60*/  SHF.R.S32.HI R22, RZ, 0x1f, R2 ;  /* 0x0000001fff167819 */ /* 0x000fe40000011402 */
[----:B------:R-:W-:Y:S01]  /*0a70*/  P2R R25, PR, RZ, 0x4 ;  /* 0x00000004ff197803 */ /* 0x000fe20000000000 */
[----:B------:R-:W1:Y:S01]  /*0a80*/  R2UR UR10, R21 ;  /* 0x00000000150a73c2 */ /* 0x000e6200000e0000 */
[----:B------:R-:W-:-:S02]  /*0a90*/  LOP3.LUT P2, RZ, R16, 0x1000000, RZ, 0xc0, !PT ;  /* 0x0100000010ff7812 */ /* 0x000fc4000784c0ff */
[----:B------:R-:W-:Y:S02]  /*0aa0*/  SHF.R.S32.HI R26, RZ, 0x1f, R120 ;  /* 0x0000001fff1a7819 */ /* 0x000fe40000011478 */
[----:B------:R-:W-:Y:S02]  /*0ab0*/  LOP3.LUT P6, RZ, R16, 0x800000, RZ, 0xc0, !PT ;  /* 0x0080000010ff7812 */ /* 0x000fe400078cc0ff */
[----:B------:R-:W-:Y:S01]  /*0ac0*/  P2R R17, PR, RZ, 0x10 ;  /* 0x00000010ff117803 */ /* 0x000fe20000000000 */
[----:B------:R-:W-:Y:S01]  /*0ad0*/  @P3 IMAD R23, R22, c[0x0][0x1c0], RZ ;  /* 0x0000700016173a24 */ /* 0x000fe200078e02ff */
[----:B------:R-:W-:Y:S02]  /*0ae0*/  LOP3.LUT P4, RZ, R16, 0x200000, RZ, 0xc0, !PT ;  /* 0x0020000010ff7812 */ /* 0x000fe4000788c0ff */
[----:B------:R-:W-:Y:S01]  /*0af0*/  SHF.R.S32.HI R90, RZ, 0x1f, R9 ;  /* 0x0000001fff5a7819 */ /* 0x000fe20000011409 */
[----:B------:R-:W-:Y:S01]  /*0b00*/  @P3 IMAD R27, R2, c[0x0][0x1c4], R23 ;  /* 0x00007100021b3a24 */ /* 0x000fe200078e0217 */
[----:B------:R-:W-:-:S02]  /*0b10*/  SHF.R.S32.HI R91, RZ, 0x1f, R10 ;  /* 0x0000001fff5b7819 */ /* 0x000fc4000001140a */
[----:B------:R-:W-:Y:S01]  /*0b20*/  SHF.R.S32.HI R92, RZ, 0x1f, R11 ;  /* 0x0000001fff5c7819 */ /* 0x000fe2000001140b */
[----:B0-----:R-:W0:Y:S01]  /*0b30*/  I2F.RP R18, UR11 ;  /* 0x0000000b00127d06 */ /* 0x001e220008209400 */
[----:B------:R-:W-:Y:S02]  /*0b40*/  LOP3.LUT R44, R44, 0xffffffdf, RZ, 0xc0, !PT ;  /* 0xffffffdf2c2c7812 */ /* 0x000fe400078ec0ff */
[----:B------:R-:W-:Y:S02]  /*0b50*/  SHF.R.S32.HI R93, RZ, 0x1f, R12 ;  /* 0x0000001fff5d7819 */ /* 0x000fe4000001140c */
[----:B------:R-:W-:Y:S02]  /*0b60*/  SHF.R.S32.HI R94, RZ, 0x1f, R13 ;  /* 0x0000001fff5e7819 */ /* 0x000fe4000001140d */
[----:B------:R-:W-:Y:S02]  /*0b70*/  SHF.R.S32.HI R95, RZ, 0x1f, R14 ;  /* 0x0000001fff5f7819 */ /* 0x000fe4000001140e */
[----:B------:R-:W-:Y:S01]  /*0b80*/  SHF.R.S32.HI R96, RZ, 0x1f, R15 ;  /* 0x0000001fff607819 */ /* 0x000fe2000001140f */
[----:B0-----:R-:W0:Y:S02]  /*0b90*/  MUFU.RCP R18, R18 ;  /* 0x0000001200127308 */ /* 0x001e240000001000 */
[----:B0-----:R-:W-:-:S02]  /*0ba0*/  IADD3 R19, R18, 0xffffffe, RZ ;  /* 0x0ffffffe12137810 */ /* 0x001fc40007ffe0ff */
[----:B------:R-:W-:-:S04]  /*0bb0*/  SHF.R.S32.HI R18, RZ, 0x1f, R6 ;  /* 0x0000001fff127819 */ /* 0x000fc80000011406 */
[----:B------:R-:W0:Y:S02]  /*0bc0*/  F2I.FTZ.U32.TRUNC.NTZ R19, R19 ;  /* 0x0000001300137305 */ /* 0x000e24000021f000 */
[----:B0-----:R-:W0:Y:S02]  /*0bd0*/  R2UR UR7, R19 ;  /* 0x00000000130773c2 */ /* 0x001e2400000e0000 */
[----:B0-----:R-:W-:-:S04]  /*0be0*/  UIADD3 UR5, URZ, -UR7, URZ ;  /* 0x800000073f057290 */ /* 0x001fc8000fffe03f */
[----:B------:R-:W-:-:S04]  /*0bf0*/  UIMAD UR5, UR5, UR11, URZ ;  /* 0x0000000b050572a4 */ /* 0x000fc8000f8e023f */
[----:B------:R-:W-:-:S04]  /*0c00*/  UIMAD.WIDE.U32 UR6, UR7, UR5, UR6 ;  /* 0x00000005070672a5 */ /* 0x000fc8000f8e0006 */
[----:B-1----:R-:W-:-:S04]  /*0c10*/  UIMAD.WIDE.U32 UR6, UR7, UR10, URZ ;  /* 0x0000000a070672a5 */ /* 0x002fc8000f8e003f */
[----:B------:R-:W-:-:S03]  /*0c20*/  UIADD3 UR5, -UR7, URZ, URZ ;  /* 0x0000003f07057290 */ /* 0x000fc6000fffe13f */
[----:B------:R-:W-:Y:S02]  /*0c30*/  ULDC UR6, c[0x0][0x1d8] ;  /* 0x0000760000067ab9 */ /* 0x000fe40000000800 */
[----:B------:R-:W-:-:S04]  /*0c40*/  UIMAD UR5, UR11, UR5, UR10 ;  /* 0x000000050b0572a4 */ /* 0x000fc8000f8e020a */
[----:B------:R-:W-:-:S11]  /*0c50*/  UISETP.GT.U32.AND UP0, UPT, UR11, UR5, UPT ;  /* 0x000000050b00728c */ /* 0x000fd6000bf04070 */
[----:B------:R-:W-:Y:S02]  /*0c60*/  @!UP0 UIADD3 UR5, UR5, -UR11, URZ ;  /* 0x8000000b05058290 */ /* 0x000fe4000fffe03f */
[----:B------:R-:W-:Y:S02]  /*0c70*/  @!UP0 UIADD3 UR7, UR7, 0x1, URZ ;  /* 0x0000000107078890 */ /* 0x000fe4000fffe03f */
[----:B------:R-:W-:Y:S02]  /*0c80*/  UISETP.GE.U32.AND UP1, UPT, UR5, UR11, UPT ;  /* 0x0000000b0500728c */ /* 0x000fe4000bf26070 */
[----:B------:R-:W-:Y:S02]  /*0c90*/  ULOP3.LUT UR5, UR9, UR6, URZ, 0x3c, !UPT ;  /* 0x0000000609057292 */ /* 0x000fe4000f8e3c3f */
[----:B------:R-:W-:Y:S02]  /*0ca0*/  ULDC.64 UR10, c[0x0][0x1d0] ;  /* 0x00007400000a7ab9 */ /* 0x000fe40000000a00 */
[----:B------:R-:W-:-:S05]  /*0cb0*/  UISETP.GE.AND UP0, UPT, UR5, URZ, UPT ;  /* 0x0000003f0500728c */ /* 0x000fca000bf06270 */
[----:B------:R-:W-:Y:S02]  /*0cc0*/  @UP1 UIADD3 UR7, UR7, 0x1, URZ ;  /* 0x0000000107071890 */ /* 0x000fe4000fffe03f */
[----:B------:R-:W-:-:S04]  /*0cd0*/  UISETP.NE.AND UP1, UPT, URZ, UR6, UPT ;  /* 0x000000063f00728c */ /* 0x000fc8000bf25270 */
[----:B------:R-:W-:-:S07]  /*0ce0*/  @!UP0 UIADD3 UR7, -UR7, URZ, URZ ;  /* 0x0000003f07078290 */ /* 0x000fce000fffe13f */
[----:B------:R-:W-:-:S04]  /*0cf0*/  @!UP1 ULOP3.LUT UR7, URZ, UR6, URZ, 0x33, !UPT ;  /* 0x000000063f079292 */ /* 0x000fc8000f8e333f */
[----:B------:R-:W-:-:S04]  /*0d00*/  UIADD3 UR5, -UR7, URZ, URZ ;  /* 0x0000003f07057290 */ /* 0x000fc8000fffe13f */
[----:B------:R-:W-:-:S04]  /*0d10*/  UIMAD UR5, UR5, UR6, UR9 ;  /* 0x00000006050572a4 */ /* 0x000fc8000f8e0209 */
[----:B------:R-:W-:Y:S02]  /*0d20*/  UIMAD UR14, UR5, 0x3c, URZ ;  /* 0x0000003c050e78a4 */ /* 0x000fe4000f8e023f */
[----:B------:R-:W-:-:S04]  /*0d30*/  USHF.R.S32.HI UR5, URZ, 0x1f, UR7 ;  /* 0x0000001f3f057899 */ /* 0x000fc80008011407 */
[----:B------:R-:W-:Y:S01]  /*0d40*/  MOV R19, UR14 ;  /* 0x0000000e00137c02 */ /* 0x000fe20008000f00 */
[----:B------:R-:W-:Y:S01]  /*0d50*/  UIMAD UR5, UR5, UR10, URZ ;  /* 0x0000000a050572a4 */ /* 0x000fe2000f8e023f */
[----:B------:R-:W-:-:S03]  /*0d60*/  IADD3 R20, P5, R6, UR14, RZ ;  /* 0x0000000e06147c10 */ /* 0x000fc6000ffbe0ff */
[----:B------:R-:W-:Y:S01]  /*0d70*/  UIMAD UR5, UR7, UR11, UR5 ;  /* 0x0000000b070572a4 */ /* 0x000fe2000f8e0205 */
[----:B------:R-:W-:Y:S02]  /*0d80*/  LEA.HI.X.SX32 R21, R19, R18, 0x1, P5 ;  /* 0x0000001213157211 */ /* 0x000fe400028f0eff */
[----:B------:R-:W-:-:S05]  /*0d90*/  MOV R19, UR7 ;  /* 0x0000000700137c02 */ /* 0x000fca0008000f00 */
[----:B------:R-:W-:-:S05]  /*0da0*/  IMAD.WIDE.U32 R20, R19, c[0x0][0x1d0], R20 ;  /* 0x0000740013147a25 */ /* 0x000fca00078e0014 */
[----:B------:R-:W-:Y:S02]  /*0db0*/  IADD3 R19, R21, UR5, RZ ;  /* 0x0000000515137c10 */ /* 0x000fe4000fffe0ff */
[----:B------:R-:W-:-:S05]  /*0dc0*/  @P3 MOV R18, R20 ;  /* 0x0000001400123202 */ /* 0x000fca0000000f00 */
[----:B------:R-:W-:-:S05]  /*0dd0*/  @P3 IMAD.WIDE.U32 R22, R2, c[0x0][0x1c0], R18 ;  /* 0x0000700002163a25 */ /* 0x000fca00078e0012 */
[----:B------:R-:W-:Y:S02]  /*0de0*/  @P3 IADD3 R23, R23, R27, RZ ;  /* 0x0000001b17173210 */ /* 0x000fe40007ffe0ff */
[----:B------:R-:W-:-:S04]  /*0df0*/  @P3 LEA R42, P5, R22, c[0x0][0x170], 0x2 ;  /* 0x00005c00162a3a11 */ /* 0x000fc800078a10ff */
[----:B------:R-:W-:Y:S01]  /*0e00*/  @P3 LEA.HI.X R43, R22, c[0x0][0x174], R23, 0x2, P5 ;  /* 0x00005d00162b3a11 */ /* 0x000fe200028f1417 */
[----:B------:R-:W-:Y:S01]  /*0e10*/  @P2 IMAD R23, R26, c[0x0][0x1c0], RZ ;  /* 0x000070001a172a24 */ /* 0x000fe200078e02ff */
[----:B------:R-:W-:Y:S02]  /*0e20*/  @P2 MOV R22, R20 ;  /* 0x0000001400162202 */ /* 0x000fe40000000f00 */
[----:B------:R-:W-:Y:S01]  /*0e30*/  SHF.R.S32.HI R26, RZ, 0x1f, R119 ;  /* 0x0000001fff1a7819 */ /* 0x000fe20000011477 */
[----:B------:R-:W-:Y:S01]  /*0e40*/  @P2 IMAD R27, R120, c[0x0][0x1c4], R23 ;  /* 0x00007100781b2a24 */ /* 0x000fe200078e0217 */
[----:B------:R-:W-:Y:S02]  /*0e50*/  @P2 MOV R23, R19 ;  /* 0x0000001300172202 */ /* 0x000fe40000000f00 */
[----:B------:R-:W-:-:S03]  /*0e60*/  LOP3.LUT P3, RZ, R16, 0x400000, RZ, 0xc0, !PT ;  /* 0x0040000010ff7812 */ /* 0x000fc6000786c0ff */
        /* <DEDUP_REMOVED lines=127> */
[C---:B------:R-:W-:Y:S01]  /*1660*/  @P2 IMAD R27, R107.reuse, c[0x0][0x1c4], R22 ;  /* 0x000071006b1b2a24 */ /* 0x040fe200078e0216 */
[----:B------:R-:W-:Y:S02]  /*1670*/  @P2 MOV R22, R20 ;  /* 0x0000001400162202 */ /* 0x000fe40000000f00 */
[C---:B------:R-:W-:Y:S02]  /*1680*/  LOP3.LUT P4, RZ, R16.reuse, 0x200, RZ, 0xc0, !PT ;  /* 0x0000020010ff7812 */ /* 0x040fe4000788c0ff */
[----:B------:R-:W-:Y:S01]  /*1690*/  LOP3.LUT R16, R16, 0xfbffffff, RZ, 0xc0, !PT ;  /* 0xfbffffff10107812 */ /* 0x000fe200078ec0ff */
[----:B------:R-:W-:-:S03]  /*16a0*/  @P2 IMAD.WIDE.U32 R22, R107, c[0x0][0x1c0], R22 ;  /* 0x000070006b162a25 */ /* 0x000fc600078e0016 */
[----:B------:R-:W-:Y:S02]  /*16b0*/  @P0 LOP3.LUT R16, R16, 0x4000000, RZ, 0xfc, !PT ;  /* 0x0400000010100812 */ /* 0x000fe400078efcff */
[----:B------:R-:W-:Y:S02]  /*16c0*/  @P2 IADD3 R23, R23, R27, RZ ;  /* 0x0000001b17172210 */ /* 0x000fe40007ffe0ff */
[----:B------:R-:W-:Y:S02]  /*16d0*/  @P2 LEA R74, P5, R22, c[0x0][0x170], 0x2 ;  /* 0x00005c00164a2a11 */ /* 0x000fe400078a10ff */
[----:B------:R-:W-:Y:S02]  /*16e0*/  LOP3.LUT R16, R16, 0xf7ffffff, RZ, 0xc0, !PT ;  /* 0xf7ffffff10107812 */ /* 0x000fe400078ec0ff */
[----:B------:R-:W-:Y:S01]  /*16f0*/  @P2 LEA.HI.X R75, R22, c[0x0][0x174], R23, 0x2, P5 ;  /* 0x00005d00164b2a11 */ /* 0x000fe200028f1417 */
[----:B------:R-:W-:Y:S01]  /*1700*/  @P3 IMAD R23, R26, c[0x0][0x1c0], RZ ;  /* 0x000070001a173a24 */ /* 0x000fe200078e02ff */
[----:B------:R-:W-:-:S02]  /*1710*/  ISETP.NE.AND P2, PT, R25, RZ, PT ;  /* 0x000000ff1900720c */ /* 0x000fc40003f45270 */
[----:B------:R-:W-:Y:S01]  /*1720*/  @P3 MOV R22, R20 ;  /* 0x0000001400163202 */ /* 0x000fe20000000f00 */
[----:B------:R-:W-:Y:S01]  /*1730*/  @P3 IMAD R25, R106, c[0x0][0x1c4], R23 ;  /* 0x000071006a193a24 */ /* 0x000fe200078e0217 */
[----:B------:R-:W-:Y:S02]  /*1740*/  @P3 MOV R23, R19 ;  /* 0x0000001300173202 */ /* 0x000fe40000000f00 */
[----:B------:R-:W-:Y:S02]  /*1750*/  SHF.R.S32.HI R26, RZ, 0x1f, R105 ;  /* 0x0000001fff1a7819 */ /* 0x000fe40000011469 */
[----:B------:R-:W-:Y:S01]  /*1760*/  @P1 LOP3.LUT R16, R16, 0x8000000, RZ, 0xfc, !PT ;  /* 0x0800000010101812 */ /* 0x000fe200078efcff */
[----:B------:R-:W-:-:S03]  /*1770*/  @P3 IMAD.WIDE.U32 R22, R106, c[0x0][0x1c0], R22 ;  /* 0x000070006a163a25 */ /* 0x000fc600078e0016 */
[----:B------:R-:W-:Y:S02]  /*1780*/  LOP3.LUT R16, R16, 0xefffffff, RZ, 0xc0, !PT ;  /* 0xefffffff10107812 */ /* 0x000fe400078ec0ff */
[----:B------:R-:W-:Y:S02]  /*1790*/  @P3 IADD3 R23, R23, R25, RZ ;  /* 0x0000001917173210 */ /* 0x000fe40007ffe0ff */
[----:B------:R-:W-:Y:S02]  /*17a0*/  @P3 LEA R76, P5, R22, c[0x0][0x170], 0x2 ;  /* 0x00005c00164c3a11 */ /* 0x000fe400078a10ff */
[----:B------:R-:W-:Y:S02]  /*17b0*/  @P2 LOP3.LUT R16, R16, 0x10000000, RZ, 0xfc, !PT ;  /* 0x1000000010102812 */ /* 0x000fe400078efcff */
[----:B------:R-:W-:Y:S01]  /*17c0*/  @P3 LEA.HI.X R77, R22, c[0x0][0x174], R23, 0x2, P5 ;  /* 0x00005d00164d3a11 */ /* 0x000fe200028f1417 */
[----:B------:R-:W-:Y:S01]  /*17d0*/  @P4 IMAD R22, R26, c[0x0][0x1c0], RZ ;  /* 0x000070001a164a24 */ /* 0x000fe200078e02ff */
[----:B------:R-:W-:-:S02]  /*17e0*/  @P4 MOV R23, R19 ;  /* 0x0000001300174202 */ /* 0x000fc40000000f00 */
[----:B------:R-:W-:Y:S01]  /*17f0*/  SHF.R.S32.HI R26, RZ, 0x1f, R104 ;  /* 0x0000001fff1a7819 */ /* 0x000fe20000011468 */
[C---:B------:R-:W-:Y:S01]  /*1800*/  @P4 IMAD R25, R105.reuse, c[0x0][0x1c4], R22 ;  /* 0x0000710069194a24 */ /* 0x040fe200078e0216 */
[----:B------:R-:W-:Y:S02]  /*1810*/  @P4 MOV R22, R20 ;  /* 0x0000001400164202 */ /* 0x000fe40000000f00 */
[----:B------:R-:W-:Y:S02]  /*1820*/  ISETP.NE.AND P3, PT, R24, RZ, PT ;  /* 0x000000ff1800720c */ /* 0x000fe40003f65270 */
[----:B------:R-:W-:Y:S01]  /*1830*/  LOP3.LUT R16, R16, 0xdfffffff, RZ, 0xc0, !PT ;  /* 0xdfffffff10107812 */ /* 0x000fe200078ec0ff */
[----:B------:R-:W-:-:S05]  /*1840*/  @P4 IMAD.WIDE.U32 R22, R105, c[0x0][0x1c0], R22 ;  /* 0x0000700069164a25 */ /* 0x000fca00078e0016 */
[----:B------:R-:W-:Y:S02]  /*1850*/  @P4 IADD3 R23, R23, R25, RZ ;  /* 0x0000001917174210 */ /* 0x000fe40007ffe0ff */
[----:B------:R-:W-:-:S03]  /*1860*/  @P4 LEA R78, P5, R22, c[0x0][0x170], 0x2 ;  /* 0x00005c00164e4a11 */ /* 0x000fc600078a10ff */
[----:B------:R-:W-:Y:S02]  /*1870*/  @P3 LOP3.LUT R16, R16, 0x20000000, RZ, 0xfc, !PT ;  /* 0x2000000010103812 */ /* 0x000fe400078efcff */
[----:B------:R-:W-:Y:S02]  /*1880*/  @P4 LEA.HI.X R79, R22, c[0x0][0x174], R23, 0x2, P5 ;  /* 0x00005d00164f4a11 */ /* 0x000fe400028f1417 */
[----:B------:R-:W-:Y:S01]  /*1890*/  ISETP.NE.AND P4, PT, R17, RZ, PT ;  /* 0x000000ff1100720c */ /* 0x000fe20003f85270 */
[----:B------:R-:W-:Y:S01]  /*18a0*/  @P6 IMAD R17, R26, c[0x0][0x1c0], RZ ;  /* 0x000070001a116a24 */ /* 0x000fe200078e02ff */
[----:B------:R-:W-:Y:S02]  /*18b0*/  @P6 MOV R22, R20 ;  /* 0x0000001400166202 */ /* 0x000fe40000000f00 */
[----:B------:R-:W-:Y:S01]  /*18c0*/  @P6 MOV R23, R19 ;  /* 0x0000001300176202 */ /* 0x000fe20000000f00 */
[----:B------:R-:W-:Y:S01]  /*18d0*/  @P6 IMAD R17, R104, c[0x0][0x1c4], R17 ;  /* 0x0000710068116a24 */ /* 0x000fe200078e0211 */
[----:B------:R-:W-:-:S02]  /*18e0*/  SHF.R.S32.HI R26, RZ, 0x1f, R103 ;  /* 0x0000001fff1a7819 */ /* 0x000fc40000011467 */
[----:B------:R-:W-:Y:S01]  /*18f0*/  LOP3.LUT R16, R16, 0xbfffffff, RZ, 0xc0, !PT ;  /* 0xbfffffff10107812 */ /* 0x000fe200078ec0ff */
[----:B------:R-:W-:-:S04]  /*1900*/  @P6 IMAD.WIDE.U32 R22, R104, c[0x0][0x1c0], R22 ;  /* 0x0000700068166a25 */ /* 0x000fc800078e0016 */
[----:B------:R-:W-:Y:S02]  /*1910*/  @P4 LOP3.LUT R16, R16, 0x40000000, RZ, 0xfc, !PT ;  /* 0x4000000010104812 */ /* 0x000fe400078efcff */
[----:B------:R-:W-:Y:S02]  /*1920*/  @P6 IADD3 R17, R23, R17, RZ ;  /* 0x0000001117116210 */ /* 0x000fe40007ffe0ff */
[C---:B------:R-:W-:Y:S02]  /*1930*/  @P6 LEA R80, P5, R22.reuse, c[0x0][0x170], 0x2 ;  /* 0x00005c0016506a11 */ /* 0x040fe400078a10ff */
[----:B------:R-:W-:Y:S02]  /*1940*/  @P0 MOV R23, R19 ;  /* 0x0000001300170202 */ /* 0x000fe40000000f00 */
[----:B------:R-:W-:Y:S01]  /*1950*/  @P6 LEA.HI.X R81, R22, c[0x0][0x174], R17, 0x2, P5 ;  /* 0x00005d0016516a11 */ /* 0x000fe200028f1411 */
[----:B------:R-:W-:Y:S01]  /*1960*/  @P0 IMAD R22, R26, c[0x0][0x1c0], RZ ;  /* 0x000070001a160a24 */ /* 0x000fe200078e02ff */
[----:B------:R-:W-:-:S03]  /*1970*/  LOP3.LUT R16, R16, 0xfffffff7, RZ, 0xc0, !PT ;  /* 0xfffffff710107812 */ /* 0x000fc600078ec0ff */
[----:B------:R-:W-:Y:S01]  /*1980*/  @P0 IMAD R17, R103, c[0x0][0x1c4], R22 ;  /* 0x0000710067110a24 */ /* 0x000fe200078e0216 */
[----:B------:R-:W-:-:S05]  /*1990*/  @P0 MOV R22, R20 ;  /* 0x0000001400160202 */ /* 0x000fca0000000f00 */
[----:B------:R-:W-:-:S05]  /*19a0*/  @P0 IMAD.WIDE.U32 R22, R103, c[0x0][0x1c0], R22 ;  /* 0x0000700067160a25 */ /* 0x000fca00078e0016 */
[----:B------:R-:W-:Y:S02]  /*19b0*/  @P0 IADD3 R17, R23, R17, RZ ;  /* 0x0000001117110210 */ /* 0x000fe40007ffe0ff */
[C---:B------:R-:W-:Y:S02]  /*19c0*/  @P0 LEA R82, P5, R22.reuse, c[0x0][0x170], 0x2 ;  /* 0x00005c0016520a11 */ /* 0x040fe400078a10ff */
[----:B------:R-:W-:Y:S02]  /*19d0*/  @P1 MOV R23, R19 ;  /* 0x0000001300171202 */ /* 0x000fe40000000f00 */
[----:B------:R-:W-:Y:S01]  /*19e0*/  @P0 LEA.HI.X R83, R22, c[0x0][0x174], R17, 0x2, P5 ;  /* 0x00005d0016530a11 */ /* 0x000fe200028f1411 */
[----:B------:R-:W-:Y:S01]  /*19f0*/  @P1 IMAD R17, R125, c[0x0][0x1c0], RZ ;  /* 0x000070007d111a24 */ /* 0x000fe200078e02ff */
[----:B------:R-:W-:-:S03]  /*1a00*/  @P1 MOV R22, R20 ;  /* 0x0000001400161202 */ /* 0x000fc60000000f00 */
[C---:B------:R-:W-:Y:S02]  /*1a10*/  @P1 IMAD R17, R102.reuse, c[0x0][0x1c4], R17 ;  /* 0x0000710066111a24 */ /* 0x040fe400078e0211 */
[----:B------:R-:W-:-:S05]  /*1a20*/  @P1 IMAD.WIDE.U32 R22, R102, c[0x0][0x1c0], R22 ;  /* 0x0000700066161a25 */ /* 0x000fca00078e0016 */
[----:B------:R-:W-:Y:S02]  /*1a30*/  @P1 IADD3 R17, R23, R17, RZ ;  /* 0x0000001117111210 */ /* 0x000fe40007ffe0ff */
[C---:B------:R-:W-:Y:S02]  /*1a40*/  @P1 LEA R84, P5, R22.reuse, c[0x0][0x170], 0x2 ;  /* 0x00005c0016541a11 */ /* 0x040fe400078a10ff */
[----:B------:R-:W-:Y:S02]  /*1a50*/  @P2 MOV R23, R19 ;  /* 0x0000001300172202 */ /* 0x000fe40000000f00 */
[----:B------:R-:W-:Y:S01]  /*1a60*/  @P1 LEA.HI.X R85, R22, c[0x0][0x174], R17, 0x2, P5 ;  /* 0x00005d0016551a11 */ /* 0x000fe200028f1411 */
[----:B------:R-:W-:-:S04]  /*1a70*/  @P2 IMAD R22, R124, c[0x0][0x1c0], RZ ;  /* 0x000070007c162a24 */ /* 0x000fc800078e02ff */
[----:B------:R-:W-:Y:S01]  /*1a80*/  @P2 IMAD R17, R97, c[0x0][0x1c4], R22 ;  /* 0x0000710061112a24 */ /* 0x000fe200078e0216 */
[----:B------:R-:W-:-:S05]  /*1a90*/  @P2 MOV R22, R20 ;  /* 0x0000001400162202 */ /* 0x000fca0000000f00 */
        /* <DEDUP_REMOVED lines=18> */
[----:B------:R-:W-:-:S04]  /*1bc0*/  @P4 LEA R46, P5, R22, c[0x0][0x170], 0x2 ;  /* 0x00005c00162e4a11 */ /* 0x000fc800078a10ff */
[----:B------:R-:W-:Y:S02]  /*1bd0*/  @P4 LEA.HI.X R47, R22, c[0x0][0x174], R17, 0x2, P5 ;  /* 0x00005d00162f4a11 */ /* 0x000fe400028f1411 */
[----:B------:R-:W-:-:S04]  /*1be0*/  ISETP.GE.U32.AND P5, PT, R7, c[0x0][0x1c8], PT ;  /* 0x0000720007007a0c */ /* 0x000fc80003fa6070 */
[----:B------:R-:W-:-:S04]  /*1bf0*/  ISETP.GE.AND.EX P5, PT, R121, c[0x0][0x1cc], PT, P5 ;  /* 0x0000730079007a0c */ /* 0x000fc80003fa6350 */
[----:B------:R-:W-:-:S13]  /*1c00*/  ISETP.LT.U32.AND P0, PT, R0, 0x1e0, !P5 ;  /* 0x000001e00000780c */ /* 0x000fda0006f01070 */
[----:B------:R-:W-:Y:S01]  /*1c10*/  @P0 IMAD R22, R121, c[0x0][0x1c0], RZ ;  /* 0x0000700079160a24 */ /* 0x000fe200078e02ff */
[----:B------:R-:W-:Y:S02]  /*1c20*/  @P0 MOV R23, R19 ;  /* 0x0000001300170202 */ /* 0x000fe40000000f00 */
[----:B------:R-:W-:Y:S01]  /*1c30*/  @P0 LOP3.LUT R44, R44, 0x20, RZ, 0xfc, !PT ;  /* 0x000000202c2c0812 */ /* 0x000fe200078efcff */
[----:B------:R-:W-:Y:S01]  /*1c40*/  @P0 IMAD R17, R7, c[0x0][0x1c4], R22 ;  /* 0x0000710007110a24 */ /* 0x000fe200078e0216 */
[----:B------:R-:W-:Y:S02]  /*1c50*/  @P0 MOV R22, R20 ;  /* 0x0000001400160202 */ /* 0x000fe40000000f00 */
[----:B------:R-:W-:-:S03]  /*1c60*/  LOP3.LUT R44, R44, 0xfffffff7, RZ, 0xc0, !PT ;  /* 0xfffffff72c2c7812 */ /* 0x000fc600078ec0ff */
[----:B------:R-:W-:-:S05]  /*1c70*/  @P0 IMAD.WIDE.U32 R22, R7, c[0x0][0x1c0], R22 ;  /* 0x0000700007160a25 */ /* 0x000fca00078e0016 */
[----:B------:R-:W-:Y:S02]  /*1c80*/  @P0 IADD3 R17, R23, R17, RZ ;  /* 0x0000001117110210 */ /* 0x000fe40007ffe0ff */
[----:B------:R-:W-:-:S04]  /*1c90*/  @P0 LEA R24, P5, R22, c[0x0][0x170], 0x2 ;  /* 0x00005c0016180a11 */ /* 0x000fc800078a10ff */
[----:B------:R-:W-:Y:S02]  /*1ca0*/  @P0 LEA.HI.X R25, R22, c[0x0][0x174], R17, 0x2, P5 ;  /* 0x00005d0016190a11 */ /* 0x000fe400028f1411 */
[----:B------:R-:W-:Y:S02]  /*1cb0*/  SHF.R.S32.HI R17, RZ, 0x1f, R8 ;  /* 0x0000001fff117819 */ /* 0x000fe40000011408 */
[----:B------:R-:W-:-:S04]  /*1cc0*/  ISETP.GE.U32.AND P5, PT, R8, c[0x0][0x1c8], PT ;  /* 0x0000720008007a0c */ /* 0x000fc80003fa6070 */
[----:B------:R-:W-:-:S04]  /*1cd0*/  ISETP.GE.AND.EX P5, PT, R17, c[0x0][0x1cc], PT, P5 ;  /* 0x0000730011007a0c */ /* 0x000fc80003fa6350 */
[----:B------:R-:W-:-:S13]  /*1ce0*/  ISETP.GT.U32.OR P4, PT, R0, 0x1df, P5 ;  /* 0x000001df0000780c */ /* 0x000fda0002f84470 */
[----:B------:R-:W-:Y:S01]  /*1cf0*/  @!P4 IMAD R23, R17, c[0x0][0x1c0], RZ ;  /* 0x000070001117ca24 */ /* 0x000fe200078e02ff */
[----:B------:R-:W-:-:S03]  /*1d00*/  @!P4 MOV R22, R20 ;  /* 0x000000140016c202 */ /* 0x000fc60000000f00 */
[----:B------:R-:W-:Y:S01]  /*1d10*/  @!P4 IMAD R27, R8, c[0x0][0x1c4], R23 ;  /* 0x00007100081bca24 */ /* 0x000fe200078e0217 */
[----:B------:R-:W-:-:S05]  /*1d20*/  @!P4 MOV R23, R19 ;  /* 0x000000130017c202 */ /* 0x000fca0000000f00 */
[----:B------:R-:W-:-:S05]  /*1d30*/  @!P4 IMAD.WIDE.U32 R22, R8, c[0x0][0x1c0], R22 ;  /* 0x000070000816ca25 */ /* 0x000fca00078e0016 */
[----:B------:R-:W-:Y:S02]  /*1d40*/  @!P4 IADD3 R23, R23, R27, RZ ;  /* 0x0000001b1717c210 */ /* 0x000fe40007ffe0ff */
[----:B------:R-:W-:-:S04]  /*1d50*/  @!P4 LEA R26, P5, R22, c[0x0][0x170], 0x2 ;  /* 0x00005c00161aca11 */ /* 0x000fc800078a10ff */
[----:B------:R-:W-:Y:S02]  /*1d60*/  @!P4 LEA.HI.X R27, R22, c[0x0][0x174], R23, 0x2, P5 ;  /* 0x00005d00161bca11 */ /* 0x000fe400028f1417 */
        /* <DEDUP_REMOVED lines=15> */
[----:B------:R-:W-:Y:S02]  /*1e60*/  @!P6 MOV R22, R20 ;  /* 0x000000140016e202 */ /* 0x000fe40000000f00 */
[----:B------:R-:W-:Y:S01]  /*1e70*/  @P6 LOP3.LUT R16, R16, 0x8, RZ, 0xfc, !PT ;  /* 0x0000000810106812 */ /* 0x000fe200078efcff */
[----:B------:R-:W-:Y:S01]  /*1e80*/  @!P6 IMAD R30, R10, c[0x0][0x1c4], R23 ;  /* 0x000071000a1eea24 */ /* 0x000fe200078e0217 */
[----:B------:R-:W-:Y:S02]  /*1e90*/  @!P6 MOV R23, R19 ;  /* 0x000000130017e202 */ /* 0x000fe40000000f00 */
[----:B------:R-:W-:-:S03]  /*1ea0*/  LOP3.LUT R16, R16, 0xfffffffb, RZ, 0xc0, !PT ;  /* 0xfffffffb10107812 */ /* 0x000fc600078ec0ff */
[----:B------:R-:W-:-:S05]  /*1eb0*/  @!P6 IMAD.WIDE.U32 R22, R10, c[0x0][0x1c0], R22 ;  /* 0x000070000a16ea25 */ /* 0x000fca00078e0016 */
[----:B------:R-:W-:Y:S02]  /*1ec0*/  @!P6 IADD3 R23, R23, R30, RZ ;  /* 0x0000001e1717e210 */ /* 0x000fe40007ffe0ff */
[----:B------:R-:W-:-:S04]  /*1ed0*/  @!P6 LEA R30, P5, R22, c[0x0][0x170], 0x2 ;  /* 0x00005c00161eea11 */ /* 0x000fc800078a10ff */
[----:B------:R-:W-:Y:S02]  /*1ee0*/  @!P6 LEA.HI.X R31, R22, c[0x0][0x174], R23, 0x2, P5 ;  /* 0x00005d00161fea11 */ /* 0x000fe400028f1417 */
[----:B------:R-:W-:-:S04]  /*1ef0*/  ISETP.GE.U32.AND P5, PT, R11, c[0x0][0x1c8], PT ;  /* 0x000072000b007a0c */ /* 0x000fc80003fa6070 */
[----:B------:R-:W-:-:S04]  /*1f00*/  ISETP.GE.AND.EX P5, PT, R92, c[0x0][0x1cc], PT, P5 ;  /* 0x000073005c007a0c */ /* 0x000fc80003fa6350 */
[----:B------:R-:W-:-:S13]  /*1f10*/  ISETP.GT.U32.OR P0, PT, R0, 0x1df, P5 ;  /* 0x000001df0000780c */ /* 0x000fda0002f04470 */
[----:B------:R-:W-:Y:S01]  /*1f20*/  @!P0 MOV R22, R20 ;  /* 0x0000001400168202 */ /* 0x000fe20000000f00 */
[----:B------:R-:W-:Y:S01]  /*1f30*/  @!P0 IMAD R32, R92, c[0x0][0x1c0], RZ ;  /* 0x000070005c208a24 */ /* 0x000fe200078e02ff */
[----:B------:R-:W-:Y:S02]  /*1f40*/  @!P0 MOV R23, R19 ;  /* 0x0000001300178202 */ /* 0x000fe40000000f00 */
[----:B------:R-:W-:Y:S01]  /*1f50*/  @P0 LOP3.LUT R16, R16, 0x4, RZ, 0xfc, !PT ;  /* 0x0000000410100812 */ /* 0x000fe200078efcff */
[C---:B------:R-:W-:Y:S02]  /*1f60*/  @!P0 IMAD R32, R11.reuse, c[0x0][0x1c4], R32 ;  /* 0x000071000b208a24 */ /* 0x040fe400078e0220 */
        /* <DEDUP_REMOVED lines=12> */
[----:B------:R-:W-:Y:S01]  /*2030*/  @!P2 IMAD.WIDE.U32 R22, R12, c[0x0][0x1c0], R22 ;  /* 0x000070000c16aa25 */ /* 0x000fe200078e0016 */
[----:B------:R-:W-:-:S04]  /*2040*/  LOP3.LUT R44, R44, 0xffffffef, RZ, 0xc0, !PT ;  /* 0xffffffef2c2c7812 */ /* 0x000fc800078ec0ff */
[----:B------:R-:W-:Y:S02]  /*2050*/  @!P2 IADD3 R23, R23, R34, RZ ;  /* 0x000000221717a210 */ /* 0x000fe40007ffe0ff */
[----:B------:R-:W-:-:S04]  /*2060*/  @!P2 LEA R34, P5, R22, c[0x0][0x170], 0x2 ;  /* 0x00005c001622aa11 */ /* 0x000fc800078a10ff */
[----:B------:R-:W-:Y:S02]  /*2070*/  @!P2 LEA.HI.X R35, R22, c[0x0][0x174], R23, 0x2, P5 ;  /* 0x00005d001623aa11 */ /* 0x000fe400028f1417 */
[----:B------:R-:W-:Y:S02]  /*2080*/  ISETP.GE.U32.AND P5, PT, R13, c[0x0][0x1c8], PT ;  /* 0x000072000d007a0c */ /* 0x000fe40003fa6070 */
[----:B------:R-:W-:Y:S02]  /*2090*/  LOP3.LUT P2, RZ, R16, 0x4, RZ, 0xc0, !PT ;  /* 0x0000000410ff7812 */ /* 0x000fe4000784c0ff */
[----:B------:R-:W-:-:S04]  /*20a0*/  ISETP.GE.AND.EX P5, PT, R94, c[0x0][0x1cc], PT, P5 ;  /* 0x000073005e007a0c */ /* 0x000fc80003fa6350 */
[----:B------:R-:W-:-:S07]  /*20b0*/  ISETP.GT.U32.OR P1, PT, R0, 0x1df, P5 ;  /* 0x000001df0000780c */ /* 0x000fce0002f24470 */
[----:B------:R-:W-:Y:S02]  /*20c0*/  @P2 LOP3.LUT R44, R44, 0x10, RZ, 0xfc, !PT ;  /* 0x000000102c2c2812 */ /* 0x000fe400078efcff */
[----:B------:R-:W-:-:S04]  /*20d0*/  LOP3.LUT P2, RZ, R16, 0x8, RZ, 0xc0, !PT ;  /* 0x0000000810ff7812 */ /* 0x000fc8000784c0ff */
[----:B------:R-:W-:Y:S01]  /*20e0*/  @!P1 MOV R22, R20 ;  /* 0x0000001400169202 */ /* 0x000fe20000000f00 */
[----:B------:R-:W-:Y:S01]  /*20f0*/  @!P1 IMAD R36, R94, c[0x0][0x1c0], RZ ;  /* 0x000070005e249a24 */ /* 0x000fe200078e02ff */
[----:B------:R-:W-:-:S03]  /*2100*/  @!P1 MOV R23, R19 ;  /* 0x0000001300179202 */ /* 0x000fc60000000f00 */
        /* <DEDUP_REMOVED lines=27> */
[----:B------:R-:W-:Y:S01]  /*22c0*/  LOP3.LUT P0, RZ, R44, 0x20, RZ, 0xc0, !PT ;  /* 0x000000202cff7812 */ /* 0x000fe2000780c0ff */
[----:B------:R-:W-:-:S12]  /*22d0*/  CS2R R22, SRZ ;  /* 0x0000000000167805 */ /* 0x000fd8000001ff00 */
[----:B------:R0:W2:Y:S01]  /*22e0*/  @P0 LDG.E.64 R22, [R24.64] ;  /* 0x0000000c18160981 */ /* 0x0000a2000c1e1b00 */
[----:B------:R-:W-:Y:S01]  /*22f0*/  LOP3.LUT P0, RZ, R16, 0x2000000, RZ, 0xc0, !PT ;  /* 0x0200000010ff7812 */ /* 0x000fe2000780c0ff */
[----:B0-----:R-:W-:-:S06]  /*2300*/  CS2R R24, SRZ ;  /* 0x0000000000187805 */ /* 0x001fcc000001ff00 */
[----:B------:R0:W3:Y:S01]  /*2310*/  @!P4 LDG.E.64 R24, [R26.64] ;  /* 0x0000000c1a18c981 */ /* 0x0000e2000c1e1b00 */
[----:B------:R-:W-:Y:S01]  /*2320*/  LOP3.LUT P4, RZ, R16, 0x1000000, RZ, 0xc0, !PT ;  /* 0x0100000010ff7812 */ /* 0x000fe2000788c0ff */
[----:B0-----:R-:W-:-:S06]  /*2330*/  CS2R R26, SRZ ;  /* 0x00000000001a7805 */ /* 0x001fcc000001ff00 */
[----:B------:R0:W4:Y:S01]  /*2340*/  @!P3 LDG.E.64 R26, [R28.64] ;  /* 0x0000000c1c1ab981 */ /* 0x000122000c1e1b00 */
[----:B------:R-:W-:Y:S01]  /*2350*/  LOP3.LUT P3, RZ, R16, 0x800000, RZ, 0xc0, !PT ;  /* 0x0080000010ff7812 */ /* 0x000fe2000786c0ff */
[----:B0-----:R-:W-:-:S06]  /*2360*/  CS2R R28, SRZ ;  /* 0x00000000001c7805 */ /* 0x001fcc000001ff00 */
[----:B------:R0:W5:Y:S01]  /*2370*/  @!P2 LDG.E.64 R28, [R30.64] ;  /* 0x0000000c1e1ca981 */ /* 0x000162000c1e1b00 */
[----:B------:R-:W-:Y:S01]  /*2380*/  LOP3.LUT P2, RZ, R44, 0x10, RZ, 0xc0, !PT ;  /* 0x000000102cff7812 */ /* 0x000fe2000784c0ff */
[----:B0-----:R-:W-:-:S12]  /*2390*/  CS2R R30, SRZ ;  /* 0x00000000001e7805 */ /* 0x001fd8000001ff00 */
[----:B------:R0:W2:Y:S01]  /*23a0*/  @!P2 LDG.E.64 R30, [R32.64] ;  /* 0x0000000c201ea981 */ /* 0x0000a2000c1e1b00 */
[----:B------:R-:W-:Y:S01]  /*23b0*/  LOP3.LUT P2, RZ, R44, 0x8, RZ, 0xc0, !PT ;  /* 0x000000082cff7812 */ /* 0x000fe2000784c0ff */
[----:B0-----:R-:W-:-:S12]  /*23c0*/  CS2R R32, SRZ ;  /* 0x0000000000207805 */ /* 0x001fd8000001ff00 */
[----:B------:R0:W2:Y:S02]  /*23d0*/  @!P2 LDG.E.64 R32, [R34.64] ;  /* 0x0000000c2220a981 */ /* 0x0000a4000c1e1b00 */
[----:B0-----:R-:W-:-:S06]  /*23e0*/  CS2R R34, SRZ ;  /* 0x0000000000227805 */ /* 0x001fcc000001ff00 */
[----:B------:R0:W2:Y:S01]  /*23f0*/  @!P1 LDG.E.64 R34, [R36.64] ;  /* 0x0000000c24229981 */ /* 0x0000a2000c1e1b00 */
[C---:B------:R-:W-:Y:S02]  /*2400*/  LOP3.LUT P2, RZ, R16.reuse, 0x400000, RZ, 0xc0, !PT ;  /* 0x0040000010ff7812 */ /* 0x040fe4000784c0ff */
[----:B------:R-:W-:Y:S01]  /*2410*/  LOP3.LUT P1, RZ, R16, 0x200000, RZ, 0xc0, !PT ;  /* 0x0020000010ff7812 */ /* 0x000fe2000782c0ff */
[----:B0-----:R-:W-:-:S06]  /*2420*/  CS2R R36, SRZ ;  /* 0x0000000000247805 */ /* 0x001fcc000001ff00 */
[----:B------:R0:W2:Y:S02]  /*2430*/  @!P5 LDG.E.64 R36, [R38.64] ;  /* 0x0000000c2624d981 */ /* 0x0000a4000c1e1b00 */
[----:B0-----:R-:W-:-:S06]  /*2440*/  CS2R R38, SRZ ;  /* 0x0000000000267805 */ /* 0x001fcc000001ff00 */
[----:B------:R0:W2:Y:S02]  /*2450*/  @!P6 LDG.E.64 R38, [R40.64] ;  /* 0x0000000c2826e981 */ /* 0x0000a4000c1e1b00 */
[----:B0-----:R-:W-:-:S06]  /*2460*/  CS2R R40, SRZ ;  /* 0x0000000000287805 */ /* 0x001fcc000001ff00 */
[----:B------:R0:W2:Y:S01]  /*2470*/  @P0 LDG.E.64 R40, [R42.64] ;  /* 0x0000000c2a280981 */ /* 0x0000a2000c1e1b00 */
[----:B------:R-:W-:Y:S01]  /*2480*/  LOP3.LUT P0, RZ, R16, 0x100000, RZ, 0xc0, !PT ;  /* 0x0010000010ff7812 */ /* 0x000fe2000780c0ff */
[----:B0-----:R-:W-:-:S06]  /*2490*/  CS2R R42, SRZ ;  /* 0x00000000002a7805 */ /* 0x001fcc000001ff00 */
[----:B------:R0:W2:Y:S01]  /*24a0*/  @P4 LDG.E.64 R42, [R48.64] ;  /* 0x0000000c302a4981 */ /* 0x0000a2000c1e1b00 */
[C---:B------:R-:W-:Y:S02]  /*24b0*/  LOP3.LUT P4, RZ, R16.reuse, 0x4000, RZ, 0xc0, !PT ;  /* 0x0000400010ff7812 */ /* 0x040fe4000788c0ff */
[C---:B------:R-:W-:Y:S02]  /*24c0*/  LOP3.LUT P5, RZ, R16.reuse, 0x80000, RZ, 0xc0, !PT ;  /* 0x0008000010ff7812 */ /* 0x040fe400078ac0ff */
[----:B------:R-:W-:Y:S02]  /*24d0*/  LOP3.LUT R16, R16, 0x7fffffff, RZ, 0xc0, !PT ;  /* 0x7fffffff10107812 */ /* 0x000fe400078ec0ff */
[----:B------:R-:W-:Y:S01]  /*24e0*/  LOP3.LUT R44, R44, 0xfffffffe, RZ, 0xc0, !PT ;  /* 0xfffffffe2c2c7812 */ /* 0x000fe200078ec0ff */
[----:B0-----:R-:W-:-:S06]  /*24f0*/  CS2R R48, SRZ ;  /* 0x0000000000307805 */ /* 0x001fcc000001ff00 */
[----:B------:R-:W-:Y:S01]  /*2500*/  @P4 LOP3.LUT R16, R16, 0x80000000, RZ, 0xfc, !PT ;  /* 0x8000000010104812 */ /* 0x000fe200078efcff */
[----:B------:R0:W2:Y:S03]  /*2510*/  @P3 LDG.E.64 R48, [R50.64] ;  /* 0x0000000c32303981 */ /* 0x0000a6000c1e1b00 */
[----:B------:R-:W-:Y:S01]  /*2520*/  LOP3.LUT P4, RZ, R16, 0x8000, RZ, 0xc0, !PT ;  /* 0x0000800010ff7812 */ /* 0x000fe2000788c0ff */
[----:B0-----:R-:W-:-:S12]  /*2530*/  CS2R R50, SRZ ;  /* 0x0000000000327805 */ /* 0x001fd8000001ff00 */
[----:B------:R-:W-:Y:S01]  /*2540*/  @P4 LOP3.LUT R44, R44, 0x1, RZ, 0xfc, !PT ;  /* 0x000000012c2c4812 */ /* 0x000fe200078efcff */
[----:B------:R0:W2:Y:S01]  /*2550*/  @P2 LDG.E.64 R50, [R52.64] ;  /* 0x0000000c34322981 */ /* 0x0000a2000c1e1b00 */
[----:B------:R-:W-:Y:S02]  /*2560*/  LOP3.LUT P4, RZ, R16, 0x10000, RZ, 0xc0, !PT ;  /* 0x0001000010ff7812 */ /* 0x000fe4000788c0ff */
[----:B------:R-:W-:Y:S01]  /*2570*/  LOP3.LUT R44, R44, 0xfffffffd, RZ, 0xc0, !PT ;  /* 0xfffffffd2c2c7812 */ /* 0x000fe200078ec0ff */
[----:B0-----:R-:W-:-:S10]  /*2580*/  CS2R R52, SRZ ;  /* 0x0000000000347805 */ /* 0x001fd4000001ff00 */
[----:B------:R-:W-:Y:S02]  /*2590*/  @P4 LOP3.LUT R44, R44, 0x2, RZ, 0xfc, !PT ;  /* 0x000000022c2c4812 */ /* 0x000fe400078efcff */
[----:B------:R-:W-:Y:S01]  /*25a0*/  LOP3.LUT P4, RZ, R16, 0x20000, RZ, 0xc0, !PT ;  /* 0x0002000010ff7812 */ /* 0x000fe2000788c0ff */
[----:B------:R0:W3:Y:S01]  /*25b0*/  @P1 LDG.E.64 R52, [R54.64] ;  /* 0x0000000c36341981 */ /* 0x0000e2000c1e1b00 */
[----:B------:R-:W-:Y:S01]  /*25c0*/  LOP3.LUT R44, R44, 0xfffffffb, RZ, 0xc0, !PT ;  /* 0xfffffffb2c2c7812 */ /* 0x000fe200078ec0ff */
[----:B0-----:R-:W-:-:S10]  /*25d0*/  CS2R R54, SRZ ;  /* 0x0000000000367805 */ /* 0x001fd4000001ff00 */
[----:B------:R-:W-:Y:S02]  /*25e0*/  @P4 LOP3.LUT R44, R44, 0x4, RZ, 0xfc, !PT ;  /* 0x000000042c2c4812 */ /* 0x000fe400078efcff */
[----:B------:R-:W-:Y:S01]  /*25f0*/  LOP3.LUT P4, RZ, R16, 0x40000, RZ, 0xc0, !PT ;  /* 0x0004000010ff7812 */ /* 0x000fe2000788c0ff */
[----:B------:R0:W3:Y:S02]  /*2600*/  @P0 LDG.E.64 R54, [R56.64] ;  /* 0x0000000c38360981 */ /* 0x0000e4000c1e1b00 */
[----:B0-----:R-:W-:-:S06]  /*2610*/  CS2R R56, SRZ ;  /* 0x0000000000387805 */ /* 0x001fcc000001ff00 */
[----:B------:R0:W4:Y:S02]  /*2620*/  @P5 LDG.E.64 R56, [R58.64] ;  /* 0x0000000c3a385981 */ /* 0x000124000c1e1b00 */
[----:B0-----:R-:W-:-:S06]  /*2630*/  CS2R R58, SRZ ;  /* 0x00000000003a7805 */ /* 0x001fcc000001ff00 */
[----:B------:R0:W5:Y:S01]  /*2640*/  @P4 LDG.E.64 R58, [R60.64] ;  /* 0x0000000c3c3a4981 */ /* 0x000162000c1e1b00 */
[----:B------:R-:W-:Y:S01]  /*2650*/  LOP3.LUT P4, RZ, R44, 0x4, RZ, 0xc0, !PT ;  /* 0x000000042cff7812 */ /* 0x000fe2000788c0ff */
[----:B0-----:R-:W-:-:S12]  /*2660*/  CS2R R60, SRZ ;  /* 0x00000000003c7805 */ /* 0x001fd8000001ff00 */
[----:B------:R0:W5:Y:S01]  /*2670*/  @P4 LDG.E.64 R60, [R62.64] ;  /* 0x0000000c3e3c4981 */ /* 0x000162000c1e1b00 */
[----:B------:R-:W-:Y:S01]  /*2680*/  LOP3.LUT P4, RZ, R44, 0x2, RZ, 0xc0, !PT ;  /* 0x000000022cff7812 */ /* 0x000fe2000788c0ff */
[----:B0-----:R-:W-:-:S12]  /*2690*/  CS2R R62, SRZ ;  /* 0x00000000003e7805 */ /* 0x001fd8000001ff00 */
[----:B------:R0:W5:Y:S01]  /*26a0*/  @P4 LDG.E.64 R62, [R64.64] ;  /* 0x0000000c403e4981 */ /* 0x000162000c1e1b00 */
[----:B------:R-:W-:Y:S01]  /*26b0*/  LOP3.LUT P4, RZ, R44, 0x1, RZ, 0xc0, !PT ;  /* 0x000000012cff7812 */ /* 0x000fe2000788c0ff */
[----:B0-----:R-:W-:-:S12]  /*26c0*/  CS2R R64, SRZ ;  /* 0x0000000000407805 */ /* 0x001fd8000001ff00 */
[----:B------:R0:W5:Y:S01]  /*26d0*/  @P4 LDG.E.64 R64, [R66.64] ;  /* 0x0000000c42404981 */ /* 0x000162000c1e1b00 */
[C---:B------:R-:W-:Y:S02]  /*26e0*/  LOP3.LUT P4, RZ, R16.reuse, 0x80000000, RZ, 0xc0, !PT ;  /* 0x8000000010ff7812 */ /* 0x040fe4000788c0ff */
[C---:B------:R-:W-:Y:S01]  /*26f0*/  LOP3.LUT P3, RZ, R16.reuse, 0x2000, RZ, 0xc0, !PT ;  /* 0x0000200010ff7812 */ /* 0x040fe2000786c0ff */
[----:B0-----:R-:W-:Y:S01]  /*2700*/  CS2R R66, SRZ ;  /* 0x0000000000427805 */ /* 0x001fe2000001ff00 */
[----:B------:R-:W-:-:S09]  /*2710*/  LOP3.LUT P2, RZ, R16, 0x1000, RZ, 0xc0, !PT ;  /* 0x0000100010ff7812 */ /* 0x000fd2000784c0ff */
[----:B------:R0:W5:Y:S02]  /*2720*/  @P4 LDG.E.64 R66, [R68.64] ;  /* 0x0000000c44424981 */ /* 0x000164000c1e1b00 */
[----:B0-----:R-:W-:Y:S01]  /*2730*/  CS2R R68, SRZ ;  /* 0x0000000000447805 */ /* 0x001fe2000001ff00 */
[----:B------:R-:W-:-:S05]  /*2740*/  LOP3.LUT P1, RZ, R16, 0x800, RZ, 0xc0, !PT ;  /* 0x0000080010ff7812 */ /* 0x000fca000782c0ff */
        /* <DEDUP_REMOVED lines=25> */
[----:B0-----:R-:W-:-:S06]  /*28e0*/  CS2R R86, SRZ ;  /* 0x0000000000567805 */ /* 0x001fcc000001ff00 */
[----:B------:R0:W5:Y:S02]  /*28f0*/  @P3 LDG.E.64 R86, [R88.64] ;  /* 0x0000000c58563981 */ /* 0x000164000c1e1b00 */
[----:B0-----:R-:W-:-:S06]  /*2900*/  CS2R R88, SRZ ;  /* 0x0000000000587805 */ /* 0x001fcc000001ff00 */
[----:B------:R-:W5:Y:S01]  /*2910*/  @P4 LDG.E.64 R88, [R46.64] ;  /* 0x0000000c2e584981 */ /* 0x000f62000c1e1b00 */
[----:B--2---:R-:W-:Y:S02]  /*2920*/  FMUL.FTZ R44, R41, R41 ;  /* 0x00000029292c7220 */ /* 0x004fe40000410000 */
[----:B------:R-:W-:Y:S02]  /*2930*/  FMUL.FTZ R45, R43, R43 ;  /* 0x0000002b2b2d7220 */ /* 0x000fe40000410000 */
[----:B------:R-:W-:Y:S02]  /*2940*/  FFMA.FTZ R44, R40, R40, R44 ;  /* 0x00000028282c7223 */ /* 0x000fe4000001002c */
[----:B------:R-:W-:Y:S02]  /*2950*/  FFMA.FTZ R45, R42, R42, R45 ;  /* 0x0000002a2a2d7223 */ /* 0x000fe4000001002d */
[----:B------:R-:W-:-:S04]  /*2960*/  FADD.FTZ R44, RZ, R44 ;  /* 0x0000002cff2c7221 */ /* 0x000fc80000010000 */
[----:B------:R-:W-:Y:S02]  /*2970*/  FADD.FTZ R44, R44, R45 ;  /* 0x0000002d2c2c7221 */ /* 0x000fe40000010000 */
[----:B------:R-:W-:-:S04]  /*2980*/  FMUL.FTZ R45, R49, R49 ;  /* 0x00000031312d7220 */ /* 0x000fc80000410000 */
[----:B------:R-:W-:-:S04]  /*2990*/  FFMA.FTZ R45, R48, R48, R45 ;  /* 0x00000030302d7223 */ /* 0x000fc8000001002d */
[----:B------:R-:W-:Y:S02]  /*29a0*/  FADD.FTZ R44, R44, R45 ;  /* 0x0000002d2c2c7221 */ /* 0x000fe40000010000 */
[----:B------:R-:W-:-:S04]  /*29b0*/  FMUL.FTZ R45, R51, R51 ;  /* 0x00000033332d7220 */ /* 0x000fc80000410000 */
[----:B------:R-:W-:-:S04]  /*29c0*/  FFMA.FTZ R45, R50, R50, R45 ;  /* 0x00000032322d7223 */ /* 0x000fc8000001002d */
[----:B------:R-:W-:Y:S02]  /*29d0*/  FADD.FTZ R44, R44, R45 ;  /* 0x0000002d2c2c7221 */ /* 0x000fe40000010000 */
[----:B---3--:R-:W-:-:S04]  /*29e0*/  FMUL.FTZ R45, R53, R53 ;  /* 0x00000035352d7220 */ /* 0x008fc80000410000 */
[----:B------:R-:W-:-:S04]  /*29f0*/  FFMA.FTZ R45, R52, R52, R45 ;  /* 0x00000034342d7223 */ /* 0x000fc8000001002d */
[----:B------:R-:W-:Y:S02]  /*2a00*/  FADD.FTZ R44, R44, R45 ;  /* 0x0000002d2c2c7221 */ /* 0x000fe40000010000 */
[----:B------:R-:W-:-:S04]  /*2a10*/  FMUL.FTZ R45, R55, R55 ;  /* 0x00000037372d7220 */ /* 0x000fc80000410000 */
[----:B------:R-:W-:-:S04]  /*2a20*/  FFMA.FTZ R45, R54, R54, R45 ;  /* 0x00000036362d7223 */ /* 0x000fc8000001002d */
[----:B------:R-:W-:Y:S02]  /*2a30*/  FADD.FTZ R44, R44, R45 ;  /* 0x0000002d2c2c7221 */ /* 0x000fe40000010000 */
[----:B----4-:R-:W-:-:S04]  /*2a40*/  FMUL.FTZ R45, R57, R57 ;  /* 0x00000039392d7220 */ /* 0x010fc80000410000 */
[----:B------:R-:W-:-:S04]  /*2a50*/  FFMA.FTZ R45, R56, R56, R45 ;  /* 0x00000038382d7223 */ /* 0x000fc8000001002d */
[----:B------:R-:W-:Y:S02]  /*2a60*/  FADD.FTZ R44, R44, R45 ;  /* 0x0000002d2c2c7221 */ /* 0x000fe40000010000 */
[----:B-----5:R-:W-:-:S04]  /*2a70*/  FMUL.FTZ R45, R59, R59 ;  /* 0x0000003b3b2d7220 */ /* 0x020fc80000410000 */
[----:B------:R-:W-:-:S04]  /*2a80*/  FFMA.FTZ R45, R58, R58, R45 ;  /* 0x0000003a3a2d7223 */ /* 0x000fc8000001002d */
[----:B------:R-:W-:Y:S02]  /*2a90*/  FADD.FTZ R44, R44, R45 ;  /* 0x0000002d2c2c7221 */ /* 0x000fe40000010000 */
[----:B------:R-:W-:-:S04]  /*2aa0*/  FMUL.FTZ R45, R61, R61 ;  /* 0x0000003d3d2d7220 */ /* 0x000fc80000410000 */
        /* <DEDUP_REMOVED lines=68> */
[----:B------:R-:W-:Y:S02]  /*2ef0*/  FADD.FTZ R45, R40, R41 ;  /* 0x00000029282d7221 */ /* 0x000fe40000010000 */
[----:B------:R-:W-:Y:S02]  /*2f00*/  FADD.FTZ R46, R42, R43 ;  /* 0x0000002b2a2e7221 */ /* 0x000fe40000010000 */
[----:B------:R-:W-:-:S04]  /*2f10*/  FADD.FTZ R45, RZ, R45 ;  /* 0x0000002dff2d7221 */ /* 0x000fc80000010000 */
[----:B------:R-:W-:Y:S02]  /*2f20*/  FADD.FTZ R45, R45, R46 ;  /* 0x0000002e2d2d7221 */ /* 0x000fe40000010000 */
[----:B------:R-:W-:-:S04]  /*2f30*/  FADD.FTZ R46, R48, R49 ;  /* 0x00000031302e7221 */ /* 0x000fc80000010000 */
        /* <DEDUP_REMOVED lines=55> */
[----:B------:R-:W-:Y:S01]  /*32b0*/  FADD.FTZ R45, R36, R37 ;  /* 0x00000025242d7221 */ /* 0x000fe20000010000 */
[----:B------:R-:W0:Y:S03]  /*32c0*/  S2R R98, SR_LANEID ;  /* 0x0000000000627919 */ /* 0x000e260000000000 */
[----:B------:R-:W-:Y:S02]  /*32d0*/  FADD.FTZ R46, R46, R45 ;  /* 0x0000002d2e2e7221 */ /* 0x000fe40000010000 */
[----:B------:R-:W-:Y:S02]  /*32e0*/  FMUL.FTZ R45, R39, R39 ;  /* 0x00000027272d7220 */ /* 0x000fe40000410000 */
        /* <DEDUP_REMOVED lines=30> */
[----:B------:R-:W-:-:S11]  /*34d0*/  MOV R44, R46 ;  /* 0x0000002e002c7202 */ /* 0x000fd60000000f00 */
[----:B------:R0:W-:Y:S04]  /*34e0*/  @!P5 STS.64 [R5.X8+0x10], R44 ;  /* 0x0000102c0500d388 */ /* 0x0001e80000008a00 */
[----:B------:R-:W-:Y:S01]  /*34f0*/  BAR.SYNC.DEFER_BLOCKING 0x0 ;  /* 0x0000000000007b1d */ /* 0x000fe20000010000 */
[----:B------:R-:W-:-:S05]  /*3500*/  ISETP.NE.AND P5, PT, R0, RZ, PT ;  /* 0x000000ff0000720c */ /* 0x000fca0003fa5270 */
[----:B------:R-:W-:Y:S08]  /*3510*/  BSSY B0, `(.L_x_4606) ;  /* 0x0000026000007945 */ /* 0x000ff00003800000 */
[----:B------:R-:W-:Y:S05]  /*3520*/  @P5 BRA `(.L_x_4607) ;  /* 0x0000024000005947 */ /* 0x000fea0003800000 */
[----:B0-----:R-:W0:Y:S02]  /*3530*/  LDS.64 R46, [0x18] ;  /* 0x00001800ff2e7984 */ /* 0x001e240000000a00 */
[----:B0-----:R-:W-:-:S02]  /*3540*/  FADD.FTZ R98, R44, R46 ;  /* 0x0000002e2c627221 */ /* 0x001fc40000010000 */
        /* <DEDUP_REMOVED lines=34> */
.L_x_4607:
[----:B0-----:R-:W-:Y:S05]  /*3770*/  BSYNC B0 ;  /* 0x0000000000007941 */ /* 0x001fea0003800000 */
.L_x_4606:
[----:B------:R-:W-:-:S04]  /*3780*/  MOV R100, c[0x0][0xc] ;  /* 0x0000030000647a02 */ /* 0x000fc80000000f00 */
[----:B------:R-:W-:-:S13]  /*3790*/  ISETP.GE.U32.AND P6, PT, R100, 0x2, PT ;  /* 0x000000026400780c */ /* 0x000fda0003fc6070 */
[----:B------:R-:W-:Y:S05]  /*37a0*/  @!P6 BRA `(.L_x_4608) ;  /* 0x00000b300000e947 */ /* 0x000fea0003800000 */
[----:B------:R-:W-:Y:S05]  /*37b0*/  @P5 BRA `(.L_x_4609) ;  /* 0x0000023000005947 */ /* 0x000fea0003800000 */
[----:B------:R-:W0:Y:S01]  /*37c0*/  S2UR UR15, SR_CTAID.Y ;  /* 0x00000000000f79c3 */ /* 0x000e220000002600 */
[----:B------:R-:W-:Y:S02]  /*37d0*/  ULOP3.LUT UR5, UR4, 0x1, URZ, 0xc0, !UPT ;  /* 0x0000000104057892 */ /* 0x000fe4000f8ec03f */
[----:B------:R-:W-:Y:S02]  /*37e0*/  ULDC UR11, c[0x0][0x10] ;  /* 0x00000400000b7ab9 */ /* 0x000fe40000000800 */
[----:B------:R-:W-:Y:S02]  /*37f0*/  UIMAD UR5, UR5, UR11, URZ ;  /* 0x0000000b050572a4 */ /* 0x000fe4000f8e023f */
[----:B------:R-:W-:Y:S02]  /*3800*/  ULDC UR6, c[0x0][0xc] ;  /* 0x0000030000067ab9 */ /* 0x000fe40000000800 */
[----:B------:R-:W-:Y:S02]  /*3810*/  UIMAD UR6, UR5, UR6, URZ ;  /* 0x00000006050672a4 */ /* 0x000fe4000f8e023f */
[----:B------:R-:W-:-:S02]  /*3820*/  UMOV UR18, 0x4 ;  /* 0x0000000400127882 */ /* 0x000fc40000000000 */
[----:B------:R-:W-:Y:S02]  /*3830*/  USHF.L.U32 UR10, UR6, 0x1, URZ ;  /* 0x00000001060a7899 */ /* 0x000fe4000800063f */
[----:B------:R-:W-:Y:S02]  /*3840*/  ULOP3.LUT UP0, URZ, UR4, 0x2, URZ, 0xc0, !UPT ;  /* 0x00000002043f7892 */ /* 0x000fe4000f80c03f */
[----:B------:R-:W-:Y:S02]  /*3850*/  ULDC.64 UR6, c[0x0][0x198] ;  /* 0x0000660000067ab9 */ /* 0x000fe40000000a00 */
[----:B------:R-:W-:Y:S02]  /*3860*/  UIMAD.WIDE UR6, UR10, UR18, UR6 ;  /* 0x000000120a0672a5 */ /* 0x000fe4000f8e0206 */
[----:B------:R-:W-:Y:S01]  /*3870*/  PLOP3.LUT P6, PT, PT, PT, UP0, 0x40, 0x0 ;  /* 0x000000000000781c */ /* 0x000fe20003fce808 */
[----:B0-----:R-:W-:-:S03]  /*3880*/  UIMAD UR11, UR16, UR11, UR15 ;  /* 0x0000000b100b72a4 */ /* 0x001fc6000f8e020f */
[----:B------:R-:W-:Y:S01]  /*3890*/  SEL R98, RZ, c[0x0][0xc], !P6 ;  /* 0x00000300ff627a07 */ /* 0x000fe20007000000 */
[----:B------:R-:W-:Y:S02]  /*38a0*/  UIADD3 UR5, UR5, UR15, URZ ;  /* 0x0000000f05057290 */ /* 0x000fe4000fffe03f */
[----:B------:R-:W-:-:S06]  /*38b0*/  UIMAD.WIDE.U32 UR6, UR11, 0x8, UR6 ;  /* 0x000000080b0678a5 */ /* 0x000fcc000f8e0006 */
[----:B------:R-:W-:Y:S01]  /*38c0*/  MOV R46, UR6 ;  /* 0x00000006002e7c02 */ /* 0x000fe20008000f00 */
[----:B------:R-:W-:Y:S01]  /*38d0*/  UMOV UR6, 0x1 ;  /* 0x0000000100067882 */ /* 0x000fe20000000000 */
[----:B------:R-:W-:Y:S01]  /*38e0*/  MOV R47, UR7 ;  /* 0x00000007002f7c02 */ /* 0x000fe20008000f00 */
[----:B------:R-:W-:-:S04]  /*38f0*/  USEL UR6, UR6, 0xffffffff, !UP0 ;  /* 0xffffffff06067887 */ /* 0x000fc8000c000000 */
[----:B------:R0:W-:Y:S02]  /*3900*/  STG.E.64 [R46.64], R44 ;  /* 0x0000002c2e007986 */ /* 0x0001e4000c101b0c */
[----:B------:R-:W-:Y:S02]  /*3910*/  MOV R99, UR6 ;  /* 0x0000000600637c02 */ /* 0x000fe40008000f00 */
[----:B0-----:R-:W-:Y:S02]  /*3920*/  MOV R46, UR18 ;  /* 0x00000012002e7c02 */ /* 0x001fe40008000f00 */
[----:B------:R-:W-:-:S05]  /*3930*/  MOV R47, UR5 ;  /* 0x00000005002f7c02 */ /* 0x000fca0008000f00 */
[----:B------:R-:W-:Y:S01]  /*3940*/  IMAD.WIDE.U32 R46, R47, R46, c[0x0][0x190] ;  /* 0x000064002f2e7625 */ /* 0x000fe200078e002e */
[----:B------:R-:W-:Y:S06]  /*3950*/  MEMBAR.ALL.GPU ;  /* 0x0000000000007992 */ /* 0x000fec000000a000 */
[----:B------:R-:W-:Y:S01]  /*3960*/  ISETP.NE.AND P6, PT, R98, -0x1, PT ;  /* 0xffffffff6200780c */ /* 0x000fe20003fc5270 */
[----:B------:R-:W-:-:S00]  /*3970*/  ERRBAR ;  /* 0x00000000000079ab */ /* 0x000fc00000000000 */
[----:B------:R0:W-:Y:S11]  /*3980*/  RED.E.ADD.S32.STRONG.GPU [R46.64], R99 ;  /* 0x000000632e00798e */ /* 0x0001f6000c10e38c */
[----:B------:R-:W-:Y:S05]  /*3990*/  @!P6 BRA `(.L_x_4609) ;  /* 0x000000500000e947 */ /* 0x000fea0003800000 */
.L_x_4610:
[----:B0-----:R-:W2:Y:S01]  /*39a0*/  LDG.E.STRONG.GPU R99, [R46.64] ;  /* 0x0000000c2e637981 */ /* 0x001ea2000c1ef900 */
[----:B------:R-:W-:Y:S01]  /*39b0*/  YIELD ;  /* 0x0000000000007946 */ /* 0x000fe20003800000 */
[----:B--2---:R-:W-:Y:S01]  /*39c0*/  ISETP.NE.AND P6, PT, R99, R98, PT ;  /* 0x000000626300720c */ /* 0x004fe20003fc5270 */
[----:B------:R-:W-:-:S12]  /*39d0*/  CCTL.IVALL ;  /* 0x00000000ff00798f */ /* 0x000fd80002000000 */
[----:B------:R-:W-:Y:S05]  /*39e0*/  @P6 BRA `(.L_x_4610) ;  /* 0xffffffb000006947 */ /* 0x000fea000383ffff */
.L_x_4609:
[----:B------:R-:W-:Y:S01]  /*39f0*/  ISETP.NE.AND P6, PT, RZ, c[0x0][0xc], PT ;  /* 0x00000300ff007a0c */ /* 0x000fe20003fc5270 */
[----:B------:R-:W-:Y:S01]  /*3a00*/  WARPSYNC 0xffffffff ;  /* 0xffffffff00007948 */ /* 0x000fe20003800000 */
[----:B------:R-:W-:Y:S11]  /*3a10*/  BAR.SYNC.DEFER_BLOCKING 0x0 ;  /* 0x0000000000007b1d */ /* 0x000ff60000010000 */
[----:B------:R-:W-:Y:S05]  /*3a20*/  @!P6 BRA `(.L_x_4608) ;  /* 0x000008b00000e947 */ /* 0x000fea0003800000 */
[----:B0-----:R-:W-:Y:S01]  /*3a30*/  IADD3 R46, R100, -0x1, RZ ;  /* 0xffffffff642e7810 */ /* 0x001fe20007ffe0ff */
[----:B------:R-:W-:-:S03]  /*3a40*/  UMOV UR5, URZ ;  /* 0x0000003f00057c82 */ /* 0x000fc60008000000 */
[----:B------:R-:W-:-:S13]  /*3a50*/  ISETP.GE.U32.AND P6, PT, R46, 0x3, PT ;  /* 0x000000032e00780c */ /* 0x000fda0003fc6070 */
[----:B------:R-:W-:Y:S05]  /*3a60*/  @!P6 BRA `(.L_x_4611) ;  /* 0x000004a00000e947 */ /* 0x000fea0003800000 */
[----:B------:R-:W-:Y:S01]  /*3a70*/  LOP3.LUT R98, R100, 0x3, RZ, 0xc0, !PT ;  /* 0x0000000364627812 */ /* 0x000fe200078ec0ff */
[----:B------:R-:W-:-:S03]  /*3a80*/  UMOV UR5, URZ ;  /* 0x0000003f00057c82 */ /* 0x000fc60008000000 */
[----:B------:R-:W-:Y:S02]  /*3a90*/  IADD3 R98, -R98, c[0x0][0xc], RZ ;  /* 0x0000030062627a10 */ /* 0x000fe40007ffe1ff */
.L_x_4612:
[----:B------:R-:W-:Y:S02]  /*3aa0*/  MOV R47, UR5 ;  /* 0x00000005002f7c02 */ /* 0x000fe40008000f00 */
[----:B------:R-:W-:Y:S02]  /*3ab0*/  MOV R46, UR4 ;  /* 0x00000004002e7c02 */ /* 0x000fe40008000f00 */
[----:B------:R-:W-:Y:S02]  /*3ac0*/  ISETP.EQ.OR P6, PT, R47, UR16, P5 ;  /* 0x000000102f007c0c */ /* 0x000fe4000afc2670 */
[----:B------:R-:W-:-:S11]  /*3ad0*/  MOV R100, UR5 ;  /* 0x0000000500647c02 */ /* 0x000fd60008000f00 */
        /* <DEDUP_REMOVED lines=10> */
[----:B------:R-:W-:-:S06]  /*3b80*/  UIADD3 UR6, UR5, 0x1, URZ ;  /* 0x0000000105067890 */ /* 0x000fcc000fffe03f */
[----:B------:R-:W-:Y:S01]  /*3b90*/  MOV R100, UR6 ;  /* 0x0000000600647c02 */ /* 0x000fe20008000f00 */
[----:B--2---:R-:W-:Y:S01]  /*3ba0*/  @!P6 FADD.FTZ R45, R45, R47 ;  /* 0x0000002f2d2de221 */ /* 0x004fe20000010000 */
[----:B------:R-:W-:Y:S01]  /*3bb0*/  MOV R47, UR6 ;  /* 0x00000006002f7c02 */ /* 0x000fe20008000f00 */
[----:B------:R-:W-:Y:S01]  /*3bc0*/  @!P6 FADD.FTZ R44, R44, R46 ;  /* 0x0000002e2c2ce221 */ /* 0x000fe20000010000 */
[----:B------:R-:W-:Y:S02]  /*3bd0*/  MOV R46, UR4 ;  /* 0x00000004002e7c02 */ /* 0x000fe40008000f00 */
[----:B------:R-:W-:-:S13]  /*3be0*/  ISETP.EQ.OR P6, PT, R47, UR16, P5 ;  /* 0x000000102f007c0c */ /* 0x000fda000afc2670 */
        /* <DEDUP_REMOVED lines=44> */
[----:B------:R-:W-:Y:S01]  /*3eb0*/  IADD3 R98, R98, -0x4, RZ ;  /* 0xfffffffc62627810 */ /* 0x000fe20007ffe0ff */
[----:B------:R-:W-:Y:S01]  /*3ec0*/  UIADD3 UR5, UR5, 0x4, URZ ;  /* 0x0000000405057890 */ /* 0x000fe2000fffe03f */
[----:B--2---:R-:W-:Y:S02]  /*3ed0*/  @!P6 FADD.FTZ R44, R44, R46 ;  /* 0x0000002e2c2ce221 */ /* 0x004fe40000010000 */
[----:B------:R-:W-:Y:S01]  /*3ee0*/  @!P6 FADD.FTZ R45, R45, R47 ;  /* 0x0000002f2d2de221 */ /* 0x000fe20000010000 */
[----:B------:R-:W-:-:S13]  /*3ef0*/  ISETP.NE.AND P6, PT, R98, RZ, PT ;  /* 0x000000ff6200720c */ /* 0x000fda0003fc5270 */
[----:B------:R-:W-:Y:S05]  /*3f00*/  @P6 BRA `(.L_x_4612) ;  /* 0xfffffb9000006947 */ /* 0x000fea000383ffff */
.L_x_4611:
[----:B------:R-:W-:-:S04]  /*3f10*/  MOV R98, c[0x0][0xc] ;  /* 0x0000030000627a02 */ /* 0x000fc80000000f00 */
[----:B------:R-:W-:-:S13]  /*3f20*/  LOP3.LUT P6, R98, R98, 0x3, RZ, 0xc0, !PT ;  /* 0x0000000362627812 */ /* 0x000fda00078cc0ff */
[----:B------:R-:W-:Y:S05]  /*3f30*/  @!P6 BRA `(.L_x_4608) ;  /* 0x000003a00000e947 */ /* 0x000fea0003800000 */
[----:B------:R-:W-:Y:S01]  /*3f40*/  MOV R46, UR5 ;  /* 0x00000005002e7c02 */ /* 0x000fe20008000f00 */
[----:B------:R-:W-:Y:S03]  /*3f50*/  BSSY B0, `(.L_x_4613) ;  /* 0x0000014000007945 */ /* 0x000fe60003800000 */
[----:B------:R-:W-:-:S13]  /*3f60*/  ISETP.EQ.OR P6, PT, R46, UR16, P5 ;  /* 0x000000102e007c0c */ /* 0x000fda000afc2670 */
        /* <DEDUP_REMOVED lines=8> */
[----:B------:R-:W-:-:S03]  /*3ff0*/  USHF.L.U32 UR11, UR6, 0x1, URZ ;  /* 0x00000001060b7899 */ /* 0x000fc6000800063f */
[----:B------:R-:W-:Y:S02]  /*4000*/  ULDC.64 UR6, c[0x0][0x198] ;  /* 0x0000660000067ab9 */ /* 0x000fe40000000a00 */
[----:B------:R-:W-:Y:S02]  /*4010*/  UIMAD.WIDE UR6, UR11, UR15, UR6 ;  /* 0x0000000f0b0672a5 */ /* 0x000fe4000f8e0206 */
[----:B0-----:R-:W-:-:S04]  /*4020*/  UIMAD UR10, UR5, UR18, UR10 ;  /* 0x00000012050a72a4 */ /* 0x001fc8000f8e020a */
[----:B------:R-:W-:-:S06]  /*4030*/  UIMAD.WIDE.U32 UR6, UR10, 0x8, UR6 ;  /* 0x000000080a0678a5 */ /* 0x000fcc000f8e0006 */
[----:B------:R-:W-:Y:S02]  /*4040*/  MOV R46, UR6 ;  /* 0x00000006002e7c02 */ /* 0x000fe40008000f00 */
[----:B------:R-:W-:-:S06]  /*4050*/  MOV R47, UR7 ;  /* 0x00000007002f7c02 */ /* 0x000fcc0008000f00 */
[----:B------:R-:W2:Y:S02]  /*4060*/  LDG.E.64 R46, [R46.64] ;  /* 0x0000000c2e2e7981 */ /* 0x000ea4000c1e1b00 */
[----:B--2---:R-:W-:Y:S02]  /*4070*/  FADD.FTZ R44, R44, R46 ;  /* 0x0000002e2c2c7221 */ /* 0x004fe40000010000 */
[----:B------:R-:W-:Y:S02]  /*4080*/  FADD.FTZ R45, R45, R47 ;  /* 0x0000002f2d2d7221 */ /* 0x000fe40000010000 */
.L_x_4614:
[----:B------:R-:W-:Y:S05]  /*4090*/  BSYNC B0 ;  /* 0x0000000000007941 */ /* 0x000fea0003800000 */
.L_x_4613:
[----:B------:R-:W-:-:S13]  /*40a0*/  ISETP.NE.AND P6, PT, R98, 0x1, PT ;  /* 0x000000016200780c */ /* 0x000fda0003fc5270 */
[----:B------:R-:W-:Y:S05]  /*40b0*/  @!P6 BRA `(.L_x_4608) ;  /* 0x000002200000e947 */ /* 0x000fea0003800000 */
[----:B------:R-:W-:-:S06]  /*40c0*/  UIADD3 UR6, UR5, 0x1, URZ ;  /* 0x0000000105067890 */ /* 0x000fcc000fffe03f */
[----:B------:R-:W-:-:S04]  /*40d0*/  MOV R46, UR6 ;  /* 0x00000006002e7c02 */ /* 0x000fc80008000f00 */
[----:B------:R-:W-:-:S13]  /*40e0*/  ISETP.EQ.OR P6, PT, R46, UR16, P5 ;  /* 0x000000102e007c0c */ /* 0x000fda000afc2670 */
[----:B------:R-:W0:Y:S01]  /*40f0*/  @!P6 S2R R99, SR_CTAID.Y ;  /* 0x000000000063e919 */ /* 0x000e220000002600 */
[----:B------:R-:W-:Y:S01]  /*4100*/  @!P6 MOV R47, 0x4 ;  /* 0x00000004002fe802 */ /* 0x000fe20000000f00 */
[----:B0-----:R-:W-:Y:S01]  /*4110*/  @!P6 IMAD R99, R46, c[0x0][0x10], R99 ;  /* 0x000004002e63ea24 */ /* 0x001fe200078e0263 */
[----:B------:R-:W-:-:S04]  /*4120*/  MOV R46, UR4 ;  /* 0x00000004002e7c02 */ /* 0x000fc80008000f00 */
[----:B------:R-:W-:-:S05]  /*4130*/  @!P6 LOP3.LUT R46, R46, 0x1, RZ, 0xc0, !PT ;  /* 0x000000012e2ee812 */ /* 0x000fca00078ec0ff */
[----:B------:R-:W-:-:S04]  /*4140*/  @!P6 IMAD R46, R46, c[0x0][0x10], RZ ;  /* 0x000004002e2eea24 */ /* 0x000fc800078e02ff */
[----:B------:R-:W-:-:S05]  /*4150*/  @!P6 IMAD R46, R46, c[0x0][0xc], RZ ;  /* 0x000003002e2eea24 */ /* 0x000fca00078e02ff */
[----:B------:R-:W-:-:S05]  /*4160*/  @!P6 SHF.L.U32 R46, R46, 0x1, RZ ;  /* 0x000000012e2ee819 */ /* 0x000fca00000006ff */
[----:B------:R-:W-:-:S06]  /*4170*/  @!P6 IMAD.WIDE R46, R46, R47, c[0x0][0x198] ;  /* 0x000066002e2ee625 */ /* 0x000fcc00078e022f */
[----:B------:R-:W-:-:S06]  /*4180*/  @!P6 IMAD.WIDE.U32 R46, R99, 0x8, R46 ;  /* 0x00000008632ee825 */ /* 0x000fcc00078e002e */
[----:B------:R-:W2:Y:S01]  /*4190*/  @!P6 LDG.E.64 R46, [R46.64] ;  /* 0x0000000c2e2ee981 */ /* 0x000ea2000c1e1b00 */
[----:B------:R-:W-:Y:S01]  /*41a0*/  UIADD3 UR5, UR5, 0x2, URZ ;  /* 0x0000000205057890 */ /* 0x000fe2000fffe03f */
[----:B--2---:R-:W-:-:S05]  /*41b0*/  @!P6 FADD.FTZ R44, R44, R46 ;  /* 0x0000002e2c2ce221 */ /* 0x004fca0000010000 */
[----:B------:R-:W-:Y:S01]  /*41c0*/  MOV R46, UR5 ;  /* 0x00000005002e7c02 */ /* 0x000fe20008000f00 */
[----:B------:R-:W-:Y:S01]  /*41d0*/  @!P6 FADD.FTZ R45, R45, R47 ;  /* 0x0000002f2d2de221 */ /* 0x000fe20000010000 */
[----:B------:R-:W-:Y:S02]  /*41e0*/  MOV R47, UR5 ;  /* 0x00000005002f7c02 */ /* 0x000fe40008000f00 */
[----:B------:R-:W-:Y:S02]  /*41f0*/  ISETP.EQ.OR P6, PT, R46, UR16, P5 ;  /* 0x000000102e007c0c */ /* 0x000fe4000afc2670 */
[----:B------:R-:W-:Y:S02]  /*4200*/  MOV R46, UR4 ;  /* 0x00000004002e7c02 */ /* 0x000fe40008000f00 */
[----:B------:R-:W-:-:S13]  /*4210*/  ISETP.EQ.OR P6, PT, R98, 0x2, P6 ;  /* 0x000000026200780c */ /* 0x000fda00037c2670 */
[----:B------:R-:W0:Y:S01]  /*4220*/  @!P6 S2R R98, SR_CTAID.Y ;  /* 0x000000000062e919 */ /* 0x000e220000002600 */
[----:B------:R-:W-:-:S05]  /*4230*/  @!P6 LOP3.LUT R46, R46, 0x1, RZ, 0xc0, !PT ;  /* 0x000000012e2ee812 */ /* 0x000fca00078ec0ff */
[----:B------:R-:W-:-:S04]  /*4240*/  @!P6 IMAD R46, R46, c[0x0][0x10], RZ ;  /* 0x000004002e2eea24 */ /* 0x000fc800078e02ff */
[----:B------:R-:W-:-:S05]  /*4250*/  @!P6 IMAD R46, R46, c[0x0][0xc], RZ ;  /* 0x000003002e2eea24 */ /* 0x000fca00078e02ff */
[----:B------:R-:W-:Y:S01]  /*4260*/  @!P6 SHF.L.U32 R46, R46, 0x1, RZ ;  /* 0x000000012e2ee819 */ /* 0x000fe200000006ff */
[----:B0-----:R-:W-:Y:S01]  /*4270*/  @!P6 IMAD R98, R47, c[0x0][0x10], R98 ;  /* 0x000004002f62ea24 */ /* 0x001fe200078e0262 */
[----:B------:R-:W-:-:S05]  /*4280*/  @!P6 MOV R47, 0x4 ;  /* 0x00000004002fe802 */ /* 0x000fca0000000f00 */
[----:B------:R-:W-:-:S06]  /*4290*/  @!P6 IMAD.WIDE R46, R46, R47, c[0x0][0x198] ;  /* 0x000066002e2ee625 */ /* 0x000fcc00078e022f */
[----:B------:R-:W-:-:S06]  /*42a0*/  @!P6 IMAD.WIDE.U32 R46, R98, 0x8, R46 ;  /* 0x00000008622ee825 */ /* 0x000fcc00078e002e */
[----:B------:R-:W2:Y:S02]  /*42b0*/  @!P6 LDG.E.64 R46, [R46.64] ;  /* 0x0000000c2e2ee981 */ /* 0x000ea4000c1e1b00 */
[----:B--2---:R-:W-:Y:S02]  /*42c0*/  @!P6 FADD.FTZ R44, R44, R46 ;  /* 0x0000002e2c2ce221 */ /* 0x004fe40000010000 */
[----:B------:R-:W-:-:S04]  /*42d0*/  @!P6 FADD.FTZ R45, R45, R47 ;  /* 0x0000002f2d2de221 */ /* 0x000fc80000010000 */
.L_x_4608:
[----:B------:R-:W-:Y:S01]  /*42e0*/  LOP3.LUT R16, R16, 0xfbffffff, RZ, 0xc0, !PT ;  /* 0xfbffffff10107812 */ /* 0x000fe200078ec0ff */
[----:B------:R1:W-:Y:S01]  /*42f0*/  @!P5 STS.64 [0x90], R44 ;  /* 0x0000902cff00d388 */ /* 0x0003e20000000a00 */
[----:B------:R-:W-:Y:S01]  /*4300*/  LOP3.LUT P6, RZ, R0, UR16, RZ, 0xfc, !PT ;  /* 0x0000001000ff7c12 */ /* 0x000fe2000f8cfcff */
[----:B------:R-:W-:Y:S01]  /*4310*/  UMOV UR6, 0x3f800000 ;  /* 0x3f80000000067882 */ /* 0x000fe20000000000 */
[----:B------:R-:W-:Y:S02]  /*4320*/  @P0 LOP3.LUT R16, R16, 0x4000000, RZ, 0xfc, !PT ;  /* 0x0400000010100812 */ /* 0x000fe400078efcff */
[----:B------:R-:W-:-:S02]  /*4330*/  ISETP.EQ.U32.AND P0, PT, RZ, c[0x0][0x168], PT ;  /* 0x00005a00ff007a0c */ /* 0x000fc40003f02070 */
[----:B0-----:R-:W-:Y:S02]  /*4340*/  MOV R46, UR9 ;  /* 0x00000009002e7c02 */ /* 0x001fe40008000f00 */
[----:B------:R-:W-:Y:S02]  /*4350*/  ISETP.EQ.OR.EX P6, PT, RZ, c[0x0][0x16c], P6, P0 ;  /* 0x00005b00ff007a0c */ /* 0x000fe400037c2700 */
[----:B------:R-:W-:-:S11]  /*4360*/  LOP3.LUT P0, RZ, R16, 0x4000000, RZ, 0xc0, !PT ;  /* 0x0400000010ff7812 */ /* 0x000fd6000780c0ff */
[----:B------:R-:W-:Y:S01]  /*4370*/  @!P6 MOV R47, 0x8 ;  /* 0x00000008002fe802 */ /* 0x000fe20000000f00 */
[----:B-1----:R-:W-:Y:S02]  /*4380*/  @!P6 FMUL.FTZ R45, R45, c[0x0][0x1f4] ;  /* 0x00007d002d2dea20 */ /* 0x002fe40000410000 */
[----:B------:R-:W-:Y:S02]  /*4390*/  @!P6 FMUL.FTZ R44, R44, c[0x0][0x1f4] ;  /* 0x00007d002c2cea20 */ /* 0x000fe40000410000 */
[----:B------:R-:W-:-:S05]  /*43a0*/  @!P6 IMAD.WIDE R46, R47, R46, c[0x0][0x168] ;  /* 0x00005a002f2ee625 */ /* 0x000fca00078e022e */
[----:B------:R0:W-:Y:S04]  /*43b0*/  @!P6 STG.E.64 [R46.64], R44 ;  /* 0x0000002c2e00e986 */ /* 0x0001e8000c101b0c */
[----:B------:R-:W-:Y:S01]  /*43c0*/  BAR.SYNC.DEFER_BLOCKING 0x0 ;  /* 0x0000000000007b1d */ /* 0x000fe20000010000 */
[----:B0-----:R-:W-:Y:S01]  /*43d0*/  HFMA2.MMA R47, -RZ, RZ, 0, 2.384185791015625e-07 ;  /* 0x00000004ff2f7435 */ /* 0x001fe200000001ff */
[----:B------:R-:W-:-:S04]  /*43e0*/  IADD3 R46, R6, UR14, RZ ;  /* 0x0000000e062e7c10 */ /* 0x000fc8000fffe0ff */
[----:B------:R-:W0:Y:S02]  /*43f0*/  LDS.64 R44, [0x90] ;  /* 0x00009000ff2c7984 */ /* 0x000e240000000a00 */
[----:B0-----:R-:W-:-:S04]  /*4400*/  FMUL.FTZ R44, R44, c[0x0][0x1f4] ;  /* 0x00007d002c2c7a20 */ /* 0x001fc80000410000 */
[----:B------:R-:W0:Y:S02]  /*4410*/  R2UR UR5, R44 ;  /* 0x000000002c0573c2 */ /* 0x000e2400000e0000 */
[----:B0-----:R-:W-:-:S05]  /*4420*/  MOV R44, UR5 ;  /* 0x00000005002c7c02 */ /* 0x001fca0008000f00 */
[----:B------:R-:W-:-:S04]  /*4430*/  FMUL.FTZ R44, R44, UR5 ;  /* 0x000000052c2c7c20 */ /* 0x000fc80008410000 */
[----:B------:R-:W-:-:S05]  /*4440*/  FFMA.FTZ R44, R45, c[0x0][0x1f4], -R44 ;  /* 0x00007d002d2c7a23 */ /* 0x000fca000001082c */
[----:B------:R-:W-:-:S13]  /*4450*/  FSETP.GTU.FTZ.AND P5, PT, R44, RZ, PT ;  /* 0x000000ff2c00720b */ /* 0x000fda0003fbc000 */
[----:B------:R-:W-:Y:S01]  /*4460*/  VOTEU.ANY UP0, P5 ;  /* 0x00000000003f7886 */ /* 0x000fe20002800100 */
[----:B------:R-:W-:-:S13]  /*4470*/  PLOP3.LUT P5, PT, PT, PT, UP0, 0x80, 0x0 ;  /* 0x000000000000781c */ /* 0x000fda0003faf008 */
[----:B------:R-:W-:Y:S01]  /*4480*/  @P5 FADD.FTZ R44, R44, c[0x0][0x188] ;  /* 0x000062002c2c5621 */ /* 0x000fe20000010000 */
[----:B------:R-:W-:-:S13]  /*4490*/  PLOP3.LUT P5, PT, PT, PT, UP0, 0x80, 0x0 ;  /* 0x000000000000781c */ /* 0x000fda0003faf008 */
[----:B------:R-:W0:Y:S01]  /*44a0*/  @P5 MUFU.RSQ R44, R44 ;  /* 0x0000002c002c5308 */ /* 0x000e220000001400 */
[----:B------:R-:W-:-:S13]  /*44b0*/  PLOP3.LUT P5, PT, PT, PT, UP0, 0x80, 0x0 ;  /* 0x000000000000781c */ /* 0x000fda0003faf008 */
[----:B0-----:R0:W1:Y:S02]  /*44c0*/  @P5 R2UR UR6, R44 ;  /* 0x000000002c0653c2 */ /* 0x00106400000e0000 */
[----:B0-----:R-:W-:-:S04]  /*44d0*/  IMAD.WIDE R44, R46, R47, c[0x0][0x178] ;  /* 0x00005e002e2c7625 */ /* 0x001fc800078e022f */
[----:B------:R-:W-:Y:S02]  /*44e0*/  IMAD.WIDE R46, R46, R47, c[0x0][0x180] ;  /* 0x000060002e2e7625 */ /* 0x000fe400078e022f */
[----:B------:R-:W2:Y:S04]  /*44f0*/  LDG.E.64 R44, [R44.64] ;  /* 0x0000000c2c2c7981 */ /* 0x000ea8000c1e1b00 */
[----:B------:R-:W2:Y:S01]  /*4500*/  LDG.E.64 R46, [R46.64] ;  /* 0x0000000c2e2e7981 */ /* 0x000ea2000c1e1b00 */
[----:B------:R-:W-:Y:S01]  /*4510*/  ISETP.NE.AND P5, PT, RZ, UR17, PT ;  /* 0x00000011ff007c0c */ /* 0x000fe2000bfa5270 */
[----:B------:R-:W-:Y:S02]  /*4520*/  FADD.FTZ R40, R40, -UR5 ;  /* 0x8000000528287e21 */ /* 0x000fe40008010000 */
[----:B------:R-:W-:-:S02]  /*4530*/  FADD.FTZ R41, R41, -UR5 ;  /* 0x8000000529297e21 */ /* 0x000fc40008010000 */
[----:B-1----:R-:W-:Y:S02]  /*4540*/  FMUL.FTZ R40, R40, UR6 ;  /* 0x0000000628287c20 */ /* 0x002fe40008410000 */
[----:B------:R-:W-:Y:S02]  /*4550*/  FMUL.FTZ R41, R41, UR6 ;  /* 0x0000000629297c20 */ /* 0x000fe40008410000 */
[----:B--2---:R-:W-:Y:S02]  /*4560*/  FFMA.FTZ R40, R44, R40, R46 ;  /* 0x000000282c287223 */ /* 0x004fe4000001002e */
[----:B------:R-:W-:Y:S02]  /*4570*/  FFMA.FTZ R41, R45, R41, R47 ;  /* 0x000000292d297223 */ /* 0x000fe4000001002f */
        /* <DEDUP_REMOVED lines=11> */
.L_x_4615:
        /* <DEDUP_REMOVED lines=13> */
.L_x_4617:
[----:B------:R-:W-:Y:S05]  /*4700*/  BSYNC B0 ;  /* 0x0000000000007941 */ /* 0x000fea0003800000 */
.L_x_4616:
[----:B------:R-:W-:Y:S02]  /*4710*/  FADD.FTZ R42, R42, -UR5 ;  /* 0x800000052a2a7e21 */ /* 0x000fe40008010000 */
[----:B------:R-:W-:Y:S02]  /*4720*/  FADD.FTZ R43, R43, -UR5 ;  /* 0x800000052b2b7e21 */ /* 0x000fe40008010000 */
[----:B------:R-:W-:Y:S02]  /*4730*/  FMUL.FTZ R42, R42, UR6 ;  /* 0x000000062a2a7c20 */ /* 0x000fe40008410000 */
[----:B------:R-:W-:Y:S02]  /*4740*/  FMUL.FTZ R43, R43, UR6 ;  /* 0x000000062b2b7c20 */ /* 0x000fe40008410000 */
[----:B0-----:R-:W-:Y:S02]  /*4750*/  FFMA.FTZ R40, R44, R42, R46 ;  /* 0x0000002a2c287223 */ /* 0x001fe4000001002e */
        /* <DEDUP_REMOVED lines=12> */
.L_x_4618:
        /* <DEDUP_REMOVED lines=13> */
.L_x_4620:
[----:B------:R-:W-:Y:S05]  /*48f0*/  BSYNC B0 ;  /* 0x0000000000007941 */ /* 0x000fea0003800000 */
.L_x_4619:
        /* <DEDUP_REMOVED lines=17> */
.L_x_4621:
        /* <DEDUP_REMOVED lines=13> */
.L_x_4623:
[----:B------:R-:W-:Y:S05]  /*4ae0*/  BSYNC B0 ;  /* 0x0000000000007941 */ /* 0x000fea0003800000 */
.L_x_4622:
        /* <DEDUP_REMOVED lines=17> */
.L_x_4624:
        /* <DEDUP_REMOVED lines=13> */
.L_x_4626:
[----:B------:R-:W-:Y:S05]  /*4cd0*/  BSYNC B0 ;  /* 0x0000000000007941 */ /* 0x000fea0003800000 */
.L_x_4625:
        /* <DEDUP_REMOVED lines=17> */
.L_x_4627:
        /* <DEDUP_REMOVED lines=13> */
.L_x_4629:
[----:B------:R-:W-:Y:S05]  /*4ec0*/  BSYNC B0 ;  /* 0x0000000000007941 */ /* 0x000fea0003800000 */
.L_x_4628:
[----:B0-----:R-:W-:Y:S02]  /*4ed0*/  FADD.FTZ R40, R54, -UR5 ;  /* 0x8000000536287e21 */ /* 0x001fe40008010000 */
[----:B------:R-:W-:Y:S02]  /*4ee0*/  FADD.FTZ R41, R55, -UR5 ;  /* 0x8000000537297e21 */ /* 0x000fe40008010000 */
[----:B------:R-:W-:Y:S02]  /*4ef0*/  FMUL.FTZ R40, R40, UR6 ;  /* 0x0000000628287c20 */ /* 0x000fe40008410000 */
[----:B------:R-:W-:Y:S02]  /*4f00*/  FMUL.FTZ R41, R41, UR6 ;  /* 0x0000000629297c20 */ /* 0x000fe40008410000 */
[----:B------:R-:W-:Y:S02]  /*4f10*/  FADD.FTZ R56, R56, -UR5 ;  /* 0x8000000538387e21 */ /* 0x000fe40008010000 */
[----:B------:R-:W-:-:S02]  /*4f20*/  FADD.FTZ R57, R57, -UR5 ;  /* 0x8000000539397e21 */ /* 0x000fc40008010000 */
[----:B------:R-:W-:Y:S02]  /*4f30*/  FFMA.FTZ R40, R44, R40, R46 ;  /* 0x000000282c287223 */ /* 0x000fe4000001002e */
        /* <DEDUP_REMOVED lines=12> */
.L_x_4630:
        /* <DEDUP_REMOVED lines=13> */
.L_x_4632:
[----:B------:R-:W-:Y:S05]  /*50d0*/  BSYNC B0 ;  /* 0x0000000000007941 */ /* 0x000fea0003800000 */
.L_x_4631:
[----:B------:R-:W-:Y:S02]  /*50e0*/  FADD.FTZ R51, R58, -UR5 ;  /* 0x800000053a337e21 */ /* 0x000fe40008010000 */
[----:B------:R-:W-:Y:S02]  /*50f0*/  FADD.FTZ R50, R59, -UR5 ;  /* 0x800000053b327e21 */ /* 0x000fe40008010000 */
[----:B------:R-:W-:Y:S02]  /*5100*/  FMUL.FTZ R56, R56, UR6 ;  /* 0x0000000638387c20 */ /* 0x000fe40008410000 */
[----:B------:R-:W-:Y:S02]  /*5110*/  FMUL.FTZ R57, R57, UR6 ;  /* 0x0000000639397c20 */ /* 0x000fe40008410000 */
[----:B------:R-:W-:Y:S02]  /*5120*/  FMUL.FTZ R51, R51, UR6 ;  /* 0x0000000633337c20 */ /* 0x000fe40008410000 */
[----:B------:R-:W-:-:S02]  /*5130*/  FMUL.FTZ R50, R50, UR6 ;  /* 0x0000000632327c20 */ /* 0x000fc40008410000 */
        /* <DEDUP_REMOVED lines=13> */
.L_x_4633:
        /* <DEDUP_REMOVED lines=13> */
.L_x_4635:
[----:B------:R-:W-:Y:S05]  /*52e0*/  BSYNC B0 ;  /* 0x0000000000007941 */ /* 0x000fea0003800000 */
.L_x_4634:
[----:B------:R-:W-:Y:S02]  /*52f0*/  FADD.FTZ R60, R60, -UR5 ;  /* 0x800000053c3c7e21 */ /* 0x000fe40008010000 */
[----:B------:R-:W-:Y:S02]  /*5300*/  FADD.FTZ R61, R61, -UR5 ;  /* 0x800000053d3d7e21 */ /* 0x000fe40008010000 */
        /* <DEDUP_REMOVED lines=13> */
.L_x_4636:
        /* <DEDUP_REMOVED lines=13> */
.L_x_4638:
[----:B------:R-:W-:Y:S05]  /*54b0*/  BSYNC B0 ;  /* 0x0000000000007941 */ /* 0x000fea0003800000 */
.L_x_4637:
        /* <DEDUP_REMOVED lines=19> */
.L_x_4639:
        /* <DEDUP_REMOVED lines=13> */
.L_x_4641:
[----:B------:R-:W-:Y:S05]  /*56c0*/  BSYNC B0 ;  /* 0x0000000000007941 */ /* 0x000fea0003800000 */
.L_x_4640:
[----:B------:R-:W-:Y:S02]  /*56d0*/  FADD.FTZ R64, R64, -UR5 ;  /* 0x8000000540407e21 */ /* 0x000fe40008010000 */
[----:B------:R-:W-:Y:S02]  /*56e0*/  FADD.FTZ R65, R65, -UR5 ;  /* 0x8000000541417e21 */ /* 0x000fe40008010000 */
        /* <DEDUP_REMOVED lines=13> */
.L_x_4642:
        /* <DEDUP_REMOVED lines=13> */
.L_x_4644:
[----:B------:R-:W-:Y:S05]  /*5890*/  BSYNC B0 ;  /* 0x0000000000007941 */ /* 0x000fea0003800000 */
.L_x_4643:
[----:B0-----:R-:W-:Y:S02]  /*58a0*/  FMUL.FTZ R41, R64, UR6 ;  /* 0x0000000640297c20 */ /* 0x001fe40008410000 */
[----:B------:R-:W-:Y:S02]  /*58b0*/  FADD.FTZ R51, R66, -UR5 ;  /* 0x8000000542337e21 */ /* 0x000fe40008010000 */
[----:B------:R-:W-:Y:S02]  /*58c0*/  FADD.FTZ R50, R67, -UR5 ;  /* 0x8000000543327e21 */ /* 0x000fe40008010000 */
[----:B------:R-:W-:Y:S02]  /*58d0*/  FMUL.FTZ R42, R65, UR6 ;  /* 0x00000006412a7c20 */ /* 0x000fe40008410000 */
[----:B------:R-:W-:Y:S02]  /*58e0*/  FFMA.FTZ R40, R44, R41, R46 ;  /* 0x000000292c287223 */ /* 0x000fe4000001002e */
[----:B------:R-:W-:-:S02]  /*58f0*/  FMUL.FTZ R51, R51, UR6 ;  /* 0x0000000633337c20 */ /* 0x000fc40008410000 */
[----:B------:R-:W-:Y:S02]  /*5900*/  FMUL.FTZ R50, R50, UR6 ;  /* 0x0000000632327c20 */ /* 0x000fe40008410000 */
        /* <DEDUP_REMOVED lines=12> */
.L_x_4645:
        /* <DEDUP_REMOVED lines=13> */
.L_x_4647:
[----:B------:R-:W-:Y:S05]  /*5aa0*/  BSYNC B0 ;  /* 0x0000000000007941 */ /* 0x000fea0003800000 */
.L_x_4646:
        /* <DEDUP_REMOVED lines=15> */
.L_x_4648:
        /* <DEDUP_REMOVED lines=13> */
.L_x_4650:
[----:B------:R-:W-:Y:S05]  /*5c70*/  BSYNC B0 ;  /* 0x0000000000007941 */ /* 0x000fea0003800000 */
.L_x_4649:
        /* <DEDUP_REMOVED lines=19> */
.L_x_4651:
        /* <DEDUP_REMOVED lines=13> */
.L_x_4653:
[----:B------:R-:W-:Y:S05]  /*5e80*/  BSYNC B0 ;  /* 0x0000000000007941 */ /* 0x000fea0003800000 */
.L_x_4652:
        /* <DEDUP_REMOVED lines=15> */
.L_x_4654:
        /* <DEDUP_REMOVED lines=13> */
.L_x_4656:
[----:B------:R-:W-:Y:S05]  /*6050*/  BSYNC B0 ;  /* 0x0000000000007941 */ /* 0x000fea0003800000 */
.L_x_4655:
        /* <DEDUP_REMOVED lines=19> */
.L_x_4657:
        /* <DEDUP_REMOVED lines=13> */
.L_x_4659:
[----:B------:R-:W-:Y:S05]  /*6260*/  BSYNC B0 ;  /* 0x0000000000007941 */ /* 0x000fea0003800000 */
.L_x_4658:
        /* <DEDUP_REMOVED lines=15> */
.L_x_4660:
        /* <DEDUP_REMOVED lines=13> */
.L_x_4662:
[----:B------:R-:W-:Y:S05]  /*6430*/  BSYNC B0 ;  /* 0x0000000000007941 */ /* 0x000fea0003800000 */
.L_x_4661:
        /* <DEDUP_REMOVED lines=19> */
.L_x_4663:
        /* <DEDUP_REMOVED lines=13> */
.L_x_4665:
[----:B------:R-:W-:Y:S05]  /*6640*/  BSYNC B0 ;  /* 0x0000000000007941 */ /* 0x000fea0003800000 */
.L_x_4664:
        /* <DEDUP_REMOVED lines=15> */
.L_x_4666:
        /* <DEDUP_REMOVED lines=13> */
.L_x_4668:
[----:B------:R-:W-:Y:S05]  /*6810*/  BSYNC B0 ;  /* 0x0000000000007941 */ /* 0x000fea0003800000 */
.L_x_4667:
        /* <DEDUP_REMOVED lines=19> */
.L_x_4669:
[----:B------:R-:W-:Y:S01]  /*6950*/  BSSY B0, `(.L_x_4670) ;  /* 0x000000c000007945 */ /* 0x000fe20003800000 */
        /* <DEDUP_REMOVED lines=11> */
.L_x_4671:
[----:B------:R-:W-:Y:S05]  /*6a10*/  BSYNC B0 ;  /* 0x0000000000007941 */ /* 0x000fea0003800000 */
.L_x_4670:
        /* <DEDUP_REMOVED lines=15> */
.L_x_4672:
        /* <DEDUP_REMOVED lines=11> */
.L_x_4674:
[----:B------:R-:W-:Y:S05]  /*6bc0*/  BSYNC B0 ;  /* 0x0000000000007941 */ /* 0x000fea0003800000 */
.L_x_4673:
        /* <DEDUP_REMOVED lines=19> */
.L_x_4675:
        /* <DEDUP_REMOVED lines=11> */
.L_x_4677:
[----:B------:R-:W-:Y:S05]  /*6db0*/  BSYNC B0 ;  /* 0x0000000000007941 */ /* 0x000fea0003800000 */
.L_x_4676:
        /* <DEDUP_REMOVED lines=15> */
.L_x_4678:
        /* <DEDUP_REMOVED lines=11> */
.L_x_4680:
[----:B------:R-:W-:Y:S05]  /*6f60*/  BSYNC B0 ;  /* 0x0000000000007941 */ /* 0x000fea0003800000 */
.L_x_4679:
[----:B------:R-:W-:Y:S02]  /*6f70*/  FADD.FTZ R22, R23, -UR5 ;  /* 0x8000000517167e21 */ /* 0x000fe40008010000 */
[----:B------:R-:W-:Y:S02]  /*6f80*/  FADD.FTZ R89, R89, -UR5 ;  /* 0x8000000559597e21 */ /* 0x000fe40008010000 */
[----:B------:R-:W-:Y:S02]  /*6f90*/  FMUL.FTZ R23, R88, UR6 ;  /* 0x0000000658177c20 */ /* 0x000fe40008410000 */
[----:B------:R-:W-:Y:S02]  /*6fa0*/  FMUL.FTZ R53, R53, UR6 ;  /* 0x0000000635357c20 */ /* 0x000fe40008410000 */
[----:B0-----:R-:W-:Y:S02]  /*6fb0*/  FMUL.FTZ R48, R22, UR6 ;  /* 0x0000000616307c20 */ /* 0x001fe40008410000 */
[----:B------:R-:W-:-:S02]  /*6fc0*/  FMUL.FTZ R42, R89, UR6 ;  /* 0x00000006592a7c20 */ /* 0x000fc40008410000 */
        /* <DEDUP_REMOVED lines=15> */
.L_x_4681:
        /* <DEDUP_REMOVED lines=11> */
.L_x_4683:
[----:B------:R-:W-:Y:S05]  /*7170*/  BSYNC B0 ;  /* 0x0000000000007941 */ /* 0x000fea0003800000 */
.L_x_4682:
        /* <DEDUP_REMOVED lines=11> */
.L_x_4684:
[----:B------:R-:W-:Y:S01]  /*7230*/  ISETP.GE.U32.AND P6, PT, R7, c[0x0][0x1c8], PT ;  /* 0x0000720007007a0c */ /* 0x000fe20003fc6070 */
[----:B------:R-:W-:Y:S01]  /*7240*/  FADD.FTZ R24, R24, -UR5 ;  /* 0x8000000518187e21 */ /* 0x000fe20008010000 */
[----:B------:R-:W-:Y:S01]  /*7250*/  BSSY B0, `(.L_x_4685) ;  /* 0x0000012000007945 */ /* 0x000fe20003800000 */
[----:B0-----:R-:W-:Y:S01]  /*7260*/  FADD.FTZ R40, R25, -UR5 ;  /* 0x8000000519287e21 */ /* 0x001fe20008010000 */
[----:B------:R-:W-:Y:S01]  /*7270*/  ISETP.GE.AND.EX P6, PT, R121, c[0x0][0x1cc], PT, P6 ;  /* 0x0000730079007a0c */ /* 0x000fe20003fc6360 */
[----:B------:R-:W-:Y:S02]  /*7280*/  FMUL.FTZ R25, R24, UR6 ;  /* 0x0000000618197c20 */ /* 0x000fe40008410000 */
[----:B------:R-:W-:Y:S01]  /*7290*/  FMUL.FTZ R40, R40, UR6 ;  /* 0x0000000628287c20 */ /* 0x000fe20008410000 */
[----:B------:R-:W-:Y:S01]  /*72a0*/  ISETP.LT.U32.AND P6, PT, R0, 0x1e0, !P6 ;  /* 0x000001e00000780c */ /* 0x000fe200077c1070 */
[----:B------:R-:W-:-:S02]  /*72b0*/  FFMA.FTZ R24, R44, R25, R46 ;  /* 0x000000192c187223 */ /* 0x000fc4000001002e */
[----:B------:R-:W-:-:S10]  /*72c0*/  FFMA.FTZ R25, R45, R40, R47 ;  /* 0x000000282d197223 */ /* 0x000fd4000001002f */
        /* <DEDUP_REMOVED lines=10> */
.L_x_4686:
[----:B------:R-:W-:Y:S05]  /*7370*/  BSYNC B0 ;  /* 0x0000000000007941 */ /* 0x000fea0003800000 */
.L_x_4685:
        /* <DEDUP_REMOVED lines=11> */
.L_x_4687:
[----:B------:R-:W-:Y:S01]  /*7430*/  ISETP.GE.U32.AND P6, PT, R8, c[0x0][0x1c8], PT ;  /* 0x0000720008007a0c */ /* 0x000fe20003fc6070 */
[----:B------:R-:W-:Y:S01]  /*7440*/  FADD.FTZ R26, R26, -UR5 ;  /* 0x800000051a1a7e21 */ /* 0x000fe20008010000 */
[----:B------:R-:W-:Y:S01]  /*7450*/  BSSY B0, `(.L_x_4688) ;  /* 0x0000012000007945 */ /* 0x000fe20003800000 */
[----:B------:R-:W-:Y:S01]  /*7460*/  FADD.FTZ R27, R27, -UR5 ;  /* 0x800000051b1b7e21 */ /* 0x000fe20008010000 */
[----:B------:R-:W-:Y:S01]  /*7470*/  ISETP.GE.AND.EX P6, PT, R17, c[0x0][0x1cc], PT, P6 ;  /* 0x0000730011007a0c */ /* 0x000fe20003fc6360 */
[----:B0-----:R-:W-:Y:S02]  /*7480*/  FMUL.FTZ R23, R26, UR6 ;  /* 0x000000061a177c20 */ /* 0x001fe40008410000 */
[----:B------:R-:W-:Y:S01]  /*7490*/  FMUL.FTZ R26, R27, UR6 ;  /* 0x000000061b1a7c20 */ /* 0x000fe20008410000 */
[----:B------:R-:W-:Y:S01]  /*74a0*/  ISETP.GT.U32.OR P6, PT, R0, 0x1df, P6 ;  /* 0x000001df0000780c */ /* 0x000fe200037c4470 */
[----:B------:R-:W-:-:S02]  /*74b0*/  FFMA.FTZ R22, R44, R23, R46 ;  /* 0x000000172c167223 */ /* 0x000fc4000001002e */
[----:B------:R-:W-:-:S10]  /*74c0*/  FFMA.FTZ R23, R45, R26, R47 ;  /* 0x0000001a2d177223 */ /* 0x000fd4000001002f */
        /* <DEDUP_REMOVED lines=10> */
.L_x_4689:
[----:B------:R-:W-:Y:S05]  /*7570*/  BSYNC B0 ;  /* 0x0000000000007941 */ /* 0x000fea0003800000 */
.L_x_4688:
        /* <DEDUP_REMOVED lines=11> */
.L_x_4690:
[----:B------:R-:W-:Y:S01]  /*7630*/  ISETP.GE.U32.AND P6, PT, R9, c[0x0][0x1c8], PT ;  /* 0x0000720009007a0c */ /* 0x000fe20003fc6070 */
[----:B------:R-:W-:Y:S01]  /*7640*/  FADD.FTZ R28, R28, -UR5 ;  /* 0x800000051c1c7e21 */ /* 0x000fe20008010000 */
[----:B------:R-:W-:Y:S01]  /*7650*/  BSSY B0, `(.L_x_4691) ;  /* 0x0000012000007945 */ /* 0x000fe20003800000 */
[----:B------:R-:W-:Y:S01]  /*7660*/  FADD.FTZ R29, R29, -UR5 ;  /* 0x800000051d1d7e21 */ /* 0x000fe20008010000 */
[----:B------:R-:W-:Y:S01]  /*7670*/  ISETP.GE.AND.EX P6, PT, R90, c[0x0][0x1cc], PT, P6 ;  /* 0x000073005a007a0c */ /* 0x000fe20003fc6360 */
[----:B------:R-:W-:Y:S02]  /*7680*/  FMUL.FTZ R17, R28, UR6 ;  /* 0x000000061c117c20 */ /* 0x000fe40008410000 */
[----:B------:R-:W-:Y:S01]  /*7690*/  FMUL.FTZ R26, R29, UR6 ;  /* 0x000000061d1a7c20 */ /* 0x000fe20008410000 */
[----:B------:R-:W-:Y:S01]  /*76a0*/  ISETP.GT.U32.OR P6, PT, R0, 0x1df, P6 ;  /* 0x000001df0000780c */ /* 0x000fe200037c4470 */
[----:B0-----:R-:W-:-:S02]  /*76b0*/  FFMA.FTZ R24, R44, R17, R46 ;  /* 0x000000112c187223 */ /* 0x001fc4000001002e */
        /* <DEDUP_REMOVED lines=11> */
.L_x_4692:
[----:B------:R-:W-:Y:S05]  /*7770*/  BSYNC B0 ;  /* 0x0000000000007941 */ /* 0x000fea0003800000 */
.L_x_4691:
        /* <DEDUP_REMOVED lines=11> */
.L_x_4693:
        /* <DEDUP_REMOVED lines=20> */
.L_x_4695:
[----:B------:R-:W-:Y:S05]  /*7970*/  BSYNC B0 ;  /* 0x0000000000007941 */ /* 0x000fea0003800000 */
.L_x_4694:
        /* <DEDUP_REMOVED lines=11> */
.L_x_4696:
        /* <DEDUP_REMOVED lines=20> */
.L_x_4698:
[----:B------:R-:W-:Y:S05]  /*7b70*/  BSYNC B0 ;  /* 0x0000000000007941 */ /* 0x000fea0003800000 */
.L_x_4697:
        /* <DEDUP_REMOVED lines=11> */
.L_x_4699:
        /* <DEDUP_REMOVED lines=20> */
.L_x_4701:
[----:B------:R-:W-:Y:S05]  /*7d70*/  BSYNC B0 ;  /* 0x0000000000007941 */ /* 0x000fea0003800000 */
.L_x_4700:
        /* <DEDUP_REMOVED lines=11> */
.L_x_4702:
        /* <DEDUP_REMOVED lines=20> */
.L_x_4704:
[----:B------:R-:W-:Y:S05]  /*7f70*/  BSYNC B0 ;  /* 0x0000000000007941 */ /* 0x000fea0003800000 */
.L_x_4703:
        /* <DEDUP_REMOVED lines=11> */
.L_x_4705:
[----:B------:R-:W-:Y:S01]  /*8030*/  ISETP.GE.U32.AND P6, PT, R14, c[0x0][0x1c8], PT ;  /* 0x000072000e007a0c */ /* 0x000fe20003fc6070 */
[----:B------:R-:W-:Y:S01]  /*8040*/  FADD.FTZ R38, R38, -UR5 ;  /* 0x8000000526267e21 */ /* 0x000fe20008010000 */
[----:B------:R-:W-:Y:S01]  /*8050*/  BSSY B0, `(.L_x_4706) ;  /* 0x0000012000007945 */ /* 0x000fe20003800000 */
[----:B------:R-:W-:Y:S01]  /*8060*/  FADD.FTZ R39, R39, -UR5 ;  /* 0x8000000527277e21 */ /* 0x000fe20008010000 */
[----:B------:R-:W-:Y:S01]  /*8070*/  ISETP.GE.AND.EX P6, PT, R95, c[0x0][0x1cc], PT, P6 ;  /* 0x000073005f007a0c */ /* 0x000fe20003fc6360 */
[----:B------:R-:W-:Y:S02]  /*8080*/  FMUL.FTZ R17, R38, UR6 ;  /* 0x0000000626117c20 */ /* 0x000fe40008410000 */
[----:B0-----:R-:W-:Y:S01]  /*8090*/  FMUL.FTZ R22, R39, UR6 ;  /* 0x0000000627167c20 */ /* 0x001fe20008410000 */
        /* <DEDUP_REMOVED lines=13> */
.L_x_4707:
[----:B------:R-:W-:Y:S05]  /*8170*/  BSYNC B0 ;  /* 0x0000000000007941 */ /* 0x000fea0003800000 */
.L_x_4706:
        /* <DEDUP_REMOVED lines=11> */
.L_x_4708:
[----:B------:R-:W-:Y:S01]  /*8230*/  ISETP.GE.U32.AND P5, PT, R15, c[0x0][0x1c8], PT ;  /* 0x000072000f007a0c */ /* 0x000fe20003fa6070 */
[----:B------:R-:W-:Y:S03]  /*8240*/  BSSY B0, `(.L_x_4709) ;  /* 0x000000c000007945 */ /* 0x000fe60003800000 */
[----:B------:R-:W-:-:S04]  /*8250*/  ISETP.GE.AND.EX P5, PT, R96, c[0x0][0x1cc], PT, P5 ;  /* 0x0000730060007a0c */ /* 0x000fc80003fa6350 */
[----:B------:R-:W-:-:S13]  /*8260*/  ISETP.GT.U32.OR P5, PT, R0, 0x1df, P5 ;  /* 0x000001df0000780c */ /* 0x000fda0002fa4470 */
        /* <DEDUP_REMOVED lines=9> */
.L_x_4710:
[----:B------:R-:W-:Y:S05]  /*8300*/  BSYNC B0 ;  /* 0x0000000000007941 */ /* 0x000fea0003800000 */
.L_x_4709:
[----:B------:R-:W-:Y:S02]  /*8310*/  ULDC UR5, c[0x0][0x10] ;  /* 0x0000040000057ab9 */ /* 0x000fe40000000800 */
[----:B------:R-:W-:Y:S02]  /*8320*/  UIADD3 UR9, UR9, UR5, URZ ;  /* 0x0000000509097290 */ /* 0x000fe4000fffe03f */
[----:B------:R-:W-:Y:S02]  /*8330*/  UIADD3 UR4, UR4, 0x1, URZ ;  /* 0x0000000104047890 */ /* 0x000fe4000fffe03f */
[----:B------:R-:W-:-:S06]  /*8340*/  UISETP.GE.AND UP0, UPT, UR9, UR8, UPT ;  /* 0x000000080900728c */ /* 0x000fcc000bf06270 */
[----:B------:R-:W-:-:S13]  /*8350*/  PLOP3.LUT P5, PT, PT, PT, UP0, 0x40, 0x0 ;  /* 0x000000000000781c */ /* 0x000fda0003fae808 */
[----:B------:R-:W-:Y:S01]  /*8360*/  @!P5 CALL.REL.NOINC `(.L_x_4711) ;  /* 0x000000100000d944 */ /* 0x000fe20003c00000 */
[----:B------:R-:W-:Y:S05]  /*8370*/  BRA `(.L_x_4712) ;  /* 0xffff868000007947 */ /* 0x000fea000383ffff */
.L_x_4711:
[----:B------:R-:W-:Y:S05]  /*8380*/  EXIT ;  /* 0x000000000000794d */ /* 0x000fea0003800000 */
.L_x_4713:
        /* <DEDUP_REMOVED lines=15> */
.L_x_5240:


//--------------------- .text._Z35group_norm_nhwc_fwd_one_pass_kernelI11Fp32IOBf16WLi64ELi60ELi480EEv26Group_norm_nhwc_fwd_params --------------------------
	.section	.text._Z35group_norm_nhwc_fwd_one_pass_kernelI11Fp32IOBf16WLi64ELi60ELi480EEv26Group_norm_nhwc_fwd_params,"ax",@progbits
	.sectioninfo	@"SHI_REGISTERS=40"
	.align	128
        .global         _Z35group_norm_nhwc_fwd_one_pass_kernelI11Fp32IOBf16WLi64ELi60ELi480EEv26Group_norm_nhwc_fwd_params
        .type           _Z35group_norm_nhwc_fwd_one_pass_kernelI11Fp32IOBf16WLi64ELi60ELi480EEv26Group_norm_nhwc_fwd_params,@function
        .size           _Z35group_norm_nhwc_fwd_one_pass_kernelI11Fp32IOBf16WLi64ELi60ELi480EEv26Group_norm_nhwc_fwd_params,(.L_x_5241 - _Z35group_norm_nhwc_fwd_one_pass_kernelI11Fp32IOBf16WLi64ELi60ELi480EEv26Group_norm_nhwc_fwd_params)
        .other          _Z35group_norm_nhwc_fwd_one_pass_kernelI11Fp32IOBf16WLi64ELi60ELi480EEv26Group_norm_nhwc_fwd_params,@"STO_CUDA_ENTRY STV_DEFAULT"
_Z35group_norm_nhwc_fwd_one_pass_kernelI11Fp32IOBf16WLi64ELi60ELi480EEv26Group_norm_nhwc_fwd_params:
.text._Z35group_norm_nhwc_fwd_one_pass_kernelI11Fp32IOBf16WLi64ELi60ELi480EEv26Group_norm_nhwc_fwd_params:
        /* <DEDUP_REMOVED lines=20> */
[----:B------:R-:W-:Y:S02]  /*0140*/  ISETP.GE.U32.AND P0, PT, R29, c[0x0][0x1c8], PT ;  /* 0x000072001d007a0c */ /* 0x000fe40003f06070 */
[----:B------:R-:W-:Y:S02]  /*0150*/  SHF.R.S32.HI R2, RZ, 0x1f, R29 ;  /* 0x0000001fff027819 */ /* 0x000fe4000001141d */
[----:B------:R-:W-:Y:S02]  /*0160*/  SHF.L.U32 R31, R31, 0x1, RZ ;  /* 0x000000011f1f7819 */ /* 0x000fe400000006ff */
[----:B------:R-:W-:Y:S02]  /*0170*/  ISETP.GE.AND.EX P0, PT, R2, c[0x0][0x1cc], PT, P0 ;  /* 0x0000730002007a0c */ /* 0x000fe40003f06300 */
[----:B------:R-:W-:Y:S02]  /*0180*/  IADD3 R28, R29, 0x10, RZ ;  /* 0x000000101d1c7810 */ /* 0x000fe40007ffe0ff */
[----:B------:R-:W-:-:S02]  /*0190*/  ISETP.LT.U32.AND P0, PT, R23, 0x1e0, !P0 ;  /* 0x000001e01700780c */ /* 0x000fc40004701070 */
[C---:B------:R-:W-:Y:S02]  /*01a0*/  IADD3 R27, R29.reuse, 0x20, RZ ;  /* 0x000000201d1b7810 */ /* 0x040fe40007ffe0ff */
[----:B--2---:R-:W-:Y:S02]  /*01b0*/  IADD3 R26, R29, 0x30, RZ ;  /* 0x000000301d1a7810 */ /* 0x004fe40007ffe0ff */
.L_x_4736:
[----:B------:R-:W-:Y:S02]  /*01c0*/  IABS R6, c[0x0][0x1d8] ;  /* 0x0000760000067a13 */ /* 0x000fe40000000000 */
[----:B0-----:R-:W-:Y:S02]  /*01d0*/  IABS R8, R30 ;  /* 0x0000001e00087213 */ /* 0x001fe40000000000 */
        /* <DEDUP_REMOVED lines=14> */
[----:B------:R-:W-:-:S04]  /*02c0*/  SHF.R.S32.HI R7, RZ, 0x1f, R31 ;  /* 0x0000001fff077819 */ /* 0x000fc8000001141f */
        /* <DEDUP_REMOVED lines=11> */
[----:B------:R-:W-:Y:S02]  /*0380*/  ISETP.GE.U32.AND P2, PT, R27, c[0x0][0x1c8], PT ;  /* 0x000072001b007a0c */ /* 0x000fe40003f46070 */
[----:B------:R-:W-:Y:S02]  /*0390*/  IADD3 R3, -R5, RZ, RZ ;  /* 0x000000ff05037210 */ /* 0x000fe40007ffe1ff */
[----:B------:R-:W-:Y:S02]  /*03a0*/  SHF.R.S32.HI R4, RZ, 0x1f, R5 ;  /* 0x0000001fff047819 */ /* 0x000fe40000011405 */
[----:B------:R-:W-:Y:S01]  /*03b0*/  ISETP.GE.AND.EX P2, PT, R20, c[0x0][0x1cc], PT, P2 ;  /* 0x0000730014007a0c */ /* 0x000fe20003f46320 */
        /* <DEDUP_REMOVED lines=12> */
[----:B------:R-:W-:Y:S01]  /*0480*/  ISETP.GE.U32.AND P3, PT, R26, c[0x0][0x1c8], PT ;  /* 0x000072001a007a0c */ /* 0x000fe20003f66070 */
[----:B------:R-:W-:Y:S02]  /*0490*/  @!P2 IMAD R6, R20, c[0x0][0x1c0], RZ ;  /* 0x000070001406aa24 */ /* 0x000fe400078e02ff */
[----:B------:R-:W-:Y:S01]  /*04a0*/  IMAD.WIDE.U32 R34, R5, c[0x0][0x1d0], R34 ;  /* 0x0000740005227a25 */ /* 0x000fe200078e0022 */
[----:B------:R-:W-:-:S03]  /*04b0*/  ISETP.GE.AND.EX P3, PT, R21, c[0x0][0x1cc], PT, P3 ;  /* 0x0000730015007a0c */ /* 0x000fc60003f66330 */
[----:B------:R-:W-:Y:S01]  /*04c0*/  @!P2 IMAD R17, R27, c[0x0][0x1c4], R6 ;  /* 0x000071001b11aa24 */ /* 0x000fe200078e0206 */
[----:B------:R-:W-:Y:S01]  /*04d0*/  IADD3 R37, R35, R37, RZ ;  /* 0x0000002523257210 */ /* 0x000fe20007ffe0ff */
[----:B------:R-:W-:Y:S01]  /*04e0*/  @!P1 IMAD R5, R3, c[0x0][0x1c0], RZ ;  /* 0x0000700003059a24 */ /* 0x000fe200078e02ff */
[-C--:B------:R-:W-:Y:S02]  /*04f0*/  @P0 MOV R36, R34.reuse ;  /* 0x0000002200240202 */ /* 0x080fe40000000f00 */
[----:B------:R-:W-:Y:S01]  /*0500*/  ISETP.GT.U32.OR P3, PT, R23, 0x1df, P3 ;  /* 0x000001df1700780c */ /* 0x000fe20001f64470 */
[----:B------:R-:W-:Y:S01]  /*0510*/  @!P1 IMAD R15, R28, c[0x0][0x1c4], R5 ;  /* 0x000071001c0f9a24 */ /* 0x000fe200078e0205 */
[-C--:B------:R-:W-:Y:S01]  /*0520*/  @!P1 MOV R10, R34.reuse ;  /* 0x00000022000a9202 */ /* 0x080fe20000000f00 */
[----:B------:R-:W-:Y:S01]  /*0530*/  @P0 IMAD.WIDE.U32 R4, R29, c[0x0][0x1c0], R36 ;  /* 0x000070001d040a25 */ /* 0x000fe200078e0024 */
[----:B------:R-:W-:Y:S02]  /*0540*/  @!P1 MOV R11, R37 ;  /* 0x00000025000b9202 */ /* 0x000fe40000000f00 */
[----:B------:R-:W-:-:S02]  /*0550*/  @!P2 MOV R6, R34 ;  /* 0x000000220006a202 */ /* 0x000fc40000000f00 */
[----:B------:R-:W-:Y:S01]  /*0560*/  @!P2 MOV R7, R37 ;  /* 0x000000250007a202 */ /* 0x000fe20000000f00 */
[----:B------:R-:W-:Y:S01]  /*0570*/  @!P1 IMAD.WIDE.U32 R10, R28, c[0x0][0x1c0], R10 ;  /* 0x000070001c0a9a25 */ /* 0x000fe200078e000a */
[----:B------:R-:W-:Y:S02]  /*0580*/  @P0 IADD3 R5, R5, R9, RZ ;  /* 0x0000000905050210 */ /* 0x000fe40007ffe0ff */
[C---:B------:R-:W-:Y:S01]  /*0590*/  @P0 LEA R12, P4, R4.reuse, c[0x0][0x170], 0x2 ;  /* 0x00005c00040c0a11 */ /* 0x040fe200078810ff */
[----:B------:R-:W-:Y:S01]  /*05a0*/  @!P2 IMAD.WIDE.U32 R6, R27, c[0x0][0x1c0], R6 ;  /* 0x000070001b06aa25 */ /* 0x000fe200078e0006 */
[----:B------:R-:W-:Y:S02]  /*05b0*/  @!P1 IADD3 R9, R11, R15, RZ ;  /* 0x0000000f0b099210 */ /* 0x000fe40007ffe0ff */
[----:B------:R-:W-:Y:S01]  /*05c0*/  @P0 LEA.HI.X R13, R4, c[0x0][0x174], R5, 0x2, P4 ;  /* 0x00005d00040d0a11 */ /* 0x000fe200020f1405 */
[----:B------:R-:W-:Y:S01]  /*05d0*/  @!P3 IMAD R11, R21, c[0x0][0x1c0], RZ ;  /* 0x00007000150bba24 */ /* 0x000fe200078e02ff */
[----:B------:R-:W-:-:S02]  /*05e0*/  @!P1 LEA R8, P4, R10, c[0x0][0x170], 0x2 ;  /* 0x00005c000a089a11 */ /* 0x000fc400078810ff */
[----:B------:R-:W-:Y:S01]  /*05f0*/  @!P2 IADD3 R7, R7, R17, RZ ;  /* 0x000000110707a210 */ /* 0x000fe20007ffe0ff */
[----:B------:R-:W-:Y:S01]  /*0600*/  @!P3 IMAD R17, R26, c[0x0][0x1c4], R11 ;  /* 0x000071001a11ba24 */ /* 0x000fe200078e020b */
[----:B------:R-:W-:Y:S02]  /*0610*/  @!P2 LEA R14, P5, R6, c[0x0][0x170], 0x2 ;  /* 0x00005c00060eaa11 */ /* 0x000fe400078a10ff */
[----:B------:R-:W-:Y:S02]  /*0620*/  @!P1 LEA.HI.X R9, R10, c[0x0][0x174], R9, 0x2, P4 ;  /* 0x00005d000a099a11 */ /* 0x000fe400020f1409 */
[----:B------:R-:W-:Y:S02]  /*0630*/  @!P3 MOV R10, R34 ;  /* 0x00000022000ab202 */ /* 0x000fe40000000f00 */
[----:B------:R-:W-:Y:S02]  /*0640*/  @!P3 MOV R11, R37 ;  /* 0x00000025000bb202 */ /* 0x000fe40000000f00 */
[----:B------:R-:W-:-:S02]  /*0650*/  MOV R5, RZ ;  /* 0x000000ff00057202 */ /* 0x000fc40000000f00 */
[----:B------:R-:W-:Y:S02]  /*0660*/  MOV R4, RZ ;  /* 0x000000ff00047202 */ /* 0x000fe40000000f00 */
[----:B------:R-:W-:Y:S02]  /*0670*/  @!P2 LEA.HI.X R15, R6, c[0x0][0x174], R7, 0x2, P5 ;  /* 0x00005d00060faa11 */ /* 0x000fe400028f1407 */
[----:B------:R-:W-:Y:S01]  /*0680*/  CS2R R6, SRZ ;  /* 0x0000000000067805 */ /* 0x000fe2000001ff00 */
[----:B------:R-:W-:Y:S01]  /*0690*/  @!P3 IMAD.WIDE.U32 R10, R26, c[0x0][0x1c0], R10 ;  /* 0x000070001a0aba25 */ /* 0x000fe200078e000a */
[----:B------:R0:W2:Y:S04]  /*06a0*/  @P0 LDG.E.64 R4, [R12.64] ;  /* 0x000000060c040981 */ /* 0x0000a8000c1e1b00 */
[----:B------:R1:W3:Y:S01]  /*06b0*/  @!P1 LDG.E.64 R6, [R8.64] ;  /* 0x0000000608069981 */ /* 0x0002e2000c1e1b00 */
[----:B------:R-:W-:-:S02]  /*06c0*/  @!P3 IADD3 R11, R11, R17, RZ ;  /* 0x000000110b0bb210 */ /* 0x000fc40007ffe0ff */
[----:B0-----:R-:W-:Y:S01]  /*06d0*/  @!P3 LEA R12, P1, R10, c[0x0][0x170], 0x2 ;  /* 0x00005c000a0cba11 */ /* 0x001fe200078210ff */
[----:B-1----:R-:W-:-:S03]  /*06e0*/  CS2R R8, SRZ ;  /* 0x0000000000087805 */ /* 0x002fc6000001ff00 */
[----:B------:R-:W-:Y:S02]  /*06f0*/  @!P3 LEA.HI.X R13, R10, c[0x0][0x174], R11, 0x2, P1 ;  /* 0x00005d000a0dba11 */ /* 0x000fe400008f140b */
[----:B------:R-:W-:Y:S01]  /*0700*/  CS2R R10, SRZ ;  /* 0x00000000000a7805 */ /* 0x000fe2000001ff00 */
[----:B------:R-:W4:Y:S05]  /*0710*/  @!P2 LDG.E.64 R8, [R14.64] ;  /* 0x000000060e08a981 */ /* 0x000f2a000c1e1b00 */
[----:B------:R0:W5:Y:S01]  /*0720*/  @!P3 LDG.E.64 R10, [R12.64] ;  /* 0x000000060c0ab981 */ /* 0x000162000c1e1b00 */
[C---:B------:R-:W-:Y:S01]  /*0730*/  ISETP.GT.AND P1, PT, R0.reuse, 0x1e, PT ;  /* 0x0000001e0000780c */ /* 0x040fe20003f24270 */
[----:B------:R-:W-:Y:S01]  /*0740*/  BSSY B0, `(.L_x_4714) ;  /* 0x0000056000007945 */ /* 0x000fe20003800000 */
[----:B------:R-:W-:-:S02]  /*0750*/  ISETP.NE.AND P3, PT, R0, RZ, PT ;  /* 0x000000ff0000720c */ /* 0x000fc40003f65270 */
[----:B------:R-:W-:Y:S01]  /*0760*/  ISETP.NE.AND P2, PT, R23, RZ, PT ;  /* 0x000000ff1700720c */ /* 0x000fe20003f45270 */
[----:B--2---:R-:W-:Y:S02]  /*0770*/  FMUL.FTZ R17, R5, R5 ;  /* 0x0000000505117220 */ /* 0x004fe40000410000 */
[C---:B------:R-:W-:Y:S02]  /*0780*/  FADD.FTZ R16, R4.reuse, R5 ;  /* 0x0000000504107221 */ /* 0x040fe40000010000 */
[----:B---3--:R-:W-:Y:S02]  /*0790*/  FMUL.FTZ R33, R7, R7 ;  /* 0x0000000707217220 */ /* 0x008fe40000410000 */
[----:B------:R-:W-:Y:S02]  /*07a0*/  FFMA.FTZ R17, R4, R4, R17 ;  /* 0x0000000404117223 */ /* 0x000fe40000010011 */
[----:B------:R-:W-:Y:S02]  /*07b0*/  FADD.FTZ R19, R6, R7 ;  /* 0x0000000706137221 */ /* 0x000fe40000010000 */
[----:B------:R-:W-:-:S02]  /*07c0*/  FADD.FTZ R16, RZ, R16 ;  /* 0x00000010ff107221 */ /* 0x000fc40000010000 */
[----:B------:R-:W-:Y:S02]  /*07d0*/  FFMA.FTZ R18, R6, R6, R33 ;  /* 0x0000000606127223 */ /* 0x000fe40000010021 */
[----:B------:R-:W-:Y:S02]  /*07e0*/  FADD.FTZ R17, RZ, R17 ;  /* 0x00000011ff117221 */ /* 0x000fe40000010000 */
[----:B------:R-:W-:Y:S02]  /*07f0*/  FADD.FTZ R16, R16, R19 ;  /* 0x0000001310107221 */ /* 0x000fe40000010000 */
[----:B------:R-:W-:Y:S02]  /*0800*/  FADD.FTZ R17, R17, R18 ;  /* 0x0000001211117221 */ /* 0x000fe40000010000 */
[----:B----4-:R-:W-:Y:S02]  /*0810*/  FMUL.FTZ R15, R9, R9 ;  /* 0x00000009090f7220 */ /* 0x010fe40000410000 */
[----:B0-----:R-:W-:-:S02]  /*0820*/  FADD.FTZ R13, R8, R9 ;  /* 0x00000009080d7221 */ /* 0x001fc40000010000 */
[----:B------:R-:W-:Y:S02]  /*0830*/  FFMA.FTZ R12, R8, R8, R15 ;  /* 0x00000008080c7223 */ /* 0x000fe4000001000f */
[----:B-----5:R-:W-:Y:S02]  /*0840*/  FMUL.FTZ R15, R11, R11 ;  /* 0x0000000b0b0f7220 */ /* 0x020fe40000410000 */
        /* <DEDUP_REMOVED lines=69> */
.L_x_4715:
[----:B------:R-:W-:Y:S05]  /*0ca0*/  BSYNC B0 ;  /* 0x0000000000007941 */ /* 0x000fea0003800000 */
.L_x_4714:
        /* <DEDUP_REMOVED lines=9> */
[----:B------:R-:W-:-:S04]  /*0d40*/  IMAD R12, R12, c[0x0][0x10], RZ ;  /* 0x000004000c0c7a24 */ /* 0x000fc800078e02ff */
[----:B------:R-:W-:-:S05]  /*0d50*/  IMAD R13, R12, c[0x0][0xc], RZ ;  /* 0x000003000c0d7a24 */ /* 0x000fca00078e02ff */
[----:B------:R-:W-:Y:S02]  /*0d60*/  SHF.L.U32 R13, R13, 0x1, RZ ;  /* 0x000000010d0d7819 */ /* 0x000fe400000006ff */
[----:B-1----:R-:W-:-:S03]  /*0d70*/  IADD3 R19, R12, R33, RZ ;  /* 0x000000210c137210 */ /* 0x002fc60007ffe0ff */
[----:B------:R-:W-:-:S04]  /*0d80*/  IMAD.WIDE R12, R13, R14, c[0x0][0x198] ;  /* 0x000066000d0c7625 */ /* 0x000fc800078e020e */
[----:B------:R-:W-:-:S04]  /*0d90*/  IMAD R33, R22, c[0x0][0x10], R33 ;  /* 0x0000040016217a24 */ /* 0x000fc800078e0221 */
[----:B------:R-:W-:Y:S01]  /*0da0*/  IMAD.WIDE.U32 R12, R33, 0x8, R12 ;  /* 0x00000008210c7825 */ /* 0x000fe200078e000c */
[----:B------:R-:W-:-:S04]  /*0db0*/  SEL R33, R18, 0xffffffff, !P1 ;  /* 0xffffffff12217807 */ /* 0x000fc80004800000 */
[----:B------:R1:W-:Y:S02]  /*0dc0*/  STG.E.64 [R12.64], R16 ;  /* 0x000000100c007986 */ /* 0x0003e4000c101b06 */
[----:B-1----:R-:W-:Y:S02]  /*0dd0*/  IMAD.WIDE.U32 R12, R19, R14, c[0x0][0x190] ;  /* 0x00006400130c7625 */ /* 0x002fe400078e000e */
[----:B------:R-:W-:Y:S06]  /*0de0*/  MEMBAR.ALL.GPU ;  /* 0x0000000000007992 */ /* 0x000fec000000a000 */
[----:B------:R-:W-:Y:S01]  /*0df0*/  SEL R19, RZ, c[0x0][0xc], P1 ;  /* 0x00000300ff137a07 */ /* 0x000fe20000800000 */
[----:B------:R-:W-:-:S00]  /*0e00*/  ERRBAR ;  /* 0x00000000000079ab */ /* 0x000fc00000000000 */
[----:B------:R1:W-:Y:S02]  /*0e10*/  RED.E.ADD.S32.STRONG.GPU [R12.64], R33 ;  /* 0x000000210c00798e */ /* 0x0003e4000c10e386 */
[----:B------:R-:W-:-:S13]  /*0e20*/  ISETP.NE.AND P1, PT, R19, -0x1, PT ;  /* 0xffffffff1300780c */ /* 0x000fda0003f25270 */
[----:B-1----:R-:W-:Y:S05]  /*0e30*/  @!P1 BRA `(.L_x_4717) ;  /* 0x0000005000009947 */ /* 0x002fea0003800000 */
.L_x_4718:
[----:B------:R-:W2:Y:S01]  /*0e40*/  LDG.E.STRONG.GPU R14, [R12.64] ;  /* 0x000000060c0e7981 */ /* 0x000ea2000c1ef900 */
[----:B------:R-:W-:Y:S01]  /*0e50*/  YIELD ;  /* 0x0000000000007946 */ /* 0x000fe20003800000 */
[----:B--2---:R-:W-:Y:S01]  /*0e60*/  ISETP.NE.AND P1, PT, R14, R19, PT ;  /* 0x000000130e00720c */ /* 0x004fe20003f25270 */
[----:B------:R-:W-:-:S12]  /*0e70*/  CCTL.IVALL ;  /* 0x00000000ff00798f */ /* 0x000fd80002000000 */
[----:B------:R-:W-:Y:S05]  /*0e80*/  @P1 BRA `(.L_x_4718) ;  /* 0xffffffb000001947 */ /* 0x000fea000383ffff */
.L_x_4717:
        /* <DEDUP_REMOVED lines=11> */
.L_x_4720:
        /* <DEDUP_REMOVED lines=59> */
.L_x_4719:
        /* <DEDUP_REMOVED lines=19> */
.L_x_4722:
[----:B------:R-:W-:Y:S05]  /*1420*/  BSYNC B0 ;  /* 0x0000000000007941 */ /* 0x000fea0003800000 */
.L_x_4721:
        /* <DEDUP_REMOVED lines=9> */
[----:B------:R-:W-:Y:S02]  /*14c0*/  @!P3 IMAD R14, R14, c[0x0][0xc], RZ ;  /* 0x000003000e0eba24 */ /* 0x000fe400078e02ff */
[----:B-1----:R-:W-:-:S03]  /*14d0*/  @!P3 IMAD R15, R13, c[0x0][0x10], R12 ;  /* 0x000004000d0fba24 */ /* 0x002fc600078e020c */
[----:B------:R-:W-:Y:S02]  /*14e0*/  @!P3 SHF.L.U32 R12, R14, 0x1, RZ ;  /* 0x000000010e0cb819 */ /* 0x000fe400000006ff */
        /* <DEDUP_REMOVED lines=18> */
.L_x_4716:
[----:B------:R-:W-:Y:S01]  /*1610*/  LOP3.LUT P1, RZ, R22, R23, RZ, 0xfc, !PT ;  /* 0x0000001716ff7212 */ /* 0x000fe2000782fcff */
[----:B------:R-:W-:Y:S01]  /*1620*/  @!P2 STS.64 [0x90], R16 ;  /* 0x00009010ff00a388 */ /* 0x000fe20000000a00 */
[----:B------:R-:W-:Y:S01]  /*1630*/  ISETP.EQ.U32.AND P3, PT, RZ, c[0x0][0x168], PT ;  /* 0x00005a00ff007a0c */ /* 0x000fe20003f62070 */
[----:B------:R-:W-:Y:S01]  /*1640*/  HFMA2.MMA R19, -RZ, RZ, 0, 1.1920928955078125e-07 ;  /* 0x00000002ff137435 */ /* 0x000fe200000001ff */
        /* <DEDUP_REMOVED lines=10> */
[----:B-1----:R-:W2:Y:S04]  /*16f0*/  LDG.E.U16 R14, [R32.64] ;  /* 0x00000006200e7981 */ /* 0x002ea8000c1e1500 */
[----:B------:R-:W3:Y:S04]  /*1700*/  LDG.E.U16 R15, [R32.64+0x2] ;  /* 0x00000206200f7981 */ /* 0x000ee8000c1e1500 */
[----:B0-----:R0:W4:Y:S04]  /*1710*/  LDG.E.U16 R16, [R18.64] ;  /* 0x0000000612107981 */ /* 0x001128000c1e1500 */
[----:B------:R0:W5:Y:S01]  /*1720*/  LDG.E.U16 R17, [R18.64+0x2] ;  /* 0x0000020612117981 */ /* 0x000162000c1e1500 */
[----:B------:R-:W-:-:S02]  /*1730*/  ISETP.NE.AND P4, PT, RZ, UR5, PT ;  /* 0x00000005ff007c0c */ /* 0x000fc4000bf85270 */
[----:B------:R-:W-:Y:S01]  /*1740*/  ISETP.GE.U32.AND P2, PT, R28, c[0x0][0x1c8], PT ;  /* 0x000072001c007a0c */ /* 0x000fe20003f46070 */
[----:B------:R-:W1:Y:S01]  /*1750*/  LDS.64 R12, [0x90] ;  /* 0x00009000ff0c7984 */ /* 0x000e620000000a00 */
[----:B------:R-:W-:Y:S02]  /*1760*/  ISETP.GE.U32.AND P3, PT, R27, c[0x0][0x1c8], PT ;  /* 0x000072001b007a0c */ /* 0x000fe40003f66070 */
[----:B------:R-:W-:Y:S02]  /*1770*/  ISETP.GE.AND.EX P2, PT, R3, c[0x0][0x1cc], PT, P2 ;  /* 0x0000730003007a0c */ /* 0x000fe40003f46320 */
[----:B------:R-:W-:Y:S02]  /*1780*/  ISETP.GE.AND.EX P3, PT, R20, c[0x0][0x1cc], PT, P3 ;  /* 0x0000730014007a0c */ /* 0x000fe40003f66330 */
[C---:B------:R-:W-:Y:S02]  /*1790*/  ISETP.GT.U32.OR P2, PT, R23.reuse, 0x1df, P2 ;  /* 0x000001df1700780c */ /* 0x040fe40001744470 */
[----:B------:R-:W-:Y:S01]  /*17a0*/  ISETP.GT.U32.OR P3, PT, R23, 0x1df, P3 ;  /* 0x000001df1700780c */ /* 0x000fe20001f64470 */
[----:B-1----:R-:W-:-:S04]  /*17b0*/  FMUL.FTZ R12, R12, c[0x0][0x1f4] ;  /* 0x00007d000c0c7a20 */ /* 0x002fc80000410000 */
[C---:B0-----:R-:W-:Y:S02]  /*17c0*/  FMUL.FTZ R18, R12.reuse, R12 ;  /* 0x0000000c0c127220 */ /* 0x041fe40000410000 */
[C---:B------:R-:W-:Y:S02]  /*17d0*/  FADD.FTZ R4, -R12.reuse, R4 ;  /* 0x000000040c047221 */ /* 0x040fe40000010100 */
        /* <DEDUP_REMOVED lines=23> */
[----:B--2---:R-:W-:Y:S02]  /*1950*/  PRMT R14, RZ, 0x5410, R14 ;  /* 0x00005410ff0e7816 */ /* 0x004fe4000000000e */
        /* <DEDUP_REMOVED lines=16> */
.L_x_4723:
        /* <DEDUP_REMOVED lines=11> */
.L_x_4725:
[----:B------:R-:W-:Y:S05]  /*1b10*/  BSYNC B0 ;  /* 0x0000000000007941 */ /* 0x000fea0003800000 */
.L_x_4724:
        /* <DEDUP_REMOVED lines=13> */
.L_x_4726:
        /* <DEDUP_REMOVED lines=11> */
.L_x_4728:
[----:B------:R-:W-:Y:S05]  /*1ca0*/  BSYNC B0 ;  /* 0x0000000000007941 */ /* 0x000fea0003800000 */
.L_x_4727:
        /* <DEDUP_REMOVED lines=13> */
.L_x_4729:
        /* <DEDUP_REMOVED lines=11> */
.L_x_4731:
[----:B------:R-:W-:Y:S05]  /*1e30*/  BSYNC B0 ;  /* 0x0000000000007941 */ /* 0x000fea0003800000 */
.L_x_4730:
        /* <DEDUP_REMOVED lines=13> */
.L_x_4732:
[----:B------:R-:W-:Y:S01]  /*1f10*/  BSSY B0, `(.L_x_4733) ;  /* 0x000000a000007945 */ /* 0x000fe20003800000 */
[----:B------:R-:W-:Y:S05]  /*1f20*/  @P1 BRA `(.L_x_4734) ;  /* 0x0000008000001947 */ /* 0x000fea0003800000 */
[----:B------:R-:W-:Y:S01]  /*1f30*/  MOV R35, R37 ;  /* 0x0000002500237202 */ /* 0x000fe20000000f00 */
[----:B------:R-:W-:-:S04]  /*1f40*/  IMAD R21, R21, c[0x0][0x1c0], RZ ;  /* 0x0000700015157a24 */ /* 0x000fc800078e02ff */
[----:B------:R-:W-:-:S04]  /*1f50*/  IMAD.WIDE.U32 R34, R26, c[0x0][0x1c0], R34 ;  /* 0x000070001a227a25 */ /* 0x000fc800078e0022 */
[----:B------:R-:W-:Y:S01]  /*1f60*/  IMAD R21, R26, c[0x0][0x1c4], R21 ;  /* 0x000071001a157a24 */ /* 0x000fe200078e0215 */
[----:B0-----:R-:W-:-:S04]  /*1f70*/  LEA R4, P1, R34, c[0x0][0x160], 0x2 ;  /* 0x0000580022047a11 */ /* 0x001fc800078210ff */
[----:B------:R-:W-:-:S04]  /*1f80*/  IADD3 R21, R35, R21, RZ ;  /* 0x0000001523157210 */ /* 0x000fc80007ffe0ff */
[----:B------:R-:W-:-:S05]  /*1f90*/  LEA.HI.X R5, R34, c[0x0][0x164], R21, 0x2, P1 ;  /* 0x0000590022057a11 */ /* 0x000fca00008f1415 */
[----:B------:R0:W-:Y:S02]  /*1fa0*/  STG.E.64 [R4.64], R10 ;  /* 0x0000000a04007986 */ /* 0x0001e4000c101b06 */
.L_x_4734:
[----:B------:R-:W-:Y:S05]  /*1fb0*/  BSYNC B0 ;  /* 0x0000000000007941 */ /* 0x000fea0003800000 */
.L_x_4733:
[----:B------:R-:W-:Y:S02]  /*1fc0*/  IADD3 R30, R30, c[0x0][0x10], RZ ;  /* 0x000004001e1e7a10 */ /* 0x000fe40007ffe0ff */
[----:B------:R-:W-:Y:S02]  /*1fd0*/  IADD3 R24, R24, 0x1, RZ ;  /* 0x0000000118187810 */ /* 0x000fe40007ffe0ff */
[----:B------:R-:W-:-:S13]  /*1fe0*/  ISETP.GE.AND P1, PT, R30, UR4, PT ;  /* 0x000000041e007c0c */ /* 0x000fda000bf26270 */
[----:B------:R-:W-:Y:S01]  /*1ff0*/  @P1 CALL.REL.NOINC `(.L_x_4735) ;  /* 0x0000001000001944 */ /* 0x000fe20003c00000 */
[----:B------:R-:W-:Y:S05]  /*2000*/  BRA `(.L_x_4736) ;  /* 0xffffe1b000007947 */ /* 0x000fea000383ffff */
.L_x_4735:
[----:B------:R-:W-:Y:S05]  /*2010*/  EXIT ;  /* 0x000000000000794d */ /* 0x000fea0003800000 */
.L_x_4737:
        /* <DEDUP_REMOVED lines=14> */
.L_x_5241:


//--------------------- .text._Z35group_norm_nhwc_fwd_one_pass_kernelI11Fp32IOBf16WLi128ELi60ELi480EEv26Group_norm_nhwc_fwd_params --------------------------
	.section	.text._Z35group_norm_nhwc_fwd_one_pass_kernelI11Fp32IOBf16WLi128ELi60ELi480EEv26Group_norm_nhwc_fwd_params,"ax",@progbits
	.sectioninfo	@"SHI_REGISTERS=59"
	.align	128
        .global         _Z35group_norm_nhwc_fwd_one_pass_kernelI11Fp32IOBf16WLi128ELi60ELi480EEv26Group_norm_nhwc_fwd_params
        .type           _Z35group_norm_nhwc_fwd_one_pass_kernelI11Fp32IOBf16WLi128ELi60ELi480EEv26Group_norm_nhwc_fwd_params,@function
        .size           _Z35group_norm_nhwc_fwd_one_pass_kernelI11Fp32IOBf16WLi128ELi60ELi480EEv26Group_norm_nhwc_fwd_params,(.L_x_5242 - _Z35group_norm_nhwc_fwd_one_pass_kernelI11Fp32IOBf16WLi128ELi60ELi480EEv26Group_norm_nhwc_fwd_params)
        .other          _Z35group_norm_nhwc_fwd_one_pass_kernelI11Fp32IOBf16WLi128ELi60ELi480EEv26Group_norm_nhwc_fwd_params,@"STO_CUDA_ENTRY STV_DEFAULT"
_Z35group_norm_nhwc_fwd_one_pass_kernelI11Fp32IOBf16WLi128ELi60ELi480EEv26Group_norm_nhwc_fwd_params:
.text._Z35group_norm_nhwc_fwd_one_pass_kernelI11Fp32IOBf16WLi128ELi60ELi480EEv26Group_norm_nhwc_fwd_params:
        /* <DEDUP_REMOVED lines=38> */
.L_x_4775:
        /* <DEDUP_REMOVED lines=54> */
[----:B------:R-:W-:Y:S02]  /*05c0*/  @P2 MOV R17, R51 ;  /* 0x0000003300112202 */ /* 0x000fe40000000f00 */
[----:B------:R-:W-:Y:S02]  /*05d0*/  SHF.R.S32.HI R30, RZ, 0x1f, R33 ;  /* 0x0000001fff1e7819 */ /* 0x000fe40000011421 */
[----:B------:R-:W-:Y:S01]  /*05e0*/  @P4 IADD3 R15, R15, R13, RZ ;  /* 0x0000000d0f0f4210 */ /* 0x000fe20007ffe0ff */
[----:B------:R-:W-:Y:S01]  /*05f0*/  @P2 IMAD.WIDE.U32 R16, R5, c[0x0][0x1c0], R16 ;  /* 0x0000700005102a25 */ /* 0x000fe200078e0010 */
        /* <DEDUP_REMOVED lines=9> */
[----:B------:R-:W-:Y:S01]  /*0690*/  ISETP.GE.AND.EX P0, PT, R23, c[0x0][0x1cc], PT, P0 ;  /* 0x0000730017007a0c */ /* 0x000fe20003f06300 */
[----:B------:R-:W-:Y:S01]  /*06a0*/  @P1 IMAD R25, R6, c[0x0][0x1c4], R15 ;  /* 0x0000710006191a24 */ /* 0x000fe200078e020f */
[----:B------:R-:W-:Y:S01]  /*06b0*/  @P3 LEA.HI.X R21, R12, c[0x0][0x174], R13, 0x2, P6 ;  /* 0x00005d000c153a11 */ /* 0x000fe200030f140d */
[----:B------:R-:W-:Y:S01]  /*06c0*/  @P2 IMAD R13, R5, c[0x0][0x1c4], R14 ;  /* 0x00007100050d2a24 */ /* 0x000fe200078e020e */
[----:B------:R-:W-:Y:S01]  /*06d0*/  ISETP.LT.U32.AND P0, PT, R0, 0x1e0, !P0 ;  /* 0x000001e00000780c */ /* 0x000fe20004701070 */
[----:B------:R-:W-:Y:S01]  /*06e0*/  @P5 IMAD R12, R18, c[0x0][0x1c0], RZ ;  /* 0x00007000120c5a24 */ /* 0x000fe200078e02ff */
[----:B------:R-:W-:-:S02]  /*06f0*/  @P1 MOV R14, R48 ;  /* 0x00000030000e1202 */ /* 0x000fc40000000f00 */
[----:B------:R-:W-:Y:S01]  /*0700*/  @P1 MOV R15, R51 ;  /* 0x00000033000f1202 */ /* 0x000fe20000000f00 */
[----:B------:R-:W-:Y:S01]  /*0710*/  @P5 IMAD R29, R31, c[0x0][0x1c4], R12 ;  /* 0x000071001f1d5a24 */ /* 0x000fe200078e020c */
[----:B------:R-:W-:Y:S02]  /*0720*/  @P2 IADD3 R17, R17, R13, RZ ;  /* 0x0000000d11112210 */ /* 0x000fe40007ffe0ff */
[----:B------:R-:W-:Y:S01]  /*0730*/  @P2 LEA R18, P6, R16, c[0x0][0x170], 0x2 ;  /* 0x00005c0010122a11 */ /* 0x000fe200078c10ff */
[----:B------:R-:W-:Y:S01]  /*0740*/  @P1 IMAD.WIDE.U32 R14, R6, c[0x0][0x1c0], R14 ;  /* 0x00007000060e1a25 */ /* 0x000fe200078e000e */
[----:B------:R-:W-:Y:S02]  /*0750*/  @P5 MOV R12, R48 ;  /* 0x00000030000c5202 */ /* 0x000fe40000000f00 */
[----:B------:R-:W-:Y:S02]  /*0760*/  @P5 MOV R13, R51 ;  /* 0x00000033000d5202 */ /* 0x000fe40000000f00 */
[----:B------:R-:W-:Y:S01]  /*0770*/  @P2 LEA.HI.X R19, R16, c[0x0][0x174], R17, 0x2, P6 ;  /* 0x00005d0010132a11 */ /* 0x000fe200030f1411 */
[----:B------:R-:W-:Y:S01]  /*0780*/  @P0 IMAD R17, R23, c[0x0][0x1c0], RZ ;  /* 0x0000700017110a24 */ /* 0x000fe200078e02ff */
[----:B------:R-:W-:Y:S01]  /*0790*/  @P1 IADD3 R15, R15, R25, RZ ;  /* 0x000000190f0f1210 */ /* 0x000fe20007ffe0ff */
[----:B------:R-:W-:Y:S01]  /*07a0*/  @P5 IMAD.WIDE.U32 R12, R31, c[0x0][0x1c0], R12 ;  /* 0x000070001f0c5a25 */ /* 0x000fe200078e000c */
[----:B------:R-:W-:-:S03]  /*07b0*/  @P1 LEA R22, P6, R14, c[0x0][0x170], 0x2 ;  /* 0x00005c000e161a11 */ /* 0x000fc600078c10ff */
[----:B------:R-:W-:Y:S01]  /*07c0*/  @P0 IMAD R25, R24, c[0x0][0x1c4], R17 ;  /* 0x0000710018190a24 */ /* 0x000fe200078e0211 */
[----:B------:R-:W-:Y:S02]  /*07d0*/  @P1 LEA.HI.X R23, R14, c[0x0][0x174], R15, 0x2, P6 ;  /* 0x00005d000e171a11 */ /* 0x000fe400030f140f */
[----:B------:R-:W-:Y:S02]  /*07e0*/  @P5 IADD3 R13, R13, R29, RZ ;  /* 0x0000001d0d0d5210 */ /* 0x000fe40007ffe0ff */
[C---:B------:R-:W-:Y:S02]  /*07f0*/  @P5 LEA R16, P6, R12.reuse, c[0x0][0x170], 0x2 ;  /* 0x00005c000c105a11 */ /* 0x040fe400078c10ff */
[----:B------:R-:W-:Y:S02]  /*0800*/  @P0 MOV R14, R48 ;  /* 0x00000030000e0202 */ /* 0x000fe40000000f00 */
[----:B------:R-:W-:Y:S02]  /*0810*/  @P5 LEA.HI.X R17, R12, c[0x0][0x174], R13, 0x2, P6 ;  /* 0x00005d000c115a11 */ /* 0x000fe400030f140d */
[----:B------:R-:W-:-:S02]  /*0820*/  @P0 MOV R15, R51 ;  /* 0x00000033000f0202 */ /* 0x000fc40000000f00 */
        /* <DEDUP_REMOVED lines=152> */
.L_x_4739:
[----:B------:R-:W-:Y:S05]  /*11b0*/  BSYNC B0 ;  /* 0x0000000000007941 */ /* 0x000fea0003800000 */
.L_x_4738:
        /* <DEDUP_REMOVED lines=25> */
.L_x_4742:
[----:B------:R-:W2:Y:S01]  /*1350*/  LDG.E.STRONG.GPU R19, [R20.64] ;  /* 0x0000000614137981 */ /* 0x000ea2000c1ef900 */
[----:B------:R-:W-:Y:S01]  /*1360*/  YIELD ;  /* 0x0000000000007946 */ /* 0x000fe20003800000 */
[----:B--2---:R-:W-:Y:S01]  /*1370*/  ISETP.NE.AND P0, PT, R19, R22, PT ;  /* 0x000000161300720c */ /* 0x004fe20003f05270 */
[----:B------:R-:W-:-:S12]  /*1380*/  CCTL.IVALL ;  /* 0x00000000ff00798f */ /* 0x000fd80002000000 */
[----:B------:R-:W-:Y:S05]  /*1390*/  @P0 BRA `(.L_x_4742) ;  /* 0xffffffb000000947 */ /* 0x000fea000383ffff */
.L_x_4741:
        /* <DEDUP_REMOVED lines=17> */
.L_x_4746:
        /* <DEDUP_REMOVED lines=115> */
.L_x_4745:
        /* <DEDUP_REMOVED lines=61> */
.L_x_4747:
[----:B------:R-:W-:-:S13]  /*1fb0*/  ISETP.NE.OR P0, PT, R19, RZ, P0 ;  /* 0x000000ff1300720c */ /* 0x000fda0000705670 */
[----:B------:R-:W-:Y:S05]  /*1fc0*/  @!P0 BRA `(.L_x_4743) ;  /* 0x000001f000008947 */ /* 0x000fea0003800000 */
.L_x_4744:
        /* <DEDUP_REMOVED lines=31> */
.L_x_4743:
        /* <DEDUP_REMOVED lines=12> */
.L_x_4749:
[----:B------:R-:W-:Y:S05]  /*2280*/  BSYNC B0 ;  /* 0x0000000000007941 */ /* 0x000fea0003800000 */
.L_x_4748:
        /* <DEDUP_REMOVED lines=16> */
.L_x_4740:
        /* <DEDUP_REMOVED lines=14> */
[----:B------:R2:W3:Y:S04]  /*2470*/  LDG.E.U16 R52, [R22.64] ;  /* 0x0000000616347981 */ /* 0x0004e8000c1e1500 */
[----:B------:R2:W4:Y:S04]  /*2480*/  LDG.E.U16 R54, [R22.64+0x2] ;  /* 0x0000020616367981 */ /* 0x000528000c1e1500 */
[----:B------:R-:W5:Y:S04]  /*2490*/  LDG.E.U16 R42, [R26.64] ;  /* 0x000000061a2a7981 */ /* 0x000f68000c1e1500 */
[----:B------:R5:W5:Y:S01]  /*24a0*/  LDG.E.U16 R46, [R26.64+0x2] ;  /* 0x000002061a2e7981 */ /* 0x000b62000c1e1500 */
[----:B01----:R-:W-:Y:S01]  /*24b0*/  IMAD.WIDE.U32 R16, R0, -0x77777777, RZ ;  /* 0x8888888900107825 */ /* 0x003fe200078e00ff */
[----:B------:R-:W-:-:S02]  /*24c0*/  MOV R16, 0x3f800000 ;  /* 0x3f80000000107802 */ /* 0x000fc40000000f00 */
[----:B------:R-:W0:Y:S01]  /*24d0*/  LDS.64 R18, [0x90] ;  /* 0x00009000ff127984 */ /* 0x000e220000000a00 */
[----:B------:R-:W-:Y:S02]  /*24e0*/  ISETP.NE.AND P6, PT, RZ, UR5, PT ;  /* 0x00000005ff007c0c */ /* 0x000fe4000bfc5270 */
[----:B--2---:R-:W-:-:S05]  /*24f0*/  SHF.R.U32.HI R22, RZ, 0x4, R17 ;  /* 0x00000004ff167819 */ /* 0x004fca0000011611 */
[----:B------:R-:W-:Y:S02]  /*2500*/  IMAD R17, R3, c[0x0][0x1e4], R22 ;  /* 0x0000790003117a24 */ /* 0x000fe400078e0216 */
[----:B0-----:R-:W-:-:S04]  /*2510*/  FMUL.FTZ R18, R18, c[0x0][0x1f4] ;  /* 0x00007d0012127a20 */ /* 0x001fc80000410000 */
[C---:B------:R-:W-:Y:S02]  /*2520*/  FMUL.FTZ R56, R18.reuse, R18 ;  /* 0x0000001212387220 */ /* 0x040fe40000410000 */
[C---:B------:R-:W-:Y:S02]  /*2530*/  FADD.FTZ R21, -R18.reuse, R14 ;  /* 0x0000000e12157221 */ /* 0x040fe40000010100 */
[----:B------:R-:W-:Y:S02]  /*2540*/  FFMA.FTZ R19, R19, c[0x0][0x1f4], -R56 ;  /* 0x00007d0013137a23 */ /* 0x000fe40000010838 */
[C---:B------:R-:W-:Y:S02]  /*2550*/  FADD.FTZ R15, -R18.reuse, R15 ;  /* 0x0000000f120f7221 */ /* 0x040fe40000010100 */
[C---:B------:R-:W-:Y:S01]  /*2560*/  FADD.FTZ R53, -R18.reuse, R28 ;  /* 0x0000001c12357221 */ /* 0x040fe20000010100 */
[----:B------:R-:W-:Y:S01]  /*2570*/  FSETP.GTU.FTZ.AND P0, PT, R19, RZ, PT ;  /* 0x000000ff1300720b */ /* 0x000fe20003f1c000 */
[----:B------:R-:W-:-:S12]  /*2580*/  FADD.FTZ R29, -R18, R29 ;  /* 0x0000001d121d7221 */ /* 0x000fd80000010100 */
[----:B------:R-:W-:Y:S01]  /*2590*/  @P0 FADD.FTZ R20, R19, c[0x0][0x188] ;  /* 0x0000620013140621 */ /* 0x000fe20000010000 */
[----:B------:R-:W-:-:S03]  /*25a0*/  IADD3 R19, R17, 0x40, RZ ;  /* 0x0000004011137810 */ /* 0x000fc60007ffe0ff */
[----:B------:R-:W0:Y:S01]  /*25b0*/  @P0 MUFU.RSQ R16, R20 ;  /* 0x0000001400100308 */ /* 0x000e220000001400 */
[----:B------:R-:W-:Y:S01]  /*25c0*/  ISETP.GE.U32.AND P0, PT, R19, c[0x0][0x1c8], PT ;  /* 0x0000720013007a0c */ /* 0x000fe20003f06070 */
        /* <DEDUP_REMOVED lines=19> */
.L_x_4750:
        /* <DEDUP_REMOVED lines=11> */
.L_x_4752:
[----:B------:R-:W-:Y:S05]  /*27b0*/  BSYNC B0 ;  /* 0x0000000000007941 */ /* 0x000fea0003800000 */
.L_x_4751:
[-C--:B------:R-:W-:Y:S02]  /*27c0*/  FMUL.FTZ R53, R53, R16.reuse ;  /* 0x0000001035357220 */ /* 0x080fe40000410000 */
[----:B0-----:R-:W-:Y:S02]  /*27d0*/  FMUL.FTZ R15, R29, R16 ;  /* 0x000000101d0f7220 */ /* 0x001fe40000410000 */
[C---:B------:R-:W-:Y:S02]  /*27e0*/  FADD.FTZ R29, -R18.reuse, R30 ;  /* 0x0000001e121d7221 */ /* 0x040fe40000010100 */
[----:B------:R-:W-:Y:S02]  /*27f0*/  FADD.FTZ R31, -R18, R31 ;  /* 0x0000001f121f7221 */ /* 0x000fe40000010100 */
        /* <DEDUP_REMOVED lines=13> */
.L_x_4753:
        /* <DEDUP_REMOVED lines=11> */
.L_x_4755:
[----:B------:R-:W-:Y:S05]  /*2980*/  BSYNC B0 ;  /* 0x0000000000007941 */ /* 0x000fea0003800000 */
.L_x_4754:
        /* <DEDUP_REMOVED lines=17> */
.L_x_4756:
        /* <DEDUP_REMOVED lines=11> */
.L_x_4758:
[----:B------:R-:W-:Y:S05]  /*2b50*/  BSYNC B0 ;  /* 0x0000000000007941 */ /* 0x000fea0003800000 */
.L_x_4757:
        /* <DEDUP_REMOVED lines=17> */
.L_x_4759:
        /* <DEDUP_REMOVED lines=11> */
.L_x_4761:
[----:B------:R-:W-:Y:S05]  /*2d20*/  BSYNC B0 ;  /* 0x0000000000007941 */ /* 0x000fea0003800000 */
.L_x_4760:
        /* <DEDUP_REMOVED lines=23> */
.L_x_4762:
        /* <DEDUP_REMOVED lines=11> */
.L_x_4764:
[----:B------:R-:W-:Y:S05]  /*2f50*/  BSYNC B0 ;  /* 0x0000000000007941 */ /* 0x000fea0003800000 */
.L_x_4763:
[----:B------:R-:W-:Y:S01]  /*2f60*/  FADD.FTZ R35, -R18, R35 ;  /* 0x0000002312237221 */ /* 0x000fe20000010100 */
[----:B------:R-:W-:Y:S01]  /*2f70*/  ISETP.GE.U32.AND P0, PT, R41, c[0x0][0x1c8], PT ;  /* 0x0000720029007a0c */ /* 0x000fe20003f06070 */
[-C--:B------:R-:W-:Y:S01]  /*2f80*/  FMUL.FTZ R23, R23, R16.reuse ;  /* 0x0000001017177220 */ /* 0x080fe20000410000 */
[----:B------:R-:W-:Y:S01]  /*2f90*/  ISETP.LT.U32.AND P5, PT, R0, 0x1e0, !P5 ;  /* 0x000001e00000780c */ /* 0x000fe20006fa1070 */
[----:B------:R-:W-:Y:S01]  /*2fa0*/  FMUL.FTZ R35, R35, R16 ;  /* 0x0000001023237220 */ /* 0x000fe20000410000 */
[----:B------:R-:W-:Y:S01]  /*2fb0*/  IADD3 R19, R17, 0x60, RZ ;  /* 0x0000006011137810 */ /* 0x000fe20007ffe0ff */
[----:B0-----:R-:W-:Y:S02]  /*2fc0*/  FFMA.FTZ R12, R24, R23, R27 ;  /* 0x00000017180c7223 */ /* 0x001fe4000001001b */
        /* <DEDUP_REMOVED lines=12> */
.L_x_4765:
        /* <DEDUP_REMOVED lines=11> */
.L_x_4767:
[----:B------:R-:W-:Y:S05]  /*3140*/  BSYNC B0 ;  /* 0x0000000000007941 */ /* 0x000fea0003800000 */
.L_x_4766:
[C---:B0-----:R-:W-:Y:S01]  /*3150*/  FADD.FTZ R13, -R18.reuse, R36 ;  /* 0x00000024120d7221 */ /* 0x041fe20000010100 */
[----:B------:R-:W-:Y:S01]  /*3160*/  ISETP.GE.U32.AND P5, PT, R19, c[0x0][0x1c8], PT ;  /* 0x0000720013007a0c */ /* 0x000fe20003fa6070 */
[----:B------:R-:W-:Y:S01]  /*3170*/  FADD.FTZ R37, -R18, R37 ;  /* 0x0000002512257221 */ /* 0x000fe20000010100 */
[----:B------:R-:W-:Y:S01]  /*3180*/  SHF.R.S32.HI R21, RZ, 0x1f, R19 ;  /* 0x0000001fff157819 */ /* 0x000fe20000011413 */
[-C--:B------:R-:W-:Y:S01]  /*3190*/  FMUL.FTZ R13, R13, R16.reuse ;  /* 0x000000100d0d7220 */ /* 0x080fe20000410000 */
[----:B------:R-:W-:Y:S01]  /*31a0*/  ISETP.GE.AND.EX P0, PT, R44, c[0x0][0x1cc], PT, P0 ;  /* 0x000073002c007a0c */ /* 0x000fe20003f06300 */
[C---:B------:R-:W-:Y:S01]  /*31b0*/  FADD.FTZ R15, -R18.reuse, R38 ;  /* 0x00000026120f7221 */ /* 0x040fe20000010100 */
[----:B------:R-:W-:Y:S01]  /*31c0*/  ISETP.GE.AND.EX P5, PT, R21, c[0x0][0x1cc], PT, P5 ;  /* 0x0000730015007a0c */ /* 0x000fe20003fa6350 */
[----:B------:R-:W-:Y:S01]  /*31d0*/  FADD.FTZ R39, -R18, R39 ;  /* 0x0000002712277221 */ /* 0x000fe20000010100 */
[C---:B------:R-:W-:Y:S01]  /*31e0*/  ISETP.GT.U32.OR P0, PT, R0.reuse, 0x1df, P0 ;  /* 0x000001df0000780c */ /* 0x040fe20000704470 */
[----:B------:R-:W-:Y:S01]  /*31f0*/  FMUL.FTZ R37, R37, R16 ;  /* 0x0000001025257220 */ /* 0x000fe20000410000 */
[----:B------:R-:W-:Y:S01]  /*3200*/  ISETP.LT.U32.AND P5, PT, R0, 0x1e0, !P5 ;  /* 0x000001e00000780c */ /* 0x000fe20006fa1070 */
[----:B------:R-:W-:-:S02]  /*3210*/  FFMA.FTZ R12, R24, R13, R27 ;  /* 0x0000000d180c7223 */ /* 0x000fc4000001001b */
[-C--:B------:R-:W-:Y:S02]  /*3220*/  FMUL.FTZ R20, R15, R16.reuse ;  /* 0x000000100f147220 */ /* 0x080fe40000410000 */
[----:B------:R-:W-:Y:S02]  /*3230*/  FMUL.FTZ R39, R39, R16 ;  /* 0x0000001027277220 */ /* 0x000fe40000410000 */
        /* <DEDUP_REMOVED lines=12> */
.L_x_4768:
[----:B------:R-:W-:Y:S01]  /*3300*/  BSSY B0, `(.L_x_4769) ;  /* 0x000000b000007945 */ /* 0x000fe20003800000 */
[----:B------:R-:W-:Y:S05]  /*3310*/  @!P5 BRA `(.L_x_4770) ;  /* 0x000000900000d947 */ /* 0x000fea0003800000 */
        /* <DEDUP_REMOVED lines=8> */
[----:B------:R0:W-:Y:S04]  /*33a0*/  STG.E.64 [R14.64], R12 ;  /* 0x0000000c0e007986 */ /* 0x0001e8000c101b06 */
.L_x_4770:
[----:B------:R-:W-:Y:S05]  /*33b0*/  BSYNC B0 ;  /* 0x0000000000007941 */ /* 0x000fea0003800000 */
.L_x_4769:
        /* <DEDUP_REMOVED lines=13> */
.L_x_4771:
        /* <DEDUP_REMOVED lines=10> */
.L_x_4773:
[----:B------:R-:W-:Y:S05]  /*3530*/  BSYNC B0 ;  /* 0x0000000000007941 */ /* 0x000fea0003800000 */
.L_x_4772:
[----:B------:R-:W-:Y:S02]  /*3540*/  IADD3 R45, R45, c[0x0][0x10], RZ ;  /* 0x000004002d2d7a10 */ /* 0x000fe40007ffe0ff */
[----:B------:R-:W-:Y:S02]  /*3550*/  IADD3 R11, R11, 0x1, RZ ;  /* 0x000000010b0b7810 */ /* 0x000fe40007ffe0ff */
[----:B------:R-:W-:-:S13]  /*3560*/  ISETP.GE.AND P0, PT, R45, UR4, PT ;  /* 0x000000042d007c0c */ /* 0x000fda000bf06270 */
[----:B------:R-:W-:Y:S01]  /*3570*/  @P0 CALL.REL.NOINC `(.L_x_4774) ;  /* 0x0000001000000944 */ /* 0x000fe20003c00000 */
[----:B------:R-:W-:Y:S05]  /*3580*/  BRA `(.L_x_4775) ;  /* 0xffffccd000007947 */ /* 0x000fea000383ffff */
.L_x_4774:
[----:B------:R-:W-:Y:S05]  /*3590*/  EXIT ;  /* 0x000000000000794d */ /* 0x000fea0003800000 */
.L_x_4776:
        /* <DEDUP_REMOVED lines=14> */
.L_x_5242:


//--------------------- .text._Z35group_norm_nhwc_fwd_one_pass_kernelI11Fp32IOBf16WLi256ELi60ELi480EEv26Group_norm_nhwc_fwd_params --------------------------
	.section	.text._Z35group_norm_nhwc_fwd_one_pass_kernelI11Fp32IOBf16WLi256ELi60ELi480EEv26Group_norm_nhwc_fwd_params,"ax",@progbits
	.sectioninfo	@"SHI_REGISTERS=96"
	.align	128
        .global         _Z35group_norm_nhwc_fwd_one_pass_kernelI11Fp32IOBf16WLi256ELi60ELi480EEv26Group_norm_nhwc_fwd_params
        .type           _Z35group_norm_nhwc_fwd_one_pass_kernelI11Fp32IOBf16WLi256ELi60ELi480EEv26Group_norm_nhwc_fwd_params,@function
        .size           _Z35group_norm_nhwc_fwd_one_pass_kernelI11Fp32IOBf16WLi256ELi60ELi480EEv26Group_norm_nhwc_fwd_params,(.L_x_5243 - _Z35group_norm_nhwc_fwd_one_pass_kernelI11Fp32IOBf16WLi256ELi60ELi480EEv26Group_norm_nhwc_fwd_params)
        .other          _Z35group_norm_nhwc_fwd_one_pass_kernelI11Fp32IOBf16WLi256ELi60ELi480EEv26Group_norm_nhwc_fwd_params,@"STO_CUDA_ENTRY STV_DEFAULT"
_Z35group_norm_nhwc_fwd_one_pass_kernelI11Fp32IOBf16WLi256ELi60ELi480EEv26Group_norm_nhwc_fwd_params:
.text._Z35group_norm_nhwc_fwd_one_pass_kernelI11Fp32IOBf16WLi256ELi60ELi480EEv26Group_norm_nhwc_fwd_params:
        /* <DEDUP_REMOVED lines=40> */
.L_x_4835:
        /* <DEDUP_REMOVED lines=403> */
.L_x_4778:
[----:B------:R-:W-:Y:S05]  /*1bb0*/  BSYNC B0 ;  /* 0x0000000000007941 */ /* 0x000fea0003800000 */
.L_x_4777:
        /* <DEDUP_REMOVED lines=25> */
.L_x_4781:
[----:B------:R-:W2:Y:S01]  /*1d50*/  LDG.E.STRONG.GPU R6, [R4.64] ;  /* 0x0000000604067981 */ /* 0x000ea2000c1ef900 */
[----:B------:R-:W-:Y:S01]  /*1d60*/  YIELD ;  /* 0x0000000000007946 */ /* 0x000fe20003800000 */
[----:B--2---:R-:W-:Y:S01]  /*1d70*/  ISETP.NE.AND P1, PT, R6, R7, PT ;  /* 0x000000070600720c */ /* 0x004fe20003f25270 */
[----:B------:R-:W-:-:S12]  /*1d80*/  CCTL.IVALL ;  /* 0x00000000ff00798f */ /* 0x000fd80002000000 */
[----:B------:R-:W-:Y:S05]  /*1d90*/  @P1 BRA `(.L_x_4781) ;  /* 0xffffffb000001947 */ /* 0x000fea000383ffff */
.L_x_4780:
        /* <DEDUP_REMOVED lines=11> */
.L_x_4783:
        /* <DEDUP_REMOVED lines=59> */
.L_x_4782:
        /* <DEDUP_REMOVED lines=19> */
.L_x_4785:
[----:B------:R-:W-:Y:S05]  /*2330*/  BSYNC B0 ;  /* 0x0000000000007941 */ /* 0x000fea0003800000 */
.L_x_4784:
        /* <DEDUP_REMOVED lines=30> */
.L_x_4779:
        /* <DEDUP_REMOVED lines=16> */
[----:B------:R5:W4:Y:S04]  /*2620*/  LDG.E.U16 R89, [R90.64] ;  /* 0x000000065a597981 */ /* 0x000b28000c1e1500 */
[----:B------:R5:W4:Y:S01]  /*2630*/  LDG.E.U16 R92, [R90.64+0x2] ;  /* 0x000002065a5c7981 */ /* 0x000b22000c1e1500 */
[----:B-1----:R-:W-:-:S02]  /*2640*/  MOV R10, 0x3f800000 ;  /* 0x3f800000000a7802 */ /* 0x002fc40000000f00 */
[----:B------:R-:W-:Y:S01]  /*2650*/  ISETP.NE.AND P5, PT, RZ, UR5, PT ;  /* 0x00000005ff007c0c */ /* 0x000fe2000bfa5270 */
[----:B------:R-:W1:Y:S02]  /*2660*/  LDS.64 R6, [0x90] ;  /* 0x00009000ff067984 */ /* 0x000e640000000a00 */
[----:B-1----:R-:W-:-:S04]  /*2670*/  FMUL.FTZ R15, R6, c[0x0][0x1f4] ;  /* 0x00007d00060f7a20 */ /* 0x002fc80000410000 */
[C---:B------:R-:W-:Y:S02]  /*2680*/  FMUL.FTZ R6, R15.reuse, R15 ;  /* 0x0000000f0f067220 */ /* 0x040fe40000410000 */
[----:B--2---:R-:W-:Y:S02]  /*2690*/  FADD.FTZ R5, -R15, R26 ;  /* 0x0000001a0f057221 */ /* 0x004fe40000010100 */
[----:B------:R-:W-:Y:S02]  /*26a0*/  FFMA.FTZ R6, R7, c[0x0][0x1f4], -R6 ;  /* 0x00007d0007067a23 */ /* 0x000fe40000010806 */
[C---:B------:R-:W-:Y:S02]  /*26b0*/  FADD.FTZ R27, -R15.reuse, R27 ;  /* 0x0000001b0f1b7221 */ /* 0x040fe40000010100 */
[C---:B-----5:R-:W-:Y:S01]  /*26c0*/  FADD.FTZ R91, -R15.reuse, R18 ;  /* 0x000000120f5b7221 */ /* 0x060fe20000010100 */
[----:B------:R-:W-:Y:S01]  /*26d0*/  FSETP.GTU.FTZ.AND P1, PT, R6, RZ, PT ;  /* 0x000000ff0600720b */ /* 0x000fe20003f3c000 */
[----:B------:R-:W-:-:S12]  /*26e0*/  FADD.FTZ R19, -R15, R19 ;  /* 0x000000130f137221 */ /* 0x000fd80000010100 */
[----:B------:R-:W-:-:S04]  /*26f0*/  @P1 FADD.FTZ R6, R6, c[0x0][0x188] ;  /* 0x0000620006061621 */ /* 0x000fc80000010000 */
[----:B------:R-:W1:Y:S02]  /*2700*/  @P1 MUFU.RSQ R10, R6 ;  /* 0x00000006000a1308 */ /* 0x000e640000001400 */
[-C--:B-1----:R-:W-:Y:S02]  /*2710*/  FMUL.FTZ R27, R27, R10.reuse ;  /* 0x0000000a1b1b7220 */ /* 0x082fe40000410000 */
[----:B------:R-:W-:Y:S01]  /*2720*/  FMUL.FTZ R4, R5, R10 ;  /* 0x0000000a05047220 */ /* 0x000fe20000410000 */
[----:B---3--:R-:W-:Y:S02]  /*2730*/  PRMT R11, RZ, 0x5410, R14 ;  /* 0x00005410ff0b7816 */ /* 0x008fe4000000000e */
[----:B----4-:R-:W-:Y:S02]  /*2740*/  PRMT R12, RZ, 0x5410, R85 ;  /* 0x00005410ff0c7816 */ /* 0x010fe40000000055 */
[----:B------:R-:W-:Y:S02]  /*2750*/  PRMT R14, RZ, 0x5410, R89 ;  /* 0x00005410ff0e7816 */ /* 0x000fe40000000059 */
[----:B------:R-:W-:-:S03]  /*2760*/  PRMT R13, RZ, 0x5410, R92 ;  /* 0x00005410ff0d7816 */ /* 0x000fc6000000005c */
        /* <DEDUP_REMOVED lines=13> */
.L_x_4786:
        /* <DEDUP_REMOVED lines=9> */
[----:B------:R-:W-:-:S05]  /*28d0*/  LEA.HI.X R9, R6, c[0x0][0x164], R9, 0x2, P1 ;  /* 0x0000590006097a11 */ /* 0x000fca00008f1409 */
[----:B------:R0:W-:Y:S04]  /*28e0*/  STG.E.64 [R8.64], R4 ;  /* 0x0000000408007986 */ /* 0x0001e8000c101b06 */
.L_x_4788:
[----:B------:R-:W-:Y:S05]  /*28f0*/  BSYNC B0 ;  /* 0x0000000000007941 */ /* 0x000fea0003800000 */
.L_x_4787:
[----:B------:R-:W-:Y:S01]  /*2900*/  ISETP.GE.U32.AND P6, PT, R55, c[0x0][0x1c8], PT ;  /* 0x0000720037007a0c */ /* 0x000fe20003fc6070 */
[-C--:B------:R-:W-:Y:S01]  /*2910*/  FMUL.FTZ R91, R91, R10.reuse ;  /* 0x0000000a5b5b7220 */ /* 0x080fe20000410000 */
[----:B------:R-:W-:Y:S01]  /*2920*/  ISETP.GE.U32.AND P1, PT, R56, c[0x0][0x1c8], PT ;  /* 0x0000720038007a0c */ /* 0x000fe20003f26070 */
[----:B------:R-:W-:Y:S01]  /*2930*/  FMUL.FTZ R19, R19, R10 ;  /* 0x0000000a13137220 */ /* 0x000fe20000410000 */
[----:B------:R-:W-:Y:S01]  /*2940*/  ISETP.GE.U32.AND P2, PT, R57, c[0x0][0x1c8], PT ;  /* 0x0000720039007a0c */ /* 0x000fe20003f46070 */
[C---:B------:R-:W-:Y:S01]  /*2950*/  FADD.FTZ R27, -R15.reuse, R20 ;  /* 0x000000140f1b7221 */ /* 0x040fe20000010100 */
[----:B------:R-:W-:Y:S01]  /*2960*/  ISETP.GE.U32.AND P3, PT, R58, c[0x0][0x1c8], PT ;  /* 0x000072003a007a0c */ /* 0x000fe20003f66070 */
[----:B------:R-:W-:Y:S01]  /*2970*/  FADD.FTZ R21, -R15, R21 ;  /* 0x000000150f157221 */ /* 0x000fe20000010100 */
[----:B------:R-:W-:Y:S01]  /*2980*/  ISETP.GE.U32.AND P4, PT, R59, c[0x0][0x1c8], PT ;  /* 0x000072003b007a0c */ /* 0x000fe20003f86070 */
[----:B0-----:R-:W-:Y:S01]  /*2990*/  FFMA.FTZ R4, R11, R91, R14 ;  /* 0x0000005b0b047223 */ /* 0x001fe2000001000e */
[----:B------:R-:W-:Y:S01]  /*29a0*/  ISETP.GE.AND.EX P6, PT, R70, c[0x0][0x1cc], PT, P6 ;  /* 0x0000730046007a0c */ /* 0x000fe20003fc6360 */
[----:B------:R-:W-:Y:S01]  /*29b0*/  FFMA.FTZ R5, R12, R19, R13 ;  /* 0x000000130c057223 */ /* 0x000fe2000001000d */
        /* <DEDUP_REMOVED lines=20> */
.L_x_4789:
        /* <DEDUP_REMOVED lines=11> */
.L_x_4791:
[----:B------:R-:W-:Y:S05]  /*2bb0*/  BSYNC B0 ;  /* 0x0000000000007941 */ /* 0x000fea0003800000 */
.L_x_4790:
        /* <DEDUP_REMOVED lines=17> */
.L_x_4792:
        /* <DEDUP_REMOVED lines=11> */
.L_x_4794:
[----:B------:R-:W-:Y:S05]  /*2d80*/  BSYNC B0 ;  /* 0x0000000000007941 */ /* 0x000fea0003800000 */
.L_x_4793:
        /* <DEDUP_REMOVED lines=17> */
.L_x_4795:
        /* <DEDUP_REMOVED lines=11> */
.L_x_4797:
[----:B------:R-:W-:Y:S05]  /*2f50*/  BSYNC B0 ;  /* 0x0000000000007941 */ /* 0x000fea0003800000 */
.L_x_4796:
        /* <DEDUP_REMOVED lines=17> */
.L_x_4798:
        /* <DEDUP_REMOVED lines=11> */
.L_x_4800:
[----:B------:R-:W-:Y:S05]  /*3120*/  BSYNC B0 ;  /* 0x0000000000007941 */ /* 0x000fea0003800000 */
.L_x_4799:
        /* <DEDUP_REMOVED lines=17> */
.L_x_4801:
        /* <DEDUP_REMOVED lines=11> */
.L_x_4803:
[----:B------:R-:W-:Y:S05]  /*32f0*/  BSYNC B0 ;  /* 0x0000000000007941 */ /* 0x000fea0003800000 */
.L_x_4802:
        /* <DEDUP_REMOVED lines=11> */
[C---:B------:R-:W-:Y:S01]  /*33b0*/  FADD.FTZ R35, -R15.reuse, R35 ;  /* 0x000000230f237221 */ /* 0x040fe20000010100 */
[----:B------:R-:W-:Y:S01]  /*33c0*/  ISETP.GE.AND.EX P1, PT, R76, c[0x0][0x1cc], PT, P1 ;  /* 0x000073004c007a0c */ /* 0x000fe20003f26310 */
[----:B------:R-:W-:Y:S01]  /*33d0*/  FADD.FTZ R25, -R15, R36 ;  /* 0x000000240f197221 */ /* 0x000fe20000010100 */
[----:B------:R-:W-:Y:S01]  /*33e0*/  ISETP.GE.AND.EX P2, PT, R77, c[0x0][0x1cc], PT, P2 ;  /* 0x000073004d007a0c */ /* 0x000fe20003f46320 */
[C---:B------:R-:W-:Y:S01]  /*33f0*/  FADD.FTZ R37, -R15.reuse, R37 ;  /* 0x000000250f257221 */ /* 0x040fe20000010100 */
[----:B------:R-:W-:Y:S01]  /*3400*/  ISETP.GE.AND.EX P3, PT, R78, c[0x0][0x1cc], PT, P3 ;  /* 0x000073004e007a0c */ /* 0x000fe20003f66330 */
[----:B------:R-:W-:Y:S01]  /*3410*/  FADD.FTZ R27, -R15, R38 ;  /* 0x000000260f1b7221 */ /* 0x000fe20000010100 */
[----:B------:R-:W-:Y:S01]  /*3420*/  ISETP.GE.AND.EX P4, PT, R79, c[0x0][0x1cc], PT, P4 ;  /* 0x000073004f007a0c */ /* 0x000fe20003f86340 */
[C---:B------:R-:W-:Y:S01]  /*3430*/  FADD.FTZ R39, -R15.reuse, R39 ;  /* 0x000000270f277221 */ /* 0x040fe20000010100 */
[C---:B------:R-:W-:Y:S01]  /*3440*/  ISETP.GT.U32.OR P6, PT, R0.reuse, 0x1df, P6 ;  /* 0x000001df0000780c */ /* 0x040fe200037c4470 */
[C---:B------:R-:W-:Y:S01]  /*3450*/  FADD.FTZ R7, -R15.reuse, R40 ;  /* 0x000000280f077221 */ /* 0x040fe20000010100 */
[C---:B------:R-:W-:Y:S01]  /*3460*/  ISETP.GT.U32.OR P1, PT, R0.reuse, 0x1df, P1 ;  /* 0x000001df0000780c */ /* 0x040fe20000f24470 */
[C---:B------:R-:W-:Y:S01]  /*3470*/  FADD.FTZ R41, -R15.reuse, R41 ;  /* 0x000000290f297221 */ /* 0x040fe20000010100 */
[C---:B------:R-:W-:Y:S01]  /*3480*/  ISETP.GT.U32.OR P2, PT, R0.reuse, 0x1df, P2 ;  /* 0x000001df0000780c */ /* 0x040fe20001744470 */
[C---:B------:R-:W-:Y:S01]  /*3490*/  FADD.FTZ R9, -R15.reuse, R42 ;  /* 0x0000002a0f097221 */ /* 0x040fe20000010100 */
[C---:B------:R-:W-:Y:S01]  /*34a0*/  ISETP.GT.U32.OR P3, PT, R0.reuse, 0x1df, P3 ;  /* 0x000001df0000780c */ /* 0x040fe20001f64470 */
[C---:B------:R-:W-:Y:S01]  /*34b0*/  FADD.FTZ R43, -R15.reuse, R43 ;  /* 0x0000002b0f2b7221 */ /* 0x040fe20000010100 */
[----:B------:R-:W-:Y:S01]  /*34c0*/  ISETP.GT.U32.OR P4, PT, R0, 0x1df, P4 ;  /* 0x000001df0000780c */ /* 0x000fe20002784470 */
[----:B------:R-:W-:-:S02]  /*34d0*/  FADD.FTZ R19, -R15, R44 ;  /* 0x0000002c0f137221 */ /* 0x000fc40000010100 */
[C---:B------:R-:W-:Y:S02]  /*34e0*/  FADD.FTZ R45, -R15.reuse, R45 ;  /* 0x0000002d0f2d7221 */ /* 0x040fe40000010100 */
[C---:B------:R-:W-:Y:S02]  /*34f0*/  FADD.FTZ R21, -R15.reuse, R46 ;  /* 0x0000002e0f157221 */ /* 0x040fe40000010100 */
[C---:B------:R-:W-:Y:S02]  /*3500*/  FADD.FTZ R47, -R15.reuse, R47 ;  /* 0x0000002f0f2f7221 */ /* 0x040fe40000010100 */
[C---:B------:R-:W-:Y:S02]  /*3510*/  FADD.FTZ R23, -R15.reuse, R48 ;  /* 0x000000300f177221 */ /* 0x040fe40000010100 */
[----:B------:R-:W-:Y:S02]  /*3520*/  FADD.FTZ R15, -R15, R49 ;  /* 0x000000310f0f7221 */ /* 0x000fe40000010100 */
        /* <DEDUP_REMOVED lines=13> */
.L_x_4804:
        /* <DEDUP_REMOVED lines=11> */
.L_x_4806:
[----:B------:R-:W-:Y:S05]  /*36b0*/  BSYNC B0 ;  /* 0x0000000000007941 */ /* 0x000fea0003800000 */
.L_x_4805:
        /* <DEDUP_REMOVED lines=17> */
.L_x_4807:
        /* <DEDUP_REMOVED lines=11> */
.L_x_4809:
[----:B------:R-:W-:Y:S05]  /*3880*/  BSYNC B0 ;  /* 0x0000000000007941 */ /* 0x000fea0003800000 */
.L_x_4808:
        /* <DEDUP_REMOVED lines=13> */
.L_x_4810:
        /* <DEDUP_REMOVED lines=11> */
.L_x_4812:
[----:B------:R-:W-:Y:S05]  /*3a10*/  BSYNC B0 ;  /* 0x0000000000007941 */ /* 0x000fea0003800000 */
.L_x_4811:
        /* <DEDUP_REMOVED lines=17> */
.L_x_4813:
        /* <DEDUP_REMOVED lines=11> */
.L_x_4815:
[----:B------:R-:W-:Y:S05]  /*3be0*/  BSYNC B0 ;  /* 0x0000000000007941 */ /* 0x000fea0003800000 */
.L_x_4814:
        /* <DEDUP_REMOVED lines=13> */
.L_x_4816:
        /* <DEDUP_REMOVED lines=11> */
.L_x_4818:
[----:B------:R-:W-:Y:S05]  /*3d70*/  BSYNC B0 ;  /* 0x0000000000007941 */ /* 0x000fea0003800000 */
.L_x_4817:
        /* <DEDUP_REMOVED lines=19> */
[----:B------:R-:W-:Y:S01]  /*3eb0*/  FMUL.FTZ R15, R15, R10 ;  /* 0x0000000a0f0f7220 */ /* 0x000fe20000410000 */
[C---:B------:R-:W-:Y:S01]  /*3ec0*/  ISETP.GT.U32.OR P6, PT, R0.reuse, 0x1df, P6 ;  /* 0x000001df0000780c */ /* 0x040fe200037c4470 */
[----:B------:R-:W-:Y:S01]  /*3ed0*/  FFMA.FTZ R40, R11, R7, R14 ;  /* 0x000000070b287223 */ /* 0x000fe2000001000e */
[----:B------:R-:W-:Y:S01]  /*3ee0*/  ISETP.GT.U32.OR P1, PT, R0, 0x1df, P1 ;  /* 0x000001df0000780c */ /* 0x000fe20000f24470 */
[----:B------:R-:W-:Y:S01]  /*3ef0*/  FFMA.FTZ R41, R12, R41, R13 ;  /* 0x000000290c297223 */ /* 0x000fe2000001000d */
[----:B------:R-:W-:-:S02]  /*3f00*/  ISETP.GT.U32.OR P2, PT, R0, 0x1df, P2 ;  /* 0x000001df0000780c */ /* 0x000fc40001744470 */
[C---:B------:R-:W-:Y:S02]  /*3f10*/  ISETP.GT.U32.OR P3, PT, R0.reuse, 0x1df, P3 ;  /* 0x000001df0000780c */ /* 0x040fe40001f64470 */
[----:B------:R-:W-:Y:S01]  /*3f20*/  ISETP.GT.U32.OR P4, PT, R0, 0x1df, P4 ;  /* 0x000001df0000780c */ /* 0x000fe20002784470 */
[----:B------:R-:W-:Y:S06]  /*3f30*/  @!P5 BRA `(.L_x_4819) ;  /* 0x000000a00000d947 */ /* 0x000fec0003800000 */
        /* <DEDUP_REMOVED lines=10> */
.L_x_4819:
        /* <DEDUP_REMOVED lines=11> */
.L_x_4821:
[----:B------:R-:W-:Y:S05]  /*4090*/  BSYNC B0 ;  /* 0x0000000000007941 */ /* 0x000fea0003800000 */
.L_x_4820:
        /* <DEDUP_REMOVED lines=13> */
.L_x_4822:
        /* <DEDUP_REMOVED lines=11> */
.L_x_4824:
[----:B------:R-:W-:Y:S05]  /*4220*/  BSYNC B0 ;  /* 0x0000000000007941 */ /* 0x000fea0003800000 */
.L_x_4823:
        /* <DEDUP_REMOVED lines=13> */
.L_x_4825:
        /* <DEDUP_REMOVED lines=11> */
.L_x_4827:
[----:B------:R-:W-:Y:S05]  /*43b0*/  BSYNC B0 ;  /* 0x0000000000007941 */ /* 0x000fea0003800000 */
.L_x_4826:
        /* <DEDUP_REMOVED lines=13> */
.L_x_4828:
        /* <DEDUP_REMOVED lines=11> */
.L_x_4830:
[----:B------:R-:W-:Y:S05]  /*4540*/  BSYNC B0 ;  /* 0x0000000000007941 */ /* 0x000fea0003800000 */
.L_x_4829:
        /* <DEDUP_REMOVED lines=13> */
.L_x_4831:
        /* <DEDUP_REMOVED lines=10> */
.L_x_4833:
[----:B------:R-:W-:Y:S05]  /*46c0*/  BSYNC B0 ;  /* 0x0000000000007941 */ /* 0x000fea0003800000 */
.L_x_4832:
[----:B------:R-:W-:Y:S02]  /*46d0*/  IADD3 R50, R50, c[0x0][0x10], RZ ;  /* 0x0000040032327a10 */ /* 0x000fe40007ffe0ff */
[----:B------:R-:W-:Y:S02]  /*46e0*/  IADD3 R87, R87, 0x1, RZ ;  /* 0x0000000157577810 */ /* 0x000fe40007ffe0ff */
[----:B------:R-:W-:-:S13]  /*46f0*/  ISETP.GE.AND P1, PT, R50, UR4, PT ;  /* 0x0000000432007c0c */ /* 0x000fda000bf26270 */
[----:B------:R-:W-:Y:S01]  /*4700*/  @P1 CALL.REL.NOINC `(.L_x_4834) ;  /* 0x0000001000001944 */ /* 0x000fe20003c00000 */
[----:B------:R-:W-:Y:S05]  /*4710*/  BRA `(.L_x_4835) ;  /* 0xffffbb6000007947 */ /* 0x000fea000383ffff */
.L_x_4834:
[----:B------:R-:W-:Y:S05]  /*4720*/  EXIT ;  /* 0x000000000000794d */ /* 0x000fea0003800000 */
.L_x_4836:
        /* <DEDUP_REMOVED lines=13> */
.L_x_5243:


//--------------------- .text._Z35group_norm_nhwc_fwd_one_pass_kernelI11Fp32IOBf16WLi512ELi60ELi480EEv26Group_norm_nhwc_fwd_params --------------------------
	.section	.text._Z35group_norm_nhwc_fwd_one_pass_kernelI11Fp32IOBf16WLi512ELi60ELi480EEv26Group_norm_nhwc_fwd_params,"ax",@progbits
	.sectioninfo	@"SHI_REGISTERS=128"
	.align	128
        .global         _Z35group_norm_nhwc_fwd_one_pass_kernelI11Fp32IOBf16WLi512ELi60ELi480EEv26Group_norm_nhwc_fwd_params
        .type           _Z35group_norm_nhwc_fwd_one_pass_kernelI11Fp32IOBf16WLi512ELi60ELi480EEv26Group_norm_nhwc_fwd_params,@function
        .size           _Z35group_norm_nhwc_fwd_one_pass_kernelI11Fp32IOBf16WLi512ELi60ELi480EEv26Group_norm_nhwc_fwd_params,(.L_x_5244 - _Z35group_norm_nhwc_fwd_one_pass_kernelI11Fp32IOBf16WLi512ELi60ELi480EEv26Group_norm_nhwc_fwd_params)
        .other          _Z35group_norm_nhwc_fwd_one_pass_kernelI11Fp32IOBf16WLi512ELi60ELi480EEv26Group_norm_nhwc_fwd_params,@"STO_CUDA_ENTRY STV_DEFAULT"
_Z35group_norm_nhwc_fwd_one_pass_kernelI11Fp32IOBf16WLi512ELi60ELi480EEv26Group_norm_nhwc_fwd_params:
.text._Z35group_norm_nhwc_fwd_one_pass_kernelI11Fp32IOBf16WLi512ELi60ELi480EEv26Group_norm_nhwc_fwd_params:
        /* <DEDUP_REMOVED lines=25> */
[C---:B------:R-:W-:Y:S02]  /*0190*/  IADD3 R119, R2.reuse, 0x20, RZ ;  /* 0x0000002002777810 */ /* 0x040fe40007ffe0ff */
        /* <DEDUP_REMOVED lines=96> */
[----:B------:R-:W-:Y:S02]  /*07a0*/  IADD3 R103, R2, 0x120, RZ ;  /* 0x0000012002677810 */ /* 0x000fe40007ffe0ff */
[----:B------:R-:W-:Y:S02]  /*07b0*/  @P2 LOP3.LUT R17, R17, 0x200, RZ, 0xfc, !PT ;  /* 0x0000020011112812 */ /* 0x000fe400078efcff */
[----:B------:R-:W-:Y:S02]  /*07c0*/  SHF.R.S32.HI R6, RZ, 0x1f, R103 ;  /* 0x0000001fff067819 */ /* 0x000fe40000011467 */
[----:B------:R-:W-:Y:S02]  /*07d0*/  ISETP.LT.U32.AND P0, PT, R103, c[0x0][0x1c8], PT ;  /* 0x0000720067007a0c */ /* 0x000fe40003f01070 */
[----:B------:R-:W-:-:S02]  /*07e0*/  LOP3.LUT R17, R17, 0xfffffeff, RZ, 0xc0, !PT ;  /* 0xfffffeff11117812 */ /* 0x000fc400078ec0ff */
[----:B------:R-:W-:Y:S02]  /*07f0*/  SHF.R.S32.HI R7, RZ, 0x1f, R0 ;  /* 0x0000001fff077819 */ /* 0x000fe40000011400 */
[C---:B------:R-:W-:Y:S02]  /*0800*/  IADD3 R102, R2.reuse, 0x130, RZ ;  /* 0x0000013002667810 */ /* 0x040fe40007ffe0ff */
[C---:B------:R-:W-:Y:S02]  /*0810*/  IADD3 R3, R2.reuse, 0x140, RZ ;  /* 0x0000014002037810 */ /* 0x040fe40007ffe0ff */
[C---:B------:R-:W-:Y:S02]  /*0820*/  IADD3 R4, R2.reuse, 0x150, RZ ;  /* 0x0000015002047810 */ /* 0x040fe40007ffe0ff */
[----:B------:R-:W-:Y:S02]  /*0830*/  IADD3 R5, R2, 0x160, RZ ;  /* 0x0000016002057810 */ /* 0x000fe40007ffe0ff */
[----:B------:R-:W-:-:S02]  /*0840*/  ISETP.LT.AND.EX P0, PT, R6, c[0x0][0x1cc], !P4, P0 ;  /* 0x0000730006007a0c */ /* 0x000fc40006701300 */
[----:B------:R-:W-:Y:S02]  /*0850*/  @P1 LOP3.LUT R17, R17, 0x100, RZ, 0xfc, !PT ;  /* 0x0000010011111812 */ /* 0x000fe400078efcff */
[----:B------:R-:W-:Y:S01]  /*0860*/  LEA.HI R6, R7, R0, RZ, 0x5 ;  /* 0x0000000007067211 */ /* 0x000fe200078f28ff */
[----:B------:R-:W-:Y:S01]  /*0870*/  IMAD R7, R9, -0x1e, R0 ;  /* 0xffffffe209077824 */ /* 0x000fe200078e0200 */
[----:B------:R-:W-:Y:S02]  /*0880*/  SHF.R.S32.HI R125, RZ, 0x1f, R102 ;  /* 0x0000001fff7d7819 */ /* 0x000fe40000011466 */
[----:B------:R-:W-:Y:S02]  /*0890*/  SHF.R.S32.HI R124, RZ, 0x1f, R3 ;  /* 0x0000001fff7c7819 */ /* 0x000fe40000011403 */
[----:B------:R-:W-:Y:S02]  /*08a0*/  SHF.R.S32.HI R123, RZ, 0x1f, R4 ;  /* 0x0000001fff7b7819 */ /* 0x000fe40000011404 */
[----:B------:R-:W-:-:S02]  /*08b0*/  ISETP.LT.U32.AND P1, PT, R102, c[0x0][0x1c8], PT ;  /* 0x0000720066007a0c */ /* 0x000fc40003f21070 */
[----:B------:R-:W-:Y:S02]  /*08c0*/  ISETP.LT.U32.AND P2, PT, R3, c[0x0][0x1c8], PT ;  /* 0x0000720003007a0c */ /* 0x000fe40003f41070 */
[----:B------:R-:W-:Y:S02]  /*08d0*/  ISETP.LT.U32.AND P3, PT, R4, c[0x0][0x1c8], PT ;  /* 0x0000720004007a0c */ /* 0x000fe40003f61070 */
[----:B------:R-:W-:Y:S02]  /*08e0*/  SHF.R.S32.HI R122, RZ, 0x1f, R5 ;  /* 0x0000001fff7a7819 */ /* 0x000fe40000011405 */
[----:B------:R-:W-:Y:S02]  /*08f0*/  ISETP.LT.U32.AND P5, PT, R5, c[0x0][0x1c8], PT ;  /* 0x0000720005007a0c */ /* 0x000fe40003fa1070 */
[----:B------:R-:W-:Y:S02]  /*0900*/  IADD3 R8, R2, 0x170, RZ ;  /* 0x0000017002087810 */ /* 0x000fe40007ffe0ff */
[----:B------:R-:W-:-:S02]  /*0910*/  ISETP.LT.AND.EX P1, PT, R125, c[0x0][0x1cc], !P4, P1 ;  /* 0x000073007d007a0c */ /* 0x000fc40006721310 */
[----:B------:R-:W-:Y:S02]  /*0920*/  ISETP.LT.AND.EX P2, PT, R124, c[0x0][0x1cc], !P4, P2 ;  /* 0x000073007c007a0c */ /* 0x000fe40006741320 */
[----:B------:R-:W-:Y:S02]  /*0930*/  ISETP.LT.AND.EX P3, PT, R123, c[0x0][0x1cc], !P4, P3 ;  /* 0x000073007b007a0c */ /* 0x000fe40006761330 */
[----:B------:R-:W-:Y:S02]  /*0940*/  ISETP.LT.AND.EX P4, PT, R122, c[0x0][0x1cc], !P4, P5 ;  /* 0x000073007a007a0c */ /* 0x000fe40006781350 */
[----:B------:R-:W-:Y:S02]  /*0950*/  SHF.R.S32.HI R6, RZ, 0x5, R6 ;  /* 0x00000005ff067819 */ /* 0x000fe40000011406 */
        /* <DEDUP_REMOVED lines=8> */
[----:B------:R-:W-:Y:S02]  /*09e0*/  IADD3 R16, R2, 0x1f0, RZ ;  /* 0x000001f002107810 */ /* 0x000fe40007ffe0ff */
[----:B------:R-:W-:Y:S02]  /*09f0*/  SHF.R.S32.HI R121, RZ, 0x1f, R8 ;  /* 0x0000001fff797819 */ /* 0x000fe40000011408 */
.L_x_4943:
[----:B-1----:R-:W-:Y:S01]  /*0a00*/  IABS R20, c[0x0][0x1d8] ;  /* 0x0000760000147a13 */ /* 0x002fe20000000000 */
[----:B------:R-:W-:Y:S01]  /*0a10*/  UMOV UR6, URZ ;  /* 0x0000003f00067c82 */ /* 0x000fe20008000000 */
[----:B------:R-:W-:Y:S02]  /*0a20*/  IABS R21, UR9 ;  /* 0x0000000900157c13 */ /* 0x000fe40008000000 */
[----:B0-----:R-:W0:Y:S01]  /*0a30*/  R2UR UR11, R20 ;  /* 0x00000000140b73c2 */ /* 0x001e2200000e0000 */
[----:B------:R-:W-:Y:S02]  /*0a40*/  P2R R25, PR, RZ, 0x8 ;  /* 0x00000008ff197803 */ /* 0x000fe40000000000 */
[----:B------:R-:W-:Y:S02]  /*0a50*/  LOP3.LUT P3, RZ, R17, 0x2000000, RZ, 0xc0, !PT ;  /* 0x0200000011ff7812 */ /* 0x000fe4000786c0ff */
[----:B------:R-:W-:-:S02]  /*0a60*/  SHF.R.S32.HI R22, RZ, 0x1f, R2 ;  /* 0x0000001fff167819 */ /* 0x000fc40000011402 */
[----:B------:R-:W-:Y:S01]  /*0a70*/  P2R R26, PR, RZ, 0x4 ;  /* 0x00000004ff1a7803 */ /* 0x000fe20000000000 */
[----:B------:R-:W1:Y:S01]  /*0a80*/  R2UR UR10, R21 ;  /* 0x00000000150a73c2 */ /* 0x000e6200000e0000 */
[C---:B------:R-:W-:Y:S02]  /*0a90*/  LOP3.LUT P2, RZ, R17.reuse, 0x1000000, RZ, 0xc0, !PT ;  /* 0x0100000011ff7812 */ /* 0x040fe4000784c0ff */
[----:B------:R-:W-:Y:S02]  /*0aa0*/  SHF.R.S32.HI R28, RZ, 0x1f, R120 ;  /* 0x0000001fff1c7819 */ /* 0x000fe40000011478 */
[C---:B------:R-:W-:Y:S02]  /*0ab0*/  LOP3.LUT P6, RZ, R17.reuse, 0x800000, RZ, 0xc0, !PT ;  /* 0x0080000011ff7812 */ /* 0x040fe400078cc0ff */
[----:B------:R-:W-:Y:S01]  /*0ac0*/  P2R R24, PR, RZ, 0x10 ;  /* 0x00000010ff187803 */ /* 0x000fe20000000000 */
[----:B------:R-:W-:Y:S01]  /*0ad0*/  @P3 IMAD R23, R22, c[0x0][0x1c0], RZ ;  /* 0x0000700016173a24 */ /* 0x000fe200078e02ff */
[----:B------:R-:W-:-:S02]  /*0ae0*/  LOP3.LUT P4, RZ, R17, 0x200000, RZ, 0xc0, !PT ;  /* 0x0020000011ff7812 */ /* 0x000fc4000788c0ff */
[----:B------:R-:W-:Y:S01]  /*0af0*/  SHF.R.S32.HI R90, RZ, 0x1f, R9 ;  /* 0x0000001fff5a7819 */ /* 0x000fe20000011409 */
[----:B------:R-:W-:Y:S01]  /*0b00*/  @P3 IMAD R27, R2, c[0x0][0x1c4], R23 ;  /* 0x00007100021b3a24 */ /* 0x000fe200078e0217 */
[----:B------:R-:W-:Y:S02]  /*0b10*/  SHF.R.S32.HI R91, RZ, 0x1f, R10 ;  /* 0x0000001fff5b7819 */ /* 0x000fe4000001140a */
[----:B------:R-:W-:Y:S01]  /*0b20*/  SHF.R.S32.HI R92, RZ, 0x1f, R11 ;  /* 0x0000001fff5c7819 */ /* 0x000fe2000001140b */
[----:B0-----:R-:W0:Y:S01]  /*0b30*/  I2F.RP R18, UR11 ;  /* 0x0000000b00127d06 */ /* 0x001e220008209400 */
[----:B------:R-:W-:Y:S02]  /*0b40*/  SHF.R.S32.HI R93, RZ, 0x1f, R12 ;  /* 0x0000001fff5d7819 */ /* 0x000fe4000001140c */
[----:B------:R-:W-:Y:S02]  /*0b50*/  LOP3.LUT R44, R44, 0xffffffdf, RZ, 0xc0, !PT ;  /* 0xffffffdf2c2c7812 */ /* 0x000fe400078ec0ff */
[----:B------:R-:W-:-:S02]  /*0b60*/  SHF.R.S32.HI R94, RZ, 0x1f, R13 ;  /* 0x0000001fff5e7819 */ /* 0x000fc4000001140d */
[----:B------:R-:W-:Y:S02]  /*0b70*/  SHF.R.S32.HI R95, RZ, 0x1f, R14 ;  /* 0x0000001fff5f7819 */ /* 0x000fe4000001140e */
[----:B------:R-:W-:Y:S02]  /*0b80*/  SHF.R.S32.HI R96, RZ, 0x1f, R15 ;  /* 0x0000001fff607819 */ /* 0x000fe4000001140f */
[----:B------:R-:W-:Y:S01]  /*0b90*/  SHF.R.S32.HI R97, RZ, 0x1f, R16 ;  /* 0x0000001fff617819 */ /* 0x000fe20000011410 */
[----:B0-----:R-:W0:Y:S02]  /*0ba0*/  MUFU.RCP R18, R18 ;  /* 0x0000001200127308 */ /* 0x001e240000001000 */
[----:B0-----:R-:W-:-:S06]  /*0bb0*/  IADD3 R19, R18, 0xffffffe, RZ ;  /* 0x0ffffffe12137810 */ /* 0x001fcc0007ffe0ff */
[----:B------:R-:W0:Y:S02]  /*0bc0*/  F2I.FTZ.U32.TRUNC.NTZ R19, R19 ;  /* 0x0000001300137305 */ /* 0x000e24000021f000 */
[----:B0-----:R0:W2:Y:S02]  /*0bd0*/  R2UR UR7, R19 ;  /* 0x00000000130773c2 */ /* 0x0010a400000e0000 */
[----:B0-----:R-:W-:Y:S01]  /*0be0*/  SHF.R.S32.HI R19, RZ, 0x1f, R7 ;  /* 0x0000001fff137819 */ /* 0x001fe20000011407 */
[----:B--2---:R-:W-:-:S04]  /*0bf0*/  UIADD3 UR5, URZ, -UR7, URZ ;  /* 0x800000073f057290 */ /* 0x004fc8000fffe03f */
        /* <DEDUP_REMOVED lines=17> */
[----:B------:R-:W-:Y:S02]  /*0d10*/  UIADD3 UR5, -UR7, URZ, URZ ;  /* 0x0000003f07057290 */ /* 0x000fe4000fffe13f */
[----:B------:R-:W-:Y:S02]  /*0d20*/  MOV R21, UR7 ;  /* 0x0000000700157c02 */ /* 0x000fe40008000f00 */
[----:B------:R-:W-:-:S04]  /*0d30*/  UIMAD UR5, UR5, UR6, UR9 ;  /* 0x00000006050572a4 */ /* 0x000fc8000f8e0209 */
[----:B------:R-:W-:Y:S02]  /*0d40*/  UIMAD UR14, UR5, 0x3c, URZ ;  /* 0x0000003c050e78a4 */ /* 0x000fe4000f8e023f */
[----:B------:R-:W-:-:S04]  /*0d50*/  USHF.R.S32.HI UR5, URZ, 0x1f, UR7 ;  /* 0x0000001f3f057899 */ /* 0x000fc80008011407 */
[----:B------:R-:W-:Y:S01]  /*0d60*/  MOV R20, UR14 ;  /* 0x0000000e00147c02 */ /* 0x000fe20008000f00 */
[----:B------:R-:W-:Y:S01]  /*0d70*/  UIMAD UR5, UR5, UR10, URZ ;  /* 0x0000000a050572a4 */ /* 0x000fe2000f8e023f */
[----:B------:R-:W-:-:S03]  /*0d80*/  IADD3 R18, P5, R7, UR14, RZ ;  /* 0x0000000e07127c10 */ /* 0x000fc6000ffbe0ff */
[----:B------:R-:W-:Y:S01]  /*0d90*/  UIMAD UR5, UR7, UR11, UR5 ;  /* 0x0000000b070572a4 */ /* 0x000fe2000f8e0205 */
[----:B------:R-:W-:-:S05]  /*0da0*/  LEA.HI.X.SX32 R19, R20, R19, 0x1, P5 ;  /* 0x0000001314137211 */ /* 0x000fca00028f0eff */
        /* <DEDUP_REMOVED lines=142> */
[C---:B------:R-:W-:Y:S02]  /*1690*/  LOP3.LUT P4, RZ, R17.reuse, 0x200, RZ, 0xc0, !PT ;  /* 0x0000020011ff7812 */ /* 0x040fe4000788c0ff */
[----:B------:R-:W-:Y:S01]  /*16a0*/  LOP3.LUT R17, R17, 0xfbffffff, RZ, 0xc0, !PT ;  /* 0xfbffffff11117812 */ /* 0x000fe200078ec0ff */
[----:B------:R-:W-:-:S03]  /*16b0*/  @P2 IMAD.WIDE.U32 R22, R107, c[0x0][0x1c0], R22 ;  /* 0x000070006b162a25 */ /* 0x000fc600078e0016 */
[----:B------:R-:W-:Y:S02]  /*16c0*/  @P0 LOP3.LUT R17, R17, 0x4000000, RZ, 0xfc, !PT ;  /* 0x0400000011110812 */ /* 0x000fe400078efcff */
[----:B------:R-:W-:Y:S02]  /*16d0*/  @P2 IADD3 R23, R23, R27, RZ ;  /* 0x0000001b17172210 */ /* 0x000fe40007ffe0ff */
[C---:B------:R-:W-:Y:S02]  /*16e0*/  @P2 LEA R74, P5, R22.reuse, c[0x0][0x170], 0x2 ;  /* 0x00005c00164a2a11 */ /* 0x040fe400078a10ff */
[----:B------:R-:W-:Y:S02]  /*16f0*/  LOP3.LUT R17, R17, 0xf7ffffff, RZ, 0xc0, !PT ;  /* 0xf7ffffff11117812 */ /* 0x000fe400078ec0ff */
[----:B------:R-:W-:Y:S01]  /*1700*/  @P2 LEA.HI.X R75, R22, c[0x0][0x174], R23, 0x2, P5 ;  /* 0x00005d00164b2a11 */ /* 0x000fe200028f1417 */
[----:B------:R-:W-:Y:S01]  /*1710*/  @P3 IMAD R23, R28, c[0x0][0x1c0], RZ ;  /* 0x000070001c173a24 */ /* 0x000fe200078e02ff */
[----:B------:R-:W-:-:S02]  /*1720*/  @P3 MOV R22, R18 ;  /* 0x0000001200163202 */ /* 0x000fc40000000f00 */
[----:B------:R-:W-:Y:S01]  /*1730*/  SHF.R.S32.HI R28, RZ, 0x1f, R105 ;  /* 0x0000001fff1c7819 */ /* 0x000fe20000011469 */
[----:B------:R-:W-:Y:S01]  /*1740*/  @P3 IMAD R27, R106, c[0x0][0x1c4], R23 ;  /* 0x000071006a1b3a24 */ /* 0x000fe200078e0217 */
[----:B------:R-:W-:Y:S02]  /*1750*/  @P3 MOV R23, R21 ;  /* 0x0000001500173202 */ /* 0x000fe40000000f00 */
[----:B------:R-:W-:Y:S02]  /*1760*/  ISETP.NE.AND P2, PT, R26, RZ, PT ;  /* 0x000000ff1a00720c */ /* 0x000fe40003f45270 */
[----:B------:R-:W-:Y:S01]  /*1770*/  @P1 LOP3.LUT R17, R17, 0x8000000, RZ, 0xfc, !PT ;  /* 0x0800000011111812 */ /* 0x000fe200078efcff */
[----:B------:R-:W-:-:S03]  /*1780*/  @P3 IMAD.WIDE.U32 R22, R106, c[0x0][0x1c0], R22 ;  /* 0x000070006a163a25 */ /* 0x000fc600078e0016 */
[----:B------:R-:W-:Y:S02]  /*1790*/  LOP3.LUT R17, R17, 0xefffffff, RZ, 0xc0, !PT ;  /* 0xefffffff11117812 */ /* 0x000fe400078ec0ff */
[----:B------:R-:W-:Y:S02]  /*17a0*/  @P3 IADD3 R23, R23, R27, RZ ;  /* 0x0000001b17173210 */ /* 0x000fe40007ffe0ff */
[----:B------:R-:W-:-:S03]  /*17b0*/  @P3 LEA R76, P5, R22, c[0x0][0x170], 0x2 ;  /* 0x00005c00164c3a11 */ /* 0x000fc600078a10ff */
[----:B------:R-:W-:Y:S02]  /*17c0*/  @P2 LOP3.LUT R17, R17, 0x10000000, RZ, 0xfc, !PT ;  /* 0x1000000011112812 */ /* 0x000fe400078efcff */
[----:B------:R-:W-:Y:S01]  /*17d0*/  @P3 LEA.HI.X R77, R22, c[0x0][0x174], R23, 0x2, P5 ;  /* 0x00005d00164d3a11 */ /* 0x000fe200028f1417 */
[----:B------:R-:W-:Y:S01]  /*17e0*/  @P4 IMAD R22, R28, c[0x0][0x1c0], RZ ;  /* 0x000070001c164a24 */ /* 0x000fe200078e02ff */
[----:B------:R-:W-:Y:S02]  /*17f0*/  ISETP.NE.AND P3, PT, R25, RZ, PT ;  /* 0x000000ff1900720c */ /* 0x000fe40003f65270 */
[----:B------:R-:W-:Y:S01]  /*1800*/  @P4 MOV R23, R21 ;  /* 0x0000001500174202 */ /* 0x000fe20000000f00 */
[----:B------:R-:W-:Y:S01]  /*1810*/  @P4 IMAD R25, R105, c[0x0][0x1c4], R22 ;  /* 0x0000710069194a24 */ /* 0x000fe200078e0216 */
[----:B------:R-:W-:Y:S02]  /*1820*/  @P4 MOV R22, R18 ;  /* 0x0000001200164202 */ /* 0x000fe40000000f00 */
[----:B------:R-:W-:-:S02]  /*1830*/  SHF.R.S32.HI R28, RZ, 0x1f, R104 ;  /* 0x0000001fff1c7819 */ /* 0x000fc40000011468 */
[----:B------:R-:W-:Y:S01]  /*1840*/  LOP3.LUT R17, R17, 0xdfffffff, RZ, 0xc0, !PT ;  /* 0xdfffffff11117812 */ /* 0x000fe200078ec0ff */
[----:B------:R-:W-:-:S04]  /*1850*/  @P4 IMAD.WIDE.U32 R22, R105, c[0x0][0x1c0], R22 ;  /* 0x0000700069164a25 */ /* 0x000fc800078e0016 */
        /* <DEDUP_REMOVED lines=10> */
[----:B------:R-:W-:-:S03]  /*1900*/  ISETP.NE.AND P4, PT, R24, RZ, PT ;  /* 0x000000ff1800720c */ /* 0x000fc60003f85270 */
[----:B------:R-:W-:-:S05]  /*1910*/  @P6 IMAD.WIDE.U32 R22, R104, c[0x0][0x1c0], R22 ;  /* 0x0000700068166a25 */ /* 0x000fca00078e0016 */
[----:B------:R-:W-:Y:S02]  /*1920*/  @P6 IADD3 R23, R23, R25, RZ ;  /* 0x0000001917176210 */ /* 0x000fe40007ffe0ff */
[----:B------:R-:W-:-:S03]  /*1930*/  @P6 LEA R80, P5, R22, c[0x0][0x170], 0x2 ;  /* 0x00005c0016506a11 */ /* 0x000fc600078a10ff */
[----:B------:R-:W-:Y:S02]  /*1940*/  @P4 LOP3.LUT R17, R17, 0x40000000, RZ, 0xfc, !PT ;  /* 0x4000000011114812 */ /* 0x000fe400078efcff */
[----:B------:R-:W-:Y:S01]  /*1950*/  @P6 LEA.HI.X R81, R22, c[0x0][0x174], R23, 0x2, P5 ;  /* 0x00005d0016516a11 */ /* 0x000fe200028f1417 */
[----:B------:R-:W-:Y:S01]  /*1960*/  @P0 IMAD R22, R28, c[0x0][0x1c0], RZ ;  /* 0x000070001c160a24 */ /* 0x000fe200078e02ff */
[----:B------:R-:W-:Y:S02]  /*1970*/  @P0 MOV R23, R21 ;  /* 0x0000001500170202 */ /* 0x000fe40000000f00 */
[----:B------:R-:W-:Y:S01]  /*1980*/  LOP3.LUT R17, R17, 0xfffffff7, RZ, 0xc0, !PT ;  /* 0xfffffff711117812 */ /* 0x000fe200078ec0ff */
        /* <DEDUP_REMOVED lines=478> */
.L_x_4838:
[----:B0-----:R-:W-:Y:S05]  /*3770*/  BSYNC B0 ;  /* 0x0000000000007941 */ /* 0x001fea0003800000 */
.L_x_4837:
        /* <DEDUP_REMOVED lines=34> */
.L_x_4841:
[----:B0-----:R-:W2:Y:S01]  /*39a0*/  LDG.E.STRONG.GPU R99, [R46.64] ;  /* 0x0000000c2e637981 */ /* 0x001ea2000c1ef900 */
[----:B------:R-:W-:Y:S01]  /*39b0*/  YIELD ;  /* 0x0000000000007946 */ /* 0x000fe20003800000 */
[----:B--2---:R-:W-:Y:S01]  /*39c0*/  ISETP.NE.AND P6, PT, R99, R98, PT ;  /* 0x000000626300720c */ /* 0x004fe20003fc5270 */
[----:B------:R-:W-:-:S12]  /*39d0*/  CCTL.IVALL ;  /* 0x00000000ff00798f */ /* 0x000fd80002000000 */
[----:B------:R-:W-:Y:S05]  /*39e0*/  @P6 BRA `(.L_x_4841) ;  /* 0xffffffb000006947 */ /* 0x000fea000383ffff */
.L_x_4840:
        /* <DEDUP_REMOVED lines=11> */
.L_x_4843:
        /* <DEDUP_REMOVED lines=71> */
.L_x_4842:
        /* <DEDUP_REMOVED lines=24> */
.L_x_4845:
[----:B------:R-:W-:Y:S05]  /*4090*/  BSYNC B0 ;  /* 0x0000000000007941 */ /* 0x000fea0003800000 */
.L_x_4844:
        /* <DEDUP_REMOVED lines=36> */
.L_x_4839:
[----:B------:R-:W-:Y:S01]  /*42e0*/  LOP3.LUT R17, R17, 0xfbffffff, RZ, 0xc0, !PT ;  /* 0xfbffffff11117812 */ /* 0x000fe200078ec0ff */
[----:B------:R-:W-:Y:S01]  /*42f0*/  @!P5 STS.64 [0x90], R44 ;  /* 0x0000902cff00d388 */ /* 0x000fe20000000a00 */
        /* <DEDUP_REMOVED lines=8> */
[----:B------:R-:W-:Y:S02]  /*4380*/  @!P6 FMUL.FTZ R99, R45, c[0x0][0x1f4] ;  /* 0x00007d002d63ea20 */ /* 0x000fe40000410000 */
[----:B------:R-:W-:Y:S02]  /*4390*/  @!P6 FMUL.FTZ R98, R44, c[0x0][0x1f4] ;  /* 0x00007d002c62ea20 */ /* 0x000fe40000410000 */
[----:B------:R-:W-:-:S05]  /*43a0*/  @!P6 IMAD.WIDE R46, R47, R46, c[0x0][0x168] ;  /* 0x00005a002f2ee625 */ /* 0x000fca00078e022e */
[----:B------:R0:W-:Y:S04]  /*43b0*/  @!P6 STG.E.64 [R46.64], R98 ;  /* 0x000000622e00e986 */ /* 0x0001e8000c101b0c */
[----:B------:R-:W-:Y:S01]  /*43c0*/  BAR.SYNC.DEFER_BLOCKING 0x0 ;  /* 0x0000000000007b1d */ /* 0x000fe20000010000 */
[----:B0-----:R-:W-:Y:S01]  /*43d0*/  HFMA2.MMA R99, -RZ, RZ, 0, 1.1920928955078125e-07 ;  /* 0x00000002ff637435 */ /* 0x001fe200000001ff */
        /* <DEDUP_REMOVED lines=15> */
[----:B0-----:R-:W-:-:S05]  /*44d0*/  IMAD.WIDE R44, R98, R99, c[0x0][0x178] ;  /* 0x00005e00622c7625 */ /* 0x001fca00078e0263 */
[----:B------:R0:W2:Y:S04]  /*44e0*/  LDG.E.U16 R46, [R44.64] ;  /* 0x0000000c2c2e7981 */ /* 0x0000a8000c1e1500 */
[----:B------:R0:W3:Y:S02]  /*44f0*/  LDG.E.U16 R47, [R44.64+0x2] ;  /* 0x0000020c2c2f7981 */ /* 0x0000e4000c1e1500 */
[----:B0-----:R-:W-:-:S05]  /*4500*/  IMAD.WIDE R44, R98, R99, c[0x0][0x180] ;  /* 0x00006000622c7625 */ /* 0x001fca00078e0263 */
[----:B------:R0:W4:Y:S04]  /*4510*/  LDG.E.U16 R100, [R44.64] ;  /* 0x0000000c2c647981 */ /* 0x000128000c1e1500 */
[----:B------:R0:W5:Y:S01]  /*4520*/  LDG.E.U16 R101, [R44.64+0x2] ;  /* 0x0000020c2c657981 */ /* 0x000162000c1e1500 */
[----:B------:R-:W-:Y:S01]  /*4530*/  ISETP.NE.AND P5, PT, RZ, UR17, PT ;  /* 0x00000011ff007c0c */ /* 0x000fe2000bfa5270 */
[----:B0-----:R-:W-:Y:S02]  /*4540*/  FADD.FTZ R44, R40, -UR5 ;  /* 0x80000005282c7e21 */ /* 0x001fe40008010000 */
[----:B------:R-:W-:Y:S02]  /*4550*/  FADD.FTZ R45, R41, -UR5 ;  /* 0x80000005292d7e21 */ /* 0x000fe40008010000 */
[----:B-1----:R-:W-:-:S02]  /*4560*/  FMUL.FTZ R44, R44, UR6 ;  /* 0x000000062c2c7c20 */ /* 0x002fc40008410000 */
[----:B------:R-:W-:Y:S01]  /*4570*/  FMUL.FTZ R45, R45, UR6 ;  /* 0x000000062d2d7c20 */ /* 0x000fe20008410000 */
[----:B--2---:R-:W-:Y:S02]  /*4580*/  PRMT R40, RZ, 0x5410, R46 ;  /* 0x00005410ff287816 */ /* 0x004fe4000000002e */
[----:B---3--:R-:W-:Y:S02]  /*4590*/  PRMT R41, RZ, 0x5410, R47 ;  /* 0x00005410ff297816 */ /* 0x008fe4000000002f */
[----:B----4-:R-:W-:Y:S02]  /*45a0*/  PRMT R100, RZ, 0x5410, R100 ;  /* 0x00005410ff647816 */ /* 0x010fe40000000064 */
[----:B-----5:R-:W-:-:S03]  /*45b0*/  PRMT R101, RZ, 0x5410, R101 ;  /* 0x00005410ff657816 */ /* 0x020fc60000000065 */
        /* <DEDUP_REMOVED lines=13> */
.L_x_4846:
        /* <DEDUP_REMOVED lines=13> */
.L_x_4848:
[----:B------:R-:W-:Y:S05]  /*4760*/  BSYNC B0 ;  /* 0x0000000000007941 */ /* 0x000fea0003800000 */
.L_x_4847:
[----:B------:R-:W-:Y:S02]  /*4770*/  FADD.FTZ R42, R42, -UR5 ;  /* 0x800000052a2a7e21 */ /* 0x000fe40008010000 */
[----:B------:R-:W-:Y:S02]  /*4780*/  FADD.FTZ R43, R43, -UR5 ;  /* 0x800000052b2b7e21 */ /* 0x000fe40008010000 */
[----:B------:R-:W-:Y:S02]  /*4790*/  FMUL.FTZ R42, R42, UR6 ;  /* 0x000000062a2a7c20 */ /* 0x000fe40008410000 */
[----:B------:R-:W-:Y:S02]  /*47a0*/  FMUL.FTZ R43, R43, UR6 ;  /* 0x000000062b2b7c20 */ /* 0x000fe40008410000 */
[----:B------:R-:W-:Y:S02]  /*47b0*/  FFMA.FTZ R42, R40, R42, R100 ;  /* 0x0000002a282a7223 */ /* 0x000fe40000010064 */
[----:B------:R-:W-:Y:S01]  /*47c0*/  FFMA.FTZ R43, R41, R43, R101 ;  /* 0x0000002b292b7223 */ /* 0x000fe20000010065 */
[----:B------:R-:W-:Y:S05]  /*47d0*/  @!P5 BRA `(.L_x_4849) ;  /* 0x000000a00000d947 */ /* 0x000fea0003800000 */
[----:B0-----:R-:W-:-:S06]  /*47e0*/  FMUL.FTZ R44, R42, -1.4426950216293334961 ;  /* 0xbfb8aa3b2a2c7820 */ /* 0x001fcc0000410000 */
        /* <DEDUP_REMOVED lines=9> */
.L_x_4849:
[----:B------:R-:W-:Y:S01]  /*4880*/  LOP3.LUT P6, RZ, R17, 0x1000000, RZ, 0xc0, !PT ;  /* 0x0100000011ff7812 */ /* 0x000fe200078cc0ff */
[----:B------:R-:W-:-:S12]  /*4890*/  BSSY B0, `(.L_x_4850) ;  /* 0x000000c000007945 */ /* 0x000fd80003800000 */
        /* <DEDUP_REMOVED lines=11> */
.L_x_4851:
[----:B------:R-:W-:Y:S05]  /*4950*/  BSYNC B0 ;  /* 0x0000000000007941 */ /* 0x000fea0003800000 */
.L_x_4850:
        /* <DEDUP_REMOVED lines=17> */
.L_x_4852:
        /* <DEDUP_REMOVED lines=13> */
.L_x_4854:
[----:B------:R-:W-:Y:S05]  /*4b40*/  BSYNC B0 ;  /* 0x0000000000007941 */ /* 0x000fea0003800000 */
.L_x_4853:
        /* <DEDUP_REMOVED lines=17> */
.L_x_4855:
        /* <DEDUP_REMOVED lines=13> */
.L_x_4857:
[----:B------:R-:W-:Y:S05]  /*4d30*/  BSYNC B0 ;  /* 0x0000000000007941 */ /* 0x000fea0003800000 */
.L_x_4856:
[----:B------:R-:W-:Y:S02]  /*4d40*/  FADD.FTZ R52, R52, -UR5 ;  /* 0x8000000534347e21 */ /* 0x000fe40008010000 */
[----:B------:R-:W-:Y:S02]  /*4d50*/  FADD.FTZ R53, R53, -UR5 ;  /* 0x8000000535357e21 */ /* 0x000fe40008010000 */
[----:B------:R-:W-:Y:S02]  /*4d60*/  FADD.FTZ R49, R54, -UR5 ;  /* 0x8000000536317e21 */ /* 0x000fe40008010000 */
[----:B------:R-:W-:Y:S02]  /*4d70*/  FADD.FTZ R48, R55, -UR5 ;  /* 0x8000000537307e21 */ /* 0x000fe40008010000 */
[----:B------:R-:W-:Y:S02]  /*4d80*/  FMUL.FTZ R52, R52, UR6 ;  /* 0x0000000634347c20 */ /* 0x000fe40008410000 */
[----:B------:R-:W-:-:S02]  /*4d90*/  FMUL.FTZ R53, R53, UR6 ;  /* 0x0000000635357c20 */ /* 0x000fc40008410000 */
        /* <DEDUP_REMOVED lines=15> */
.L_x_4858:
        /* <DEDUP_REMOVED lines=13> */
.L_x_4860:
[----:B------:R-:W-:Y:S05]  /*4f60*/  BSYNC B0 ;  /* 0x0000000000007941 */ /* 0x000fea0003800000 */
.L_x_4859:
        /* <DEDUP_REMOVED lines=15> */
.L_x_4861:
        /* <DEDUP_REMOVED lines=13> */
.L_x_4863:
[----:B------:R-:W-:Y:S05]  /*5130*/  BSYNC B0 ;  /* 0x0000000000007941 */ /* 0x000fea0003800000 */
.L_x_4862:
        /* <DEDUP_REMOVED lines=19> */
.L_x_4864:
        /* <DEDUP_REMOVED lines=13> */
.L_x_4866:
[----:B------:R-:W-:Y:S05]  /*5340*/  BSYNC B0 ;  /* 0x0000000000007941 */ /* 0x000fea0003800000 */
.L_x_4865:
        /* <DEDUP_REMOVED lines=15> */
.L_x_4867:
        /* <DEDUP_REMOVED lines=13> */
.L_x_4869:
[----:B------:R-:W-:Y:S05]  /*5510*/  BSYNC B0 ;  /* 0x0000000000007941 */ /* 0x000fea0003800000 */
.L_x_4868:
        /* <DEDUP_REMOVED lines=19> */
.L_x_4870:
        /* <DEDUP_REMOVED lines=13> */
.L_x_4872:
[----:B------:R-:W-:Y:S05]  /*5720*/  BSYNC B0 ;  /* 0x0000000000007941 */ /* 0x000fea0003800000 */
.L_x_4871:
        /* <DEDUP_REMOVED lines=15> */
.L_x_4873:
        /* <DEDUP_REMOVED lines=13> */
.L_x_4875:
[----:B------:R-:W-:Y:S05]  /*58f0*/  BSYNC B0 ;  /* 0x0000000000007941 */ /* 0x000fea0003800000 */
.L_x_4874:
        /* <DEDUP_REMOVED lines=19> */
.L_x_4876:
        /* <DEDUP_REMOVED lines=13> */
.L_x_4878:
[----:B------:R-:W-:Y:S05]  /*5b00*/  BSYNC B0 ;  /* 0x0000000000007941 */ /* 0x000fea0003800000 */
.L_x_4877:
        /* <DEDUP_REMOVED lines=15> */
.L_x_4879:
        /* <DEDUP_REMOVED lines=13> */
.L_x_4881:
[----:B------:R-:W-:Y:S05]  /*5cd0*/  BSYNC B0 ;  /* 0x0000000000007941 */ /* 0x000fea0003800000 */
.L_x_4880:
        /* <DEDUP_REMOVED lines=19> */
.L_x_4882:
        /* <DEDUP_REMOVED lines=13> */
.L_x_4884:
[----:B------:R-:W-:Y:S05]  /*5ee0*/  BSYNC B0 ;  /* 0x0000000000007941 */ /* 0x000fea0003800000 */
.L_x_4883:
        /* <DEDUP_REMOVED lines=15> */
.L_x_4885:
        /* <DEDUP_REMOVED lines=13> */
.L_x_4887:
[----:B------:R-:W-:Y:S05]  /*60b0*/  BSYNC B0 ;  /* 0x0000000000007941 */ /* 0x000fea0003800000 */
.L_x_4886:
        /* <DEDUP_REMOVED lines=19> */
.L_x_4888:
        /* <DEDUP_REMOVED lines=13> */
.L_x_4890:
[----:B------:R-:W-:Y:S05]  /*62c0*/  BSYNC B0 ;  /* 0x0000000000007941 */ /* 0x000fea0003800000 */
.L_x_4889:
        /* <DEDUP_REMOVED lines=15> */
.L_x_4891:
        /* <DEDUP_REMOVED lines=13> */
.L_x_4893:
[----:B------:R-:W-:Y:S05]  /*6490*/  BSYNC B0 ;  /* 0x0000000000007941 */ /* 0x000fea0003800000 */
.L_x_4892:
        /* <DEDUP_REMOVED lines=19> */
.L_x_4894:
        /* <DEDUP_REMOVED lines=13> */
.L_x_4896:
[----:B------:R-:W-:Y:S05]  /*66a0*/  BSYNC B0 ;  /* 0x0000000000007941 */ /* 0x000fea0003800000 */
.L_x_4895:
        /* <DEDUP_REMOVED lines=15> */
.L_x_4897:
        /* <DEDUP_REMOVED lines=13> */
.L_x_4899:
[----:B------:R-:W-:Y:S05]  /*6870*/  BSYNC B0 ;  /* 0x0000000000007941 */ /* 0x000fea0003800000 */
.L_x_4898:
        /* <DEDUP_REMOVED lines=19> */
.L_x_4900:
        /* <DEDUP_REMOVED lines=12> */
.L_x_4902:
[----:B------:R-:W-:Y:S05]  /*6a70*/  BSYNC B0 ;  /* 0x0000000000007941 */ /* 0x000fea0003800000 */
.L_x_4901:
        /* <DEDUP_REMOVED lines=15> */
.L_x_4903:
        /* <DEDUP_REMOVED lines=11> */
.L_x_4905:
[----:B------:R-:W-:Y:S05]  /*6c20*/  BSYNC B0 ;  /* 0x0000000000007941 */ /* 0x000fea0003800000 */
.L_x_4904:
        /* <DEDUP_REMOVED lines=19> */
.L_x_4906:
        /* <DEDUP_REMOVED lines=11> */
.L_x_4908:
[----:B------:R-:W-:Y:S05]  /*6e10*/  BSYNC B0 ;  /* 0x0000000000007941 */ /* 0x000fea0003800000 */
.L_x_4907:
        /* <DEDUP_REMOVED lines=15> */
.L_x_4909:
        /* <DEDUP_REMOVED lines=11> */
.L_x_4911:
[----:B------:R-:W-:Y:S05]  /*6fc0*/  BSYNC B0 ;  /* 0x0000000000007941 */ /* 0x000fea0003800000 */
.L_x_4910:
        /* <DEDUP_REMOVED lines=21> */
.L_x_4912:
        /* <DEDUP_REMOVED lines=11> */
.L_x_4914:
[----:B------:R-:W-:Y:S05]  /*71d0*/  BSYNC B0 ;  /* 0x0000000000007941 */ /* 0x000fea0003800000 */
.L_x_4913:
        /* <DEDUP_REMOVED lines=11> */
.L_x_4915:
        /* <DEDUP_REMOVED lines=20> */
.L_x_4917:
[----:B------:R-:W-:Y:S05]  /*73d0*/  BSYNC B0 ;  /* 0x0000000000007941 */ /* 0x000fea0003800000 */
.L_x_4916:
        /* <DEDUP_REMOVED lines=11> */
.L_x_4918:
        /* <DEDUP_REMOVED lines=20> */
.L_x_4920:
[----:B------:R-:W-:Y:S05]  /*75d0*/  BSYNC B0 ;  /* 0x0000000000007941 */ /* 0x000fea0003800000 */
.L_x_4919:
        /* <DEDUP_REMOVED lines=11> */
.L_x_4921:
        /* <DEDUP_REMOVED lines=20> */
.L_x_4923:
[----:B------:R-:W-:Y:S05]  /*77d0*/  BSYNC B0 ;  /* 0x0000000000007941 */ /* 0x000fea0003800000 */
.L_x_4922:
        /* <DEDUP_REMOVED lines=11> */
.L_x_4924:
        /* <DEDUP_REMOVED lines=20> */
.L_x_4926:
[----:B------:R-:W-:Y:S05]  /*79d0*/  BSYNC B0 ;  /* 0x0000000000007941 */ /* 0x000fea0003800000 */
.L_x_4925:
        /* <DEDUP_REMOVED lines=11> */
.L_x_4927:
        /* <DEDUP_REMOVED lines=20> */
.L_x_4929:
[----:B------:R-:W-:Y:S05]  /*7bd0*/  BSYNC B0 ;  /* 0x0000000000007941 */ /* 0x000fea0003800000 */
.L_x_4928:
        /* <DEDUP_REMOVED lines=11> */
.L_x_4930:
        /* <DEDUP_REMOVED lines=20> */
.L_x_4932:
[----:B------:R-:W-:Y:S05]  /*7dd0*/  BSYNC B0 ;  /* 0x0000000000007941 */ /* 0x000fea0003800000 */
.L_x_4931:
        /* <DEDUP_REMOVED lines=11> */
.L_x_4933:
        /* <DEDUP_REMOVED lines=20> */
.L_x_4935:
[----:B------:R-:W-:Y:S05]  /*7fd0*/  BSYNC B0 ;  /* 0x0000000000007941 */ /* 0x000fea0003800000 */
.L_x_4934:
        /* <DEDUP_REMOVED lines=11> */
.L_x_4936:
        /* <DEDUP_REMOVED lines=20> */
.L_x_4938:
[----:B------:R-:W-:Y:S05]  /*81d0*/  BSYNC B0 ;  /* 0x0000000000007941 */ /* 0x000fea0003800000 */
.L_x_4937:
        /* <DEDUP_REMOVED lines=11> */
.L_x_4939:
        /* <DEDUP_REMOVED lines=13> */
.L_x_4941:
[----:B------:R-:W-:Y:S05]  /*8360*/  BSYNC B0 ;  /* 0x0000000000007941 */ /* 0x000fea0003800000 */
.L_x_4940:
[----:B------:R-:W-:Y:S02]  /*8370*/  ULDC UR5, c[0x0][0x10] ;  /* 0x0000040000057ab9 */ /* 0x000fe40000000800 */
[----:B------:R-:W-:Y:S02]  /*8380*/  UIADD3 UR9, UR9, UR5, URZ ;  /* 0x0000000509097290 */ /* 0x000fe4000fffe03f */
[----:B------:R-:W-:Y:S02]  /*8390*/  UIADD3 UR4, UR4, 0x1, URZ ;  /* 0x0000000104047890 */ /* 0x000fe4000fffe03f */
[----:B------:R-:W-:-:S06]  /*83a0*/  UISETP.GE.AND UP0, UPT, UR9, UR8, UPT ;  /* 0x000000080900728c */ /* 0x000fcc000bf06270 */
[----:B------:R-:W-:-:S13]  /*83b0*/  PLOP3.LUT P5, PT, PT, PT, UP0, 0x40, 0x0 ;  /* 0x000000000000781c */ /* 0x000fda0003fae808 */
[----:B------:R-:W-:Y:S01]  /*83c0*/  @!P5 CALL.REL.NOINC `(.L_x_4942) ;  /* 0x000000100000d944 */ /* 0x000fe20003c00000 */
[----:B------:R-:W-:Y:S05]  /*83d0*/  BRA `(.L_x_4943) ;  /* 0xffff862000007947 */ /* 0x000fea000383ffff */
.L_x_4942:
[----:B------:R-:W-:Y:S05]  /*83e0*/  EXIT ;  /* 0x000000000000794d */ /* 0x000fea0003800000 */
.L_x_4944:
        /* <DEDUP_REMOVED lines=9> */
.L_x_5244:


//--------------------- .text._Z35group_norm_nhwc_fwd_one_pass_kernelI11Fp32IOFp16WLi64ELi60ELi480EEv26Group_norm_nhwc_fwd_params --------------------------
	.section	.text._Z35group_norm_nhwc_fwd_one_pass_kernelI11Fp32IOFp16WLi64ELi60ELi480EEv26Group_norm_nhwc_fwd_params,"ax",@progbits
	.sectioninfo	@"SHI_REGISTERS=40"
	.align	128
        .global         _Z35group_norm_nhwc_fwd_one_pass_kernelI11Fp32IOFp16WLi64ELi60ELi480EEv26Group_norm_nhwc_fwd_params
        .type           _Z35group_norm_nhwc_fwd_one_pass_kernelI11Fp32IOFp16WLi64ELi60ELi480EEv26Group_norm_nhwc_fwd_params,@function
        .size           _Z35group_norm_nhwc_fwd_one_pass_kernelI11Fp32IOFp16WLi64ELi60ELi480EEv26Group_norm_nhwc_fwd_params,(.L_x_5245 - _Z35group_norm_nhwc_fwd_one_pass_kernelI11Fp32IOFp16WLi64ELi60ELi480EEv26Group_norm_nhwc_fwd_params)
        .other          _Z35group_norm_nhwc_fwd_one_pass_kernelI11Fp32IOFp16WLi64ELi60ELi480EEv26Group_norm_nhwc_fwd_params,@"STO_CUDA_ENTRY STV_DEFAULT"
_Z35group_norm_nhwc_fwd_one_pass_kernelI11Fp32IOFp16WLi64ELi60ELi480EEv26Group_norm_nhwc_fwd_params:
.text._Z35group_norm_nhwc_fwd_one_pass_kernelI11Fp32IOFp16WLi64ELi60ELi480EEv26Group_norm_nhwc_fwd_params:
        /* <DEDUP_REMOVED lines=28> */
.L_x_4967:
        /* <DEDUP_REMOVED lines=174> */
.L_x_4946:
[----:B------:R-:W-:Y:S05]  /*0ca0*/  BSYNC B0 ;  /* 0x0000000000007941 */ /* 0x000fea0003800000 */
.L_x_4945:
        /* <DEDUP_REMOVED lines=25> */
.L_x_4949:
[----:B------:R-:W2:Y:S01]  /*0e40*/  LDG.E.STRONG.GPU R14, [R12.64] ;  /* 0x000000060c0e7981 */ /* 0x000ea2000c1ef900 */
[----:B------:R-:W-:Y:S01]  /*0e50*/  YIELD ;  /* 0x0000000000007946 */ /* 0x000fe20003800000 */
[----:B--2---:R-:W-:Y:S01]  /*0e60*/  ISETP.NE.AND P1, PT, R14, R19, PT ;  /* 0x000000130e00720c */ /* 0x004fe20003f25270 */
[----:B------:R-:W-:-:S12]  /*0e70*/  CCTL.IVALL ;  /* 0x00000000ff00798f */ /* 0x000fd80002000000 */
[----:B------:R-:W-:Y:S05]  /*0e80*/  @P1 BRA `(.L_x_4949) ;  /* 0xffffffb000001947 */ /* 0x000fea000383ffff */
.L_x_4948:
        /* <DEDUP_REMOVED lines=11> */
.L_x_4951:
        /* <DEDUP_REMOVED lines=59> */
.L_x_4950:
        /* <DEDUP_REMOVED lines=19> */
.L_x_4953:
[----:B------:R-:W-:Y:S05]  /*1420*/  BSYNC B0 ;  /* 0x0000000000007941 */ /* 0x000fea0003800000 */
.L_x_4952:
        /* <DEDUP_REMOVED lines=30> */
.L_x_4947:
[----:B------:R-:W-:Y:S01]  /*1610*/  LOP3.LUT P1, RZ, R22, R23, RZ, 0xfc, !PT ;  /* 0x0000001716ff7212 */ /* 0x000fe2000782fcff */
[----:B------:R1:W-:Y:S01]  /*1620*/  @!P2 STS.64 [0x90], R16 ;  /* 0x00009010ff00a388 */ /* 0x0003e20000000a00 */
        /* <DEDUP_REMOVED lines=12> */
[----:B01----:R-:W3:Y:S04]  /*16f0*/  LDG.E.U16 R17, [R32.64] ;  /* 0x0000000620117981 */ /* 0x003ee8000c1e1500 */
[----:B--2---:R-:W2:Y:S04]  /*1700*/  LDG.E.U16 R14, [R32.64+0x2] ;  /* 0x00000206200e7981 */ /* 0x004ea8000c1e1500 */
[----:B------:R0:W4:Y:S04]  /*1710*/  LDG.E.U16 R15, [R18.64] ;  /* 0x00000006120f7981 */ /* 0x000128000c1e1500 */
        /* <DEDUP_REMOVED lines=20> */
[----:B------:R-:W-:Y:S01]  /*1860*/  FADD.FTZ R11, -R12, R11 ;  /* 0x0000000b0c0b7221 */ /* 0x000fe20000010100 */
[----:B------:R-:W-:-:S03]  /*1870*/  MOV R12, 0x3f800000 ;  /* 0x3f800000000c7802 */ /* 0x000fc60000000f00 */
[----:B------:R-:W-:-:S04]  /*1880*/  @P1 FADD.FTZ R13, R13, c[0x0][0x188] ;  /* 0x000062000d0d1621 */ /* 0x000fc80000010000 */
        /* <DEDUP_REMOVED lines=13> */
[----:B--2---:R-:W-:Y:S02]  /*1960*/  HADD2.F32 R14, -RZ, R14.H0_H0 ;  /* 0x2000000eff0e7230 */ /* 0x004fe40000004100 */
        /* <DEDUP_REMOVED lines=15> */
.L_x_4954:
        /* <DEDUP_REMOVED lines=11> */
.L_x_4956:
[----:B------:R-:W-:Y:S05]  /*1b10*/  BSYNC B0 ;  /* 0x0000000000007941 */ /* 0x000fea0003800000 */
.L_x_4955:
        /* <DEDUP_REMOVED lines=13> */
.L_x_4957:
        /* <DEDUP_REMOVED lines=11> */
.L_x_4959:
[----:B------:R-:W-:Y:S05]  /*1ca0*/  BSYNC B0 ;  /* 0x0000000000007941 */ /* 0x000fea0003800000 */
.L_x_4958:
        /* <DEDUP_REMOVED lines=13> */
.L_x_4960:
        /* <DEDUP_REMOVED lines=11> */
.L_x_4962:
[----:B------:R-:W-:Y:S05]  /*1e30*/  BSYNC B0 ;  /* 0x0000000000007941 */ /* 0x000fea0003800000 */
.L_x_4961:
        /* <DEDUP_REMOVED lines=13> */
.L_x_4963:
        /* <DEDUP_REMOVED lines=10> */
.L_x_4965:
[----:B------:R-:W-:Y:S05]  /*1fb0*/  BSYNC B0 ;  /* 0x0000000000007941 */ /* 0x000fea0003800000 */
.L_x_4964:
[----:B------:R-:W-:Y:S02]  /*1fc0*/  IADD3 R30, R30, c[0x0][0x10], RZ ;  /* 0x000004001e1e7a10 */ /* 0x000fe40007ffe0ff */
[----:B------:R-:W-:Y:S02]  /*1fd0*/  IADD3 R24, R24, 0x1, RZ ;  /* 0x0000000118187810 */ /* 0x000fe40007ffe0ff */
[----:B------:R-:W-:-:S13]  /*1fe0*/  ISETP.GE.AND P1, PT, R30, UR4, PT ;  /* 0x000000041e007c0c */ /* 0x000fda000bf26270 */
[----:B------:R-:W-:Y:S01]  /*1ff0*/  @P1 CALL.REL.NOINC `(.L_x_4966) ;  /* 0x0000001000001944 */ /* 0x000fe20003c00000 */
[----:B------:R-:W-:Y:S05]  /*2000*/  BRA `(.L_x_4967) ;  /* 0xffffe1b000007947 */ /* 0x000fea000383ffff */
.L_x_4966:
[----:B------:R-:W-:Y:S05]  /*2010*/  EXIT ;  /* 0x000000000000794d */ /* 0x000fea0003800000 */
.L_x_4968:
        /* <DEDUP_REMOVED lines=14> */
.L_x_5245:


//--------------------- .text._Z35group_norm_nhwc_fwd_one_pass_kernelI11Fp32IOFp16WLi128ELi60ELi480EEv26Group_norm_nhwc_fwd_params --------------------------
	.section	.text._Z35group_norm_nhwc_fwd_one_pass_kernelI11Fp32IOFp16WLi128ELi60ELi480EEv26Group_norm_nhwc_fwd_params,"ax",@progbits
	.sectioninfo	@"SHI_REGISTERS=58"
	.align	128
        .global         _Z35group_norm_nhwc_fwd_one_pass_kernelI11Fp32IOFp16WLi128ELi60ELi480EEv26Group_norm_nhwc_fwd_params
        .type           _Z35group_norm_nhwc_fwd_one_pass_kernelI11Fp32IOFp16WLi128ELi60ELi480EEv26Group_norm_nhwc_fwd_params,@function
        .size           _Z35group_norm_nhwc_fwd_one_pass_kernelI11Fp32IOFp16WLi128ELi60ELi480EEv26Group_norm_nhwc_fwd_params,(.L_x_5246 - _Z35group_norm_nhwc_fwd_one_pass_kernelI11Fp32IOFp16WLi128ELi60ELi480EEv26Group_norm_nhwc_fwd_params)
        .other          _Z35group_norm_nhwc_fwd_one_pass_kernelI11Fp32IOFp16WLi128ELi60ELi480EEv26Group_norm_nhwc_fwd_params,@"STO_CUDA_ENTRY STV_DEFAULT"
_Z35group_norm_nhwc_fwd_one_pass_kernelI11Fp32IOFp16WLi128ELi60ELi480EEv26Group_norm_nhwc_fwd_params:
.text._Z35group_norm_nhwc_fwd_one_pass_kernelI11Fp32IOFp16WLi128ELi60ELi480EEv26Group_norm_nhwc_fwd_params:
        /* <DEDUP_REMOVED lines=38> */
.L_x_5006:
        /* <DEDUP_REMOVED lines=245> */
.L_x_4970:
[----:B------:R-:W-:Y:S05]  /*11b0*/  BSYNC B0 ;  /* 0x0000000000007941 */ /* 0x000fea0003800000 */
.L_x_4969:
        /* <DEDUP_REMOVED lines=25> */
.L_x_4973:
[----:B------:R-:W2:Y:S01]  /*1350*/  LDG.E.STRONG.GPU R19, [R20.64] ;  /* 0x0000000614137981 */ /* 0x000ea2000c1ef900 */
[----:B------:R-:W-:Y:S01]  /*1360*/  YIELD ;  /* 0x0000000000007946 */ /* 0x000fe20003800000 */
[----:B--2---:R-:W-:Y:S01]  /*1370*/  ISETP.NE.AND P0, PT, R19, R22, PT ;  /* 0x000000161300720c */ /* 0x004fe20003f05270 */
[----:B------:R-:W-:-:S12]  /*1380*/  CCTL.IVALL ;  /* 0x00000000ff00798f */ /* 0x000fd80002000000 */
[----:B------:R-:W-:Y:S05]  /*1390*/  @P0 BRA `(.L_x_4973) ;  /* 0xffffffb000000947 */ /* 0x000fea000383ffff */
.L_x_4972:
        /* <DEDUP_REMOVED lines=17> */
.L_x_4977:
        /* <DEDUP_REMOVED lines=115> */
.L_x_4976:
        /* <DEDUP_REMOVED lines=61> */
.L_x_4978:
[----:B------:R-:W-:-:S13]  /*1fb0*/  ISETP.NE.OR P0, PT, R19, RZ, P0 ;  /* 0x000000ff1300720c */ /* 0x000fda0000705670 */
[----:B------:R-:W-:Y:S05]  /*1fc0*/  @!P0 BRA `(.L_x_4974) ;  /* 0x000001f000008947 */ /* 0x000fea0003800000 */
.L_x_4975:
        /* <DEDUP_REMOVED lines=31> */
.L_x_4974:
        /* <DEDUP_REMOVED lines=12> */
.L_x_4980:
[----:B------:R-:W-:Y:S05]  /*2280*/  BSYNC B0 ;  /* 0x0000000000007941 */ /* 0x000fea0003800000 */
.L_x_4979:
        /* <DEDUP_REMOVED lines=16> */
.L_x_4971:
        /* <DEDUP_REMOVED lines=14> */
[----:B------:R-:W2:Y:S04]  /*2470*/  LDG.E.U16 R42, [R22.64] ;  /* 0x00000006162a7981 */ /* 0x000ea8000c1e1500 */
[----:B------:R-:W3:Y:S04]  /*2480*/  LDG.E.U16 R46, [R22.64+0x2] ;  /* 0x00000206162e7981 */ /* 0x000ee8000c1e1500 */
[----:B------:R-:W4:Y:S04]  /*2490*/  LDG.E.U16 R54, [R26.64] ;  /* 0x000000061a367981 */ /* 0x000f28000c1e1500 */
[----:B------:R4:W5:Y:S01]  /*24a0*/  LDG.E.U16 R55, [R26.64+0x2] ;  /* 0x000002061a377981 */ /* 0x000962000c1e1500 */
[----:B01----:R-:W-:Y:S01]  /*24b0*/  IMAD.WIDE.U32 R16, R0, -0x77777777, RZ ;  /* 0x8888888900107825 */ /* 0x003fe200078e00ff */
[----:B------:R-:W-:-:S02]  /*24c0*/  ISETP.NE.AND P6, PT, RZ, UR5, PT ;  /* 0x00000005ff007c0c */ /* 0x000fc4000bfc5270 */
[----:B------:R-:W0:Y:S02]  /*24d0*/  LDS.64 R52, [0x90] ;  /* 0x00009000ff347984 */ /* 0x000e240000000a00 */
[----:B------:R-:W-:-:S05]  /*24e0*/  SHF.R.U32.HI R16, RZ, 0x4, R17 ;  /* 0x00000004ff107819 */ /* 0x000fca0000011611 */
[----:B------:R-:W-:-:S05]  /*24f0*/  IMAD R17, R3, c[0x0][0x1e4], R16 ;  /* 0x0000790003117a24 */ /* 0x000fca00078e0210 */
[----:B------:R-:W-:Y:S01]  /*2500*/  IADD3 R16, R17, 0x40, RZ ;  /* 0x0000004011107810 */ /* 0x000fe20007ffe0ff */
[----:B0-----:R-:W-:-:S04]  /*2510*/  FMUL.FTZ R19, R52, c[0x0][0x1f4] ;  /* 0x00007d0034137a20 */ /* 0x001fc80000410000 */
[C---:B------:R-:W-:Y:S02]  /*2520*/  FMUL.FTZ R18, R19.reuse, R19 ;  /* 0x0000001313127220 */ /* 0x040fe40000410000 */
[----:B------:R-:W-:Y:S02]  /*2530*/  FADD.FTZ R21, -R19, R14 ;  /* 0x0000000e13157221 */ /* 0x000fe40000010100 */
[----:B------:R-:W-:Y:S01]  /*2540*/  FFMA.FTZ R53, R53, c[0x0][0x1f4], -R18 ;  /* 0x00007d0035357a23 */ /* 0x000fe20000010812 */
[----:B------:R-:W-:Y:S01]  /*2550*/  MOV R18, 0x3f800000 ;  /* 0x3f80000000127802 */ /* 0x000fe20000000f00 */
[C---:B------:R-:W-:Y:S02]  /*2560*/  FADD.FTZ R15, -R19.reuse, R15 ;  /* 0x0000000f130f7221 */ /* 0x040fe40000010100 */
[----:B------:R-:W-:Y:S01]  /*2570*/  FADD.FTZ R29, -R19, R29 ;  /* 0x0000001d131d7221 */ /* 0x000fe20000010100 */
[----:B------:R-:W-:-:S13]  /*2580*/  FSETP.GTU.FTZ.AND P0, PT, R53, RZ, PT ;  /* 0x000000ff3500720b */ /* 0x000fda0003f1c000 */
[----:B------:R-:W-:-:S04]  /*2590*/  @P0 FADD.FTZ R53, R53, c[0x0][0x188] ;  /* 0x0000620035350621 */ /* 0x000fc80000010000 */
[----:B------:R0:W1:Y:S01]  /*25a0*/  @P0 MUFU.RSQ R18, R53 ;  /* 0x0000003500120308 */ /* 0x0000620000001400 */
[----:B------:R-:W-:Y:S01]  /*25b0*/  ISETP.GE.U32.AND P0, PT, R16, c[0x0][0x1c8], PT ;  /* 0x0000720010007a0c */ /* 0x000fe20003f06070 */
[----:B0-----:R-:W-:Y:S02]  /*25c0*/  FADD.FTZ R53, -R19, R28 ;  /* 0x0000001c13357221 */ /* 0x001fe40000010100 */
[-C--:B-1----:R-:W-:Y:S02]  /*25d0*/  FMUL.FTZ R15, R15, R18.reuse ;  /* 0x000000120f0f7220 */ /* 0x082fe40000410000 */
[----:B------:R-:W-:Y:S01]  /*25e0*/  FMUL.FTZ R21, R21, R18 ;  /* 0x0000001215157220 */ /* 0x000fe20000410000 */
[----:B--2---:R-:W-:Y:S02]  /*25f0*/  HADD2.F32 R24, -RZ, R42.H0_H0 ;  /* 0x2000002aff187230 */ /* 0x004fe40000004100 */
[----:B---3--:R-:W-:Y:S02]  /*2600*/  HADD2.F32 R25, -RZ, R46.H0_H0 ;  /* 0x2000002eff197230 */ /* 0x008fe40000004100 */
[----:B----4-:R-:W-:-:S02]  /*2610*/  HADD2.F32 R27, -RZ, R54.H0_H0 ;  /* 0x20000036ff1b7230 */ /* 0x010fc40000004100 */
        /* <DEDUP_REMOVED lines=14> */
.L_x_4981:
        /* <DEDUP_REMOVED lines=11> */
.L_x_4983:
[----:B------:R-:W-:Y:S05]  /*27b0*/  BSYNC B0 ;  /* 0x0000000000007941 */ /* 0x000fea0003800000 */
.L_x_4982:
        /* <DEDUP_REMOVED lines=17> */
.L_x_4984:
        /* <DEDUP_REMOVED lines=11> */
.L_x_4986:
[----:B------:R-:W-:Y:S05]  /*2980*/  BSYNC B0 ;  /* 0x0000000000007941 */ /* 0x000fea0003800000 */
.L_x_4985:
        /* <DEDUP_REMOVED lines=17> */
.L_x_4987:
        /* <DEDUP_REMOVED lines=11> */
.L_x_4989:
[----:B------:R-:W-:Y:S05]  /*2b50*/  BSYNC B0 ;  /* 0x0000000000007941 */ /* 0x000fea0003800000 */
.L_x_4988:
        /* <DEDUP_REMOVED lines=17> */
.L_x_4990:
        /* <DEDUP_REMOVED lines=11> */
.L_x_4992:
[----:B------:R-:W-:Y:S05]  /*2d20*/  BSYNC B0 ;  /* 0x0000000000007941 */ /* 0x000fea0003800000 */
.L_x_4991:
[----:B0-----:R-:W-:Y:S01]  /*2d30*/  FADD.FTZ R15, -R19, R12 ;  /* 0x0000000c130f7221 */ /* 0x001fe20000010100 */
        /* <DEDUP_REMOVED lines=22> */
.L_x_4993:
        /* <DEDUP_REMOVED lines=11> */
.L_x_4995:
[----:B------:R-:W-:Y:S05]  /*2f50*/  BSYNC B0 ;  /* 0x0000000000007941 */ /* 0x000fea0003800000 */
.L_x_4994:
        /* <DEDUP_REMOVED lines=19> */
.L_x_4996:
        /* <DEDUP_REMOVED lines=11> */
.L_x_4998:
[----:B------:R-:W-:Y:S05]  /*3140*/  BSYNC B0 ;  /* 0x0000000000007941 */ /* 0x000fea0003800000 */
.L_x_4997:
[C---:B0-----:R-:W-:Y:S01]  /*3150*/  FADD.FTZ R13, -R19.reuse, R36 ;  /* 0x00000024130d7221 */ /* 0x041fe20000010100 */
[----:B------:R-:W-:Y:S01]  /*3160*/  ISETP.GE.U32.AND P5, PT, R16, c[0x0][0x1c8], PT ;  /* 0x0000720010007a0c */ /* 0x000fe20003fa6070 */
[C---:B------:R-:W-:Y:S01]  /*3170*/  FADD.FTZ R37, -R19.reuse, R37 ;  /* 0x0000002513257221 */ /* 0x040fe20000010100 */
[----:B------:R-:W-:Y:S01]  /*3180*/  SHF.R.S32.HI R23, RZ, 0x1f, R16 ;  /* 0x0000001fff177819 */ /* 0x000fe20000011410 */
[----:B------:R-:W-:Y:S01]  /*3190*/  FADD.FTZ R15, -R19, R38 ;  /* 0x00000026130f7221 */ /* 0x000fe20000010100 */
[----:B------:R-:W-:Y:S01]  /*31a0*/  ISETP.GE.AND.EX P0, PT, R44, c[0x0][0x1cc], PT, P0 ;  /* 0x000073002c007a0c */ /* 0x000fe20003f06300 */
[-C--:B------:R-:W-:Y:S01]  /*31b0*/  FMUL.FTZ R13, R13, R18.reuse ;  /* 0x000000120d0d7220 */ /* 0x080fe20000410000 */
        /* <DEDUP_REMOVED lines=20> */
.L_x_4999:
        /* <DEDUP_REMOVED lines=11> */
.L_x_5001:
[----:B------:R-:W-:Y:S05]  /*33b0*/  BSYNC B0 ;  /* 0x0000000000007941 */ /* 0x000fea0003800000 */
.L_x_5000:
        /* <DEDUP_REMOVED lines=13> */
.L_x_5002:
        /* <DEDUP_REMOVED lines=10> */
.L_x_5004:
[----:B------:R-:W-:Y:S05]  /*3530*/  BSYNC B0 ;  /* 0x0000000000007941 */ /* 0x000fea0003800000 */
.L_x_5003:
[----:B------:R-:W-:Y:S02]  /*3540*/  IADD3 R45, R45, c[0x0][0x10], RZ ;  /* 0x000004002d2d7a10 */ /* 0x000fe40007ffe0ff */
[----:B------:R-:W-:Y:S02]  /*3550*/  IADD3 R11, R11, 0x1, RZ ;  /* 0x000000010b0b7810 */ /* 0x000fe40007ffe0ff */
[----:B------:R-:W-:-:S13]  /*3560*/  ISETP.GE.AND P0, PT, R45, UR4, PT ;  /* 0x000000042d007c0c */ /* 0x000fda000bf06270 */
[----:B------:R-:W-:Y:S01]  /*3570*/  @P0 CALL.REL.NOINC `(.L_x_5005) ;  /* 0x0000001000000944 */ /* 0x000fe20003c00000 */
[----:B------:R-:W-:Y:S05]  /*3580*/  BRA `(.L_x_5006) ;  /* 0xffffccd000007947 */ /* 0x000fea000383ffff */
.L_x_5005:
[----:B------:R-:W-:Y:S05]  /*3590*/  EXIT ;  /* 0x000000000000794d */ /* 0x000fea0003800000 */
.L_x_5007:
        /* <DEDUP_REMOVED lines=14> */
.L_x_5246:


//--------------------- .text._Z35group_norm_nhwc_fwd_one_pass_kernelI11Fp32IOFp16WLi256ELi60ELi480EEv26Group_norm_nhwc_fwd_params --------------------------
	.section	.text._Z35group_norm_nhwc_fwd_one_pass_kernelI11Fp32IOFp16WLi256ELi60ELi480EEv26Group_norm_nhwc_fwd_params,"ax",@progbits
	.sectioninfo	@"SHI_REGISTERS=96"
	.align	128
        .global         _Z35group_norm_nhwc_fwd_one_pass_kernelI11Fp32IOFp16WLi256ELi60ELi480EEv26Group_norm_nhwc_fwd_params
        .type           _Z35group_norm_nhwc_fwd_one_pass_kernelI11Fp32IOFp16WLi256ELi60ELi480EEv26Group_norm_nhwc_fwd_params,@function
        .size           _Z35group_norm_nhwc_fwd_one_pass_kernelI11Fp32IOFp16WLi256ELi60ELi480EEv26Group_norm_nhwc_fwd_params,(.L_x_5247 - _Z35group_norm_nhwc_fwd_one_pass_kernelI11Fp32IOFp16WLi256ELi60ELi480EEv26Group_norm_nhwc_fwd_params)
        .other          _Z35group_norm_nhwc_fwd_one_pass_kernelI11Fp32IOFp16WLi256ELi60ELi480EEv26Group_norm_nhwc_fwd_params,@"STO_CUDA_ENTRY STV_DEFAULT"
_Z35group_norm_nhwc_fwd_one_pass_kernelI11Fp32IOFp16WLi256ELi60ELi480EEv26Group_norm_nhwc_fwd_params:
.text._Z35group_norm_nhwc_fwd_one_pass_kernelI11Fp32IOFp16WLi256ELi60ELi480EEv26Group_norm_nhwc_fwd_params:
        /* <DEDUP_REMOVED lines=40> */
.L_x_5066:
        /* <DEDUP_REMOVED lines=403> */
.L_x_5009:
[----:B------:R-:W-:Y:S05]  /*1bb0*/  BSYNC B0 ;  /* 0x0000000000007941 */ /* 0x000fea0003800000 */
.L_x_5008:
        /* <DEDUP_REMOVED lines=25> */
.L_x_5012:
[----:B------:R-:W2:Y:S01]  /*1d50*/  LDG.E.STRONG.GPU R6, [R4.64] ;  /* 0x0000000604067981 */ /* 0x000ea2000c1ef900 */
[----:B------:R-:W-:Y:S01]  /*1d60*/  YIELD ;  /* 0x0000000000007946 */ /* 0x000fe20003800000 */
[----:B--2---:R-:W-:Y:S01]  /*1d70*/  ISETP.NE.AND P1, PT, R6, R7, PT ;  /* 0x000000070600720c */ /* 0x004fe20003f25270 */
[----:B------:R-:W-:-:S12]  /*1d80*/  CCTL.IVALL ;  /* 0x00000000ff00798f */ /* 0x000fd80002000000 */
[----:B------:R-:W-:Y:S05]  /*1d90*/  @P1 BRA `(.L_x_5012) ;  /* 0xffffffb000001947 */ /* 0x000fea000383ffff */
.L_x_5011:
        /* <DEDUP_REMOVED lines=11> */
.L_x_5014:
        /* <DEDUP_REMOVED lines=59> */
.L_x_5013:
        /* <DEDUP_REMOVED lines=19> */
.L_x_5016:
[----:B------:R-:W-:Y:S05]  /*2330*/  BSYNC B0 ;  /* 0x0000000000007941 */ /* 0x000fea0003800000 */
.L_x_5015:
        /* <DEDUP_REMOVED lines=30> */
.L_x_5010:
        /* <DEDUP_REMOVED lines=17> */
[----:B------:R-:W5:Y:S01]  /*2630*/  LDG.E.U16 R92, [R90.64+0x2] ;  /* 0x000002065a5c7981 */ /* 0x000f62000c1e1500 */
[----:B------:R-:W-:-:S03]  /*2640*/  ISETP.NE.AND P5, PT, RZ, UR5, PT ;  /* 0x00000005ff007c0c */ /* 0x000fc6000bfa5270 */
[----:B------:R-:W1:Y:S02]  /*2650*/  LDS.64 R10, [0x90] ;  /* 0x00009000ff0a7984 */ /* 0x000e640000000a00 */
[----:B-1----:R-:W-:-:S04]  /*2660*/  FMUL.FTZ R15, R10, c[0x0][0x1f4] ;  /* 0x00007d000a0f7a20 */ /* 0x002fc80000410000 */
        /* <DEDUP_REMOVED lines=8> */
[----:B------:R-:W1:Y:S02]  /*26f0*/  @P1 MUFU.RSQ R10, R4 ;  /* 0x00000004000a1308 */ /* 0x000e640000001400 */
[-C--:B-1----:R-:W-:Y:S02]  /*2700*/  FMUL.FTZ R27, R27, R10.reuse ;  /* 0x0000000a1b1b7220 */ /* 0x082fe40000410000 */
[----:B------:R-:W-:Y:S01]  /*2710*/  FMUL.FTZ R6, R5, R10 ;  /* 0x0000000a05067220 */ /* 0x000fe20000410000 */
[----:B--2---:R-:W-:Y:S02]  /*2720*/  HADD2.F32 R11, -RZ, R14.H0_H0 ;  /* 0x2000000eff0b7230 */ /* 0x004fe40000004100 */
[----:B---3--:R-:W-:Y:S01]  /*2730*/  HADD2.F32 R12, -RZ, R85.H0_H0 ;  /* 0x20000055ff0c7230 */ /* 0x008fe20000004100 */
[----:B------:R-:W-:Y:S01]  /*2740*/  FADD.FTZ R85, -R15, R18 ;  /* 0x000000120f557221 */ /* 0x000fe20000010100 */
[----:B----4-:R-:W-:Y:S02]  /*2750*/  HADD2.F32 R14, -RZ, R89.H0_H0 ;  /* 0x20000059ff0e7230 */ /* 0x010fe40000004100 */
[----:B-----5:R-:W-:-:S03]  /*2760*/  HADD2.F32 R13, -RZ, R92.H0_H0 ;  /* 0x2000005cff0d7230 */ /* 0x020fc60000004100 */
        /* <DEDUP_REMOVED lines=13> */
.L_x_5017:
        /* <DEDUP_REMOVED lines=11> */
.L_x_5019:
[----:B------:R-:W-:Y:S05]  /*28f0*/  BSYNC B0 ;  /* 0x0000000000007941 */ /* 0x000fea0003800000 */
.L_x_5018:
        /* <DEDUP_REMOVED lines=32> */
.L_x_5020:
        /* <DEDUP_REMOVED lines=11> */
.L_x_5022:
[----:B------:R-:W-:Y:S05]  /*2bb0*/  BSYNC B0 ;  /* 0x0000000000007941 */ /* 0x000fea0003800000 */
.L_x_5021:
        /* <DEDUP_REMOVED lines=17> */
.L_x_5023:
        /* <DEDUP_REMOVED lines=11> */
.L_x_5025:
[----:B------:R-:W-:Y:S05]  /*2d80*/  BSYNC B0 ;  /* 0x0000000000007941 */ /* 0x000fea0003800000 */
.L_x_5024:
        /* <DEDUP_REMOVED lines=17> */
.L_x_5026:
        /* <DEDUP_REMOVED lines=11> */
.L_x_5028:
[----:B------:R-:W-:Y:S05]  /*2f50*/  BSYNC B0 ;  /* 0x0000000000007941 */ /* 0x000fea0003800000 */
.L_x_5027:
        /* <DEDUP_REMOVED lines=17> */
.L_x_5029:
        /* <DEDUP_REMOVED lines=11> */
.L_x_5031:
[----:B------:R-:W-:Y:S05]  /*3120*/  BSYNC B0 ;  /* 0x0000000000007941 */ /* 0x000fea0003800000 */
.L_x_5030:
        /* <DEDUP_REMOVED lines=17> */
.L_x_5032:
        /* <DEDUP_REMOVED lines=11> */
.L_x_5034:
[----:B------:R-:W-:Y:S05]  /*32f0*/  BSYNC B0 ;  /* 0x0000000000007941 */ /* 0x000fea0003800000 */
.L_x_5033:
        /* <DEDUP_REMOVED lines=48> */
.L_x_5035:
        /* <DEDUP_REMOVED lines=11> */
.L_x_5037:
[----:B------:R-:W-:Y:S05]  /*36b0*/  BSYNC B0 ;  /* 0x0000000000007941 */ /* 0x000fea0003800000 */
.L_x_5036:
        /* <DEDUP_REMOVED lines=17> */
.L_x_5038:
        /* <DEDUP_REMOVED lines=11> */
.L_x_5040:
[----:B------:R-:W-:Y:S05]  /*3880*/  BSYNC B0 ;  /* 0x0000000000007941 */ /* 0x000fea0003800000 */
.L_x_5039:
        /* <DEDUP_REMOVED lines=13> */
.L_x_5041:
        /* <DEDUP_REMOVED lines=11> */
.L_x_5043:
[----:B------:R-:W-:Y:S05]  /*3a10*/  BSYNC B0 ;  /* 0x0000000000007941 */ /* 0x000fea0003800000 */
.L_x_5042:
        /* <DEDUP_REMOVED lines=17> */
.L_x_5044:
        /* <DEDUP_REMOVED lines=11> */
.L_x_5046:
[----:B------:R-:W-:Y:S05]  /*3be0*/  BSYNC B0 ;  /* 0x0000000000007941 */ /* 0x000fea0003800000 */
.L_x_5045:
        /* <DEDUP_REMOVED lines=13> */
.L_x_5047:
        /* <DEDUP_REMOVED lines=11> */
.L_x_5049:
[----:B------:R-:W-:Y:S05]  /*3d70*/  BSYNC B0 ;  /* 0x0000000000007941 */ /* 0x000fea0003800000 */
.L_x_5048:
        /* <DEDUP_REMOVED lines=38> */
.L_x_5050:
        /* <DEDUP_REMOVED lines=11> */
.L_x_5052:
[----:B------:R-:W-:Y:S05]  /*4090*/  BSYNC B0 ;  /* 0x0000000000007941 */ /* 0x000fea0003800000 */
.L_x_5051:
        /* <DEDUP_REMOVED lines=13> */
.L_x_5053:
        /* <DEDUP_REMOVED lines=11> */
.L_x_5055:
[----:B------:R-:W-:Y:S05]  /*4220*/  BSYNC B0 ;  /* 0x0000000000007941 */ /* 0x000fea0003800000 */
.L_x_5054:
        /* <DEDUP_REMOVED lines=13> */
.L_x_5056:
        /* <DEDUP_REMOVED lines=11> */
.L_x_5058:
[----:B------:R-:W-:Y:S05]  /*43b0*/  BSYNC B0 ;  /* 0x0000000000007941 */ /* 0x000fea0003800000 */
.L_x_5057:
        /* <DEDUP_REMOVED lines=13> */
.L_x_5059:
        /* <DEDUP_REMOVED lines=11> */
.L_x_5061:
[----:B------:R-:W-:Y:S05]  /*4540*/  BSYNC B0 ;  /* 0x0000000000007941 */ /* 0x000fea0003800000 */
.L_x_5060:
        /* <DEDUP_REMOVED lines=13> */
.L_x_5062:
        /* <DEDUP_REMOVED lines=10> */
.L_x_5064:
[----:B------:R-:W-:Y:S05]  /*46c0*/  BSYNC B0 ;  /* 0x0000000000007941 */ /* 0x000fea0003800000 */
.L_x_5063:
[----:B------:R-:W-:Y:S02]  /*46d0*/  IADD3 R50, R50, c[0x0][0x10], RZ ;  /* 0x0000040032327a10 */ /* 0x000fe40007ffe0ff */
[----:B------:R-:W-:Y:S02]  /*46e0*/  IADD3 R87, R87, 0x1, RZ ;  /* 0x0000000157577810 */ /* 0x000fe40007ffe0ff */
[----:B------:R-:W-:-:S13]  /*46f0*/  ISETP.GE.AND P1, PT, R50, UR4, PT ;  /* 0x0000000432007c0c */ /* 0x000fda000bf26270 */
[----:B------:R-:W-:Y:S01]  /*4700*/  @P1 CALL.REL.NOINC `(.L_x_5065) ;  /* 0x0000001000001944 */ /* 0x000fe20003c00000 */
[----:B------:R-:W-:Y:S05]  /*4710*/  BRA `(.L_x_5066) ;  /* 0xffffbb6000007947 */ /* 0x000fea000383ffff */
.L_x_5065:
[----:B------:R-:W-:Y:S05]  /*4720*/  EXIT ;  /* 0x000000000000794d */ /* 0x000fea0003800000 */
.L_x_5067:
        /* <DEDUP_REMOVED lines=13> */
.L_x_5247:


//--------------------- .text._Z35group_norm_nhwc_fwd_one_pass_kernelI11Fp32IOFp16WLi512ELi60ELi480EEv26Group_norm_nhwc_fwd_params --------------------------
	.section	.text._Z35group_norm_nhwc_fwd_one_pass_kernelI11Fp32IOFp16WLi512ELi60ELi480EEv26Group_norm_nhwc_fwd_params,"ax",@progbits
	.sectioninfo	@"SHI_REGISTERS=128"
	.align	128
        .global         _Z35group_norm_nhwc_fwd_one_pass_kernelI11Fp32IOFp16WLi512ELi60ELi480EEv26Group_norm_nhwc_fwd_params
        .type           _Z35group_norm_nhwc_fwd_one_pass_kernelI11Fp32IOFp16WLi512ELi60ELi480EEv26Group_norm_nhwc_fwd_params,@function
        .size           _Z35group_norm_nhwc_fwd_one_pass_kernelI11Fp32IOFp16WLi512ELi60ELi480EEv26Group_norm_nhwc_fwd_params,(.L_x_5248 - _Z35group_norm_nhwc_fwd_one_pass_kernelI11Fp32IOFp16WLi512ELi60ELi480EEv26Group_norm_nhwc_fwd_params)
        .other          _Z35group_norm_nhwc_fwd_one_pass_kernelI11Fp32IOFp16WLi512ELi60ELi480EEv26Group_norm_nhwc_fwd_params,@"STO_CUDA_ENTRY STV_DEFAULT"
_Z35group_norm_nhwc_fwd_one_pass_kernelI11Fp32IOFp16WLi512ELi60ELi480EEv26Group_norm_nhwc_fwd_params:
.text._Z35group_norm_nhwc_fwd_one_pass_kernelI11Fp32IOFp16WLi512ELi60ELi480EEv26Group_norm_nhwc_fwd_params:
        /* <DEDUP_REMOVED lines=160> */
.L_x_5174:
        /* <DEDUP_REMOVED lines=727> */
.L_x_5069:
[----:B0-----:R-:W-:Y:S05]  /*3770*/  BSYNC B0 ;  /* 0x0000000000007941 */ /* 0x001fea0003800000 */
.L_x_5068:
        /* <DEDUP_REMOVED lines=34> */
.L_x_5072:
[----:B0-----:R-:W2:Y:S01]  /*39a0*/  LDG.E.STRONG.GPU R99, [R46.64] ;  /* 0x0000000c2e637981 */ /* 0x001ea2000c1ef900 */
[----:B------:R-:W-:Y:S01]  /*39b0*/  YIELD ;  /* 0x0000000000007946 */ /* 0x000fe20003800000 */
[----:B--2---:R-:W-:Y:S01]  /*39c0*/  ISETP.NE.AND P6, PT, R99, R98, PT ;  /* 0x000000626300720c */ /* 0x004fe20003fc5270 */
[----:B------:R-:W-:-:S12]  /*39d0*/  CCTL.IVALL ;  /* 0x00000000ff00798f */ /* 0x000fd80002000000 */
[----:B------:R-:W-:Y:S05]  /*39e0*/  @P6 BRA `(.L_x_5072) ;  /* 0xffffffb000006947 */ /* 0x000fea000383ffff */
.L_x_5071:
        /* <DEDUP_REMOVED lines=11> */
.L_x_5074:
        /* <DEDUP_REMOVED lines=71> */
.L_x_5073:
        /* <DEDUP_REMOVED lines=24> */
.L_x_5076:
[----:B------:R-:W-:Y:S05]  /*4090*/  BSYNC B0 ;  /* 0x0000000000007941 */ /* 0x000fea0003800000 */
.L_x_5075:
        /* <DEDUP_REMOVED lines=36> */
.L_x_5070:
        /* <DEDUP_REMOVED lines=32> */
[----:B------:R-:W-:Y:S01]  /*44e0*/  IMAD.WIDE R46, R46, R47, c[0x0][0x180] ;  /* 0x000060002e2e7625 */ /* 0x000fe200078e022f */
[----:B------:R0:W2:Y:S04]  /*44f0*/  LDG.E.U16 R98, [R44.64] ;  /* 0x0000000c2c627981 */ /* 0x0000a8000c1e1500 */
[----:B------:R3:W4:Y:S04]  /*4500*/  LDG.E.U16 R100, [R46.64] ;  /* 0x0000000c2e647981 */ /* 0x000728000c1e1500 */
[----:B------:R3:W5:Y:S04]  /*4510*/  LDG.E.U16 R101, [R46.64+0x2] ;  /* 0x0000020c2e657981 */ /* 0x000768000c1e1500 */
[----:B0-----:R0:W5:Y:S01]  /*4520*/  LDG.E.U16 R44, [R44.64+0x2] ;  /* 0x0000020c2c2c7981 */ /* 0x001162000c1e1500 */
[----:B------:R-:W-:Y:S01]  /*4530*/  ISETP.NE.AND P5, PT, RZ, UR17, PT ;  /* 0x00000011ff007c0c */ /* 0x000fe2000bfa5270 */
[----:B---3--:R-:W-:-:S02]  /*4540*/  FADD.FTZ R46, R41, -UR5 ;  /* 0x80000005292e7e21 */ /* 0x008fc40008010000 */
[----:B0-----:R-:W-:Y:S02]  /*4550*/  FADD.FTZ R45, R40, -UR5 ;  /* 0x80000005282d7e21 */ /* 0x001fe40008010000 */
[----:B-1----:R-:W-:Y:S02]  /*4560*/  FMUL.FTZ R46, R46, UR6 ;  /* 0x000000062e2e7c20 */ /* 0x002fe40008410000 */
[----:B------:R-:W-:Y:S01]  /*4570*/  FMUL.FTZ R45, R45, UR6 ;  /* 0x000000062d2d7c20 */ /* 0x000fe20008410000 */
[----:B--2---:R-:W-:Y:S02]  /*4580*/  HADD2.F32 R40, -RZ, R98.H0_H0 ;  /* 0x20000062ff287230 */ /* 0x004fe40000004100 */
[----:B----4-:R-:W-:Y:S02]  /*4590*/  HADD2.F32 R100, -RZ, R100.H0_H0 ;  /* 0x20000064ff647230 */ /* 0x010fe40000004100 */
[----:B-----5:R-:W-:Y:S02]  /*45a0*/  HADD2.F32 R101, -RZ, R101.H0_H0 ;  /* 0x20000065ff657230 */ /* 0x020fe40000004100 */
[----:B------:R-:W-:Y:S01]  /*45b0*/  HADD2.F32 R41, -RZ, R44.H0_H0 ;  /* 0x2000002cff297230 */ /* 0x000fe20000004100 */
[----:B------:R-:W-:-:S04]  /*45c0*/  FFMA.FTZ R44, R40, R45, R100 ;  /* 0x0000002d282c7223 */ /* 0x000fc80000010064 */
        /* <DEDUP_REMOVED lines=12> */
.L_x_5077:
        /* <DEDUP_REMOVED lines=13> */
.L_x_5079:
[----:B------:R-:W-:Y:S05]  /*4760*/  BSYNC B0 ;  /* 0x0000000000007941 */ /* 0x000fea0003800000 */
.L_x_5078:
        /* <DEDUP_REMOVED lines=17> */
.L_x_5080:
        /* <DEDUP_REMOVED lines=13> */
.L_x_5082:
[----:B------:R-:W-:Y:S05]  /*4950*/  BSYNC B0 ;  /* 0x0000000000007941 */ /* 0x000fea0003800000 */
.L_x_5081:
        /* <DEDUP_REMOVED lines=17> */
.L_x_5083:
        /* <DEDUP_REMOVED lines=13> */
.L_x_5085:
[----:B------:R-:W-:Y:S05]  /*4b40*/  BSYNC B0 ;  /* 0x0000000000007941 */ /* 0x000fea0003800000 */
.L_x_5084:
        /* <DEDUP_REMOVED lines=17> */
.L_x_5086:
        /* <DEDUP_REMOVED lines=13> */
.L_x_5088:
[----:B------:R-:W-:Y:S05]  /*4d30*/  BSYNC B0 ;  /* 0x0000000000007941 */ /* 0x000fea0003800000 */
.L_x_5087:
        /* <DEDUP_REMOVED lines=21> */
.L_x_5089:
        /* <DEDUP_REMOVED lines=13> */
.L_x_5091:
[----:B------:R-:W-:Y:S05]  /*4f60*/  BSYNC B0 ;  /* 0x0000000000007941 */ /* 0x000fea0003800000 */
.L_x_5090:
        /* <DEDUP_REMOVED lines=15> */
.L_x_5092:
        /* <DEDUP_REMOVED lines=13> */
.L_x_5094:
[----:B------:R-:W-:Y:S05]  /*5130*/  BSYNC B0 ;  /* 0x0000000000007941 */ /* 0x000fea0003800000 */
.L_x_5093:
        /* <DEDUP_REMOVED lines=19> */
.L_x_5095:
        /* <DEDUP_REMOVED lines=13> */
.L_x_5097:
[----:B------:R-:W-:Y:S05]  /*5340*/  BSYNC B0 ;  /* 0x0000000000007941 */ /* 0x000fea0003800000 */
.L_x_5096:
        /* <DEDUP_REMOVED lines=15> */
.L_x_5098:
        /* <DEDUP_REMOVED lines=13> */
.L_x_5100:
[----:B------:R-:W-:Y:S05]  /*5510*/  BSYNC B0 ;  /* 0x0000000000007941 */ /* 0x000fea0003800000 */
.L_x_5099:
        /* <DEDUP_REMOVED lines=19> */
.L_x_5101:
        /* <DEDUP_REMOVED lines=13> */
.L_x_5103:
[----:B------:R-:W-:Y:S05]  /*5720*/  BSYNC B0 ;  /* 0x0000000000007941 */ /* 0x000fea0003800000 */
.L_x_5102:
        /* <DEDUP_REMOVED lines=15> */
.L_x_5104:
        /* <DEDUP_REMOVED lines=13> */
.L_x_5106:
[----:B------:R-:W-:Y:S05]  /*58f0*/  BSYNC B0 ;  /* 0x0000000000007941 */ /* 0x000fea0003800000 */
.L_x_5105:
        /* <DEDUP_REMOVED lines=19> */
.L_x_5107:
        /* <DEDUP_REMOVED lines=13> */
.L_x_5109:
[----:B------:R-:W-:Y:S05]  /*5b00*/  BSYNC B0 ;  /* 0x0000000000007941 */ /* 0x000fea0003800000 */
.L_x_5108:
        /* <DEDUP_REMOVED lines=15> */
.L_x_5110:
        /* <DEDUP_REMOVED lines=13> */
.L_x_5112:
[----:B------:R-:W-:Y:S05]  /*5cd0*/  BSYNC B0 ;  /* 0x0000000000007941 */ /* 0x000fea0003800000 */
.L_x_5111:
        /* <DEDUP_REMOVED lines=19> */
.L_x_5113:
        /* <DEDUP_REMOVED lines=13> */
.L_x_5115:
[----:B------:R-:W-:Y:S05]  /*5ee0*/  BSYNC B0 ;  /* 0x0000000000007941 */ /* 0x000fea0003800000 */
.L_x_5114:
        /* <DEDUP_REMOVED lines=15> */
.L_x_5116:
        /* <DEDUP_REMOVED lines=13> */
.L_x_5118:
[----:B------:R-:W-:Y:S05]  /*60b0*/  BSYNC B0 ;  /* 0x0000000000007941 */ /* 0x000fea0003800000 */
.L_x_5117:
        /* <DEDUP_REMOVED lines=19> */
.L_x_5119:
        /* <DEDUP_REMOVED lines=13> */
.L_x_5121:
[----:B------:R-:W-:Y:S05]  /*62c0*/  BSYNC B0 ;  /* 0x0000000000007941 */ /* 0x000fea0003800000 */
.L_x_5120:
        /* <DEDUP_REMOVED lines=15> */
.L_x_5122:
        /* <DEDUP_REMOVED lines=13> */
.L_x_5124:
[----:B------:R-:W-:Y:S05]  /*6490*/  BSYNC B0 ;  /* 0x0000000000007941 */ /* 0x000fea0003800000 */
.L_x_5123:
        /* <DEDUP_REMOVED lines=19> */
.L_x_5125:
        /* <DEDUP_REMOVED lines=13> */
.L_x_5127:
[----:B------:R-:W-:Y:S05]  /*66a0*/  BSYNC B0 ;  /* 0x0000000000007941 */ /* 0x000fea0003800000 */
.L_x_5126:
        /* <DEDUP_REMOVED lines=15> */
.L_x_5128:
        /* <DEDUP_REMOVED lines=13> */
.L_x_5130:
[----:B------:R-:W-:Y:S05]  /*6870*/  BSYNC B0 ;  /* 0x0000000000007941 */ /* 0x000fea0003800000 */
.L_x_5129:
        /* <DEDUP_REMOVED lines=19> */
.L_x_5131:
        /* <DEDUP_REMOVED lines=12> */
.L_x_5133:
[----:B------:R-:W-:Y:S05]  /*6a70*/  BSYNC B0 ;  /* 0x0000000000007941 */ /* 0x000fea0003800000 */
.L_x_5132:
        /* <DEDUP_REMOVED lines=15> */
.L_x_5134:
        /* <DEDUP_REMOVED lines=11> */
.L_x_5136:
[----:B------:R-:W-:Y:S05]  /*6c20*/  BSYNC B0 ;  /* 0x0000000000007941 */ /* 0x000fea0003800000 */
.L_x_5135:
        /* <DEDUP_REMOVED lines=19> */
.L_x_5137:
        /* <DEDUP_REMOVED lines=11> */
.L_x_5139:
[----:B------:R-:W-:Y:S05]  /*6e10*/  BSYNC B0 ;  /* 0x0000000000007941 */ /* 0x000fea0003800000 */
.L_x_5138:
        /* <DEDUP_REMOVED lines=15> */
.L_x_5140:
        /* <DEDUP_REMOVED lines=11> */
.L_x_5142:
[----:B------:R-:W-:Y:S05]  /*6fc0*/  BSYNC B0 ;  /* 0x0000000000007941 */ /* 0x000fea0003800000 */
.L_x_5141:
        /* <DEDUP_REMOVED lines=21> */
.L_x_5143:
        /* <DEDUP_REMOVED lines=11> */
.L_x_5145:
[----:B------:R-:W-:Y:S05]  /*71d0*/  BSYNC B0 ;  /* 0x0000000000007941 */ /* 0x000fea0003800000 */
.L_x_5144:
        /* <DEDUP_REMOVED lines=11> */
.L_x_5146:
        /* <DEDUP_REMOVED lines=20> */
.L_x_5148:
[----:B------:R-:W-:Y:S05]  /*73d0*/  BSYNC B0 ;  /* 0x0000000000007941 */ /* 0x000fea0003800000 */
.L_x_5147:
        /* <DEDUP_REMOVED lines=11> */
.L_x_5149:
        /* <DEDUP_REMOVED lines=20> */
.L_x_5151:
[----:B------:R-:W-:Y:S05]  /*75d0*/  BSYNC B0 ;  /* 0x0000000000007941 */ /* 0x000fea0003800000 */
.L_x_5150:
        /* <DEDUP_REMOVED lines=11> */
.L_x_5152:
        /* <DEDUP_REMOVED lines=20> */
.L_x_5154:
[----:B------:R-:W-:Y:S05]  /*77d0*/  BSYNC B0 ;  /* 0x0000000000007941 */ /* 0x000fea0003800000 */
.L_x_5153:
        /* <DEDUP_REMOVED lines=11> */
.L_x_5155:
        /* <DEDUP_REMOVED lines=20> */
.L_x_5157:
[----:B------:R-:W-:Y:S05]  /*79d0*/  BSYNC B0 ;  /* 0x0000000000007941 */ /* 0x000fea0003800000 */
.L_x_5156:
        /* <DEDUP_REMOVED lines=11> */
.L_x_5158:
        /* <DEDUP_REMOVED lines=20> */
.L_x_5160:
[----:B------:R-:W-:Y:S05]  /*7bd0*/  BSYNC B0 ;  /* 0x0000000000007941 */ /* 0x000fea0003800000 */
.L_x_5159:
        /* <DEDUP_REMOVED lines=11> */
.L_x_5161:
        /* <DEDUP_REMOVED lines=20> */
.L_x_5163:
[----:B------:R-:W-:Y:S05]  /*7dd0*/  BSYNC B0 ;  /* 0x0000000000007941 */ /* 0x000fea0003800000 */
.L_x_5162:
        /* <DEDUP_REMOVED lines=11> */
.L_x_5164:
        /* <DEDUP_REMOVED lines=20> */
.L_x_5166:
[----:B------:R-:W-:Y:S05]  /*7fd0*/  BSYNC B0 ;  /* 0x0000000000007941 */ /* 0x000fea0003800000 */
.L_x_5165:
        /* <DEDUP_REMOVED lines=11> */
.L_x_5167:
        /* <DEDUP_REMOVED lines=20> */
.L_x_5169:
[----:B------:R-:W-:Y:S05]  /*81d0*/  BSYNC B0 ;  /* 0x0000000000007941 */ /* 0x000fea0003800000 */
.L_x_5168:
        /* <DEDUP_REMOVED lines=11> */
.L_x_5170:
        /* <DEDUP_REMOVED lines=13> */
.L_x_5172:
[----:B------:R-:W-:Y:S05]  /*8360*/  BSYNC B0 ;  /* 0x0000000000007941 */ /* 0x000fea0003800000 */
.L_x_5171:
[----:B------:R-:W-:Y:S02]  /*8370*/  ULDC UR5, c[0x0][0x10] ;  /* 0x0000040000057ab9 */ /* 0x000fe40000000800 */
[----:B------:R-:W-:Y:S02]  /*8380*/  UIADD3 UR9, UR9, UR5, URZ ;  /* 0x0000000509097290 */ /* 0x000fe4000fffe03f */
[----:B------:R-:W-:Y:S02]  /*8390*/  UIADD3 UR4, UR4, 0x1, URZ ;  /* 0x0000000104047890 */ /* 0x000fe4000fffe03f */
[----:B------:R-:W-:-:S06]  /*83a0*/  UISETP.GE.AND UP0, UPT, UR9, UR8, UPT ;  /* 0x000000080900728c */ /* 0x000fcc000bf06270 */
[----:B------:R-:W-:-:S13]  /*83b0*/  PLOP3.LUT P5, PT, PT, PT, UP0, 0x40, 0x0 ;  /* 0x000000000000781c */ /* 0x000fda0003fae808 */
[----:B------:R-:W-:Y:S01]  /*83c0*/  @!P5 CALL.REL.NOINC `(.L_x_5173) ;  /* 0x000000100000d944 */ /* 0x000fe20003c00000 */
[----:B------:R-:W-:Y:S05]  /*83d0*/  BRA `(.L_x_5174) ;  /* 0xffff862000007947 */ /* 0x000fea000383ffff */
.L_x_5173:
[----:B------:R-:W-:Y:S05]  /*83e0*/  EXIT ;  /* 0x000000000000794d */ /* 0x000fea0003800000 */
.L_x_5175:
        /* <DEDUP_REMOVED lines=9> */
.L_x_5248:


//--------------------- .nv.global                --------------------------
	.section	.nv.global,"aw",@nobits
.nv.global:
	.type		_ZN61_INTERNAL_7312f764_30_group_norm_nhwc_one_pass_60_cu_f74407116thrust23THRUST_300001_SM_800_NS12placeholders2_5E,@object
	.size		_ZN61_INTERNAL_7312f764_30_group_norm_nhwc_one_pass_60_cu_f74407116thrust23THRUST_300001_SM_800_NS12placeholders2_5E,(_ZN61_INTERNAL_7312f764_30_group_norm_nhwc_one_pass_60_cu_f74407114cuda3std3__45__cpo6cbeginE - _ZN61_INTERNAL_7312f764_30_group_norm_nhwc_one_pass_60_cu_f74407116thrust23THRUST_300001_SM_800_NS12placeholders2_5E)
_ZN61_INTERNAL_7312f764_30_group_norm_nhwc_one_pass_60_cu_f74407116thrust23THRUST_300001_SM_800_NS12placeholders2_5E:
	.zero		1
	.type		_ZN61_INTERNAL_7312f764_30_group_norm_nhwc_one_pass_60_cu_f74407114cuda3std3__45__cpo6cbeginE,@object
	.size		_ZN61_INTERNAL_7312f764_30_group_norm_nhwc_one_pass_60_cu_f74407114cuda3std3__45__cpo6cbeginE,(_ZN61_INTERNAL_7312f764_30_group_norm_nhwc_one_pass_60_cu_f74407114cuda3std6ranges3__45__cpo6cbeginE - _ZN61_INTERNAL_7312f764_30_group_norm_nhwc_one_pass_60_cu_f74407114cuda3std3__45__cpo6cbeginE)
_ZN61_INTERNAL_7312f764_30_group_norm_nhwc_one_pass_60_cu_f74407114cuda3std3__45__cpo6cbeginE:
	.zero		1
	.type		_ZN61_INTERNAL_7312f764_30_group_norm_nhwc_one_pass_60_cu_f74407114cuda3std6ranges3__45__cpo6cbeginE,@object
	.size		_ZN61_INTERNAL_7312f764_30_group_norm_nhwc_one_pass_60_cu_f74407114cuda3std6ranges3__45__cpo6cbeginE,(_ZN61_INTERNAL_7312f764_30_group_norm_nhwc_one_pass_60_cu_f74407114cuda3std3__48in_placeE - _ZN61_INTERNAL_7312f764_30_group_norm_nhwc_one_pass_60_cu_f74407114cuda3std6ranges3__45__cpo6cbeginE)
_ZN61_INTERNAL_7312f764_30_group_norm_nhwc_one_pass_60_cu_f74407114cuda3std6ranges3__45__cpo6cbeginE:
	.zero		1
	.type		_ZN61_INTERNAL_7312f764_30_group_norm_nhwc_one_pass_60_cu_f74407114cuda3std3__48in_placeE,@object
	.size		_ZN61_INTERNAL_7312f764_30_group_norm_nhwc_one_pass_60_cu_f74407114cuda3std3__48in_placeE,(_ZN61_INTERNAL_7312f764_30_group_norm_nhwc_one_pass_60_cu_f74407114cuda3std6ranges3__45__cpo4sizeE - _ZN61_INTERNAL_7312f764_30_group_norm_nhwc_one_pass_60_cu_f74407114cuda3std3__48in_placeE)
_ZN61_INTERNAL_7312f764_30_group_norm_nhwc_one_pass_60_cu_f74407114cuda3std3__48in_placeE:
	.zero		1
	.type		_ZN61_INTERNAL_7312f764_30_group_norm_nhwc_one_pass_60_cu_f74407114cuda3std6ranges3__45__cpo4sizeE,@object
	.size		_ZN61_INTERNAL_7312f764_30_group_norm_nhwc_one_pass_60_cu_f74407114cuda3std6ranges3__45__cpo4sizeE,(_ZN61_INTERNAL_7312f764_30_group_norm_nhwc_one_pass_60_cu_f74407116thrust23THRUST_300001_SM_800_NS12placeholders2_9E - _ZN61_INTERNAL_7312f764_30_group_norm_nhwc_one_pass_60_cu_f74407114cuda3std6ranges3__45__cpo4sizeE)
_ZN61_INTERNAL_7312f764_30_group_norm_nhwc_one_pass_60_cu_f74407114cuda3std6ranges3__45__cpo4sizeE:
	.zero		1
	.type		_ZN61_INTERNAL_7312f764_30_group_norm_nhwc_one_pass_60_cu_f74407116thrust23THRUST_300001_SM_800_NS12placeholders2_9E,@object
	.size		_ZN61_INTERNAL_7312f764_30_group_norm_nhwc_one_pass_60_cu_f74407116thrust23THRUST_300001_SM_800_NS12placeholders2_9E,(_ZN61_INTERNAL_7312f764_30_group_norm_nhwc_one_pass_60_cu_f74407114cuda3std3__45__cpo7crbeginE - _ZN61_INTERNAL_7312f764_30_group_norm_nhwc_one_pass_60_cu_f74407116thrust23THRUST_300001_SM_800_NS12placeholders2_9E)
_ZN61_INTERNAL_7312f764_30_group_norm_nhwc_one_pass_60_cu_f74407116thrust23THRUST_300001_SM_800_NS12placeholders2_9E:
	.zero		1
	.type		_ZN61_INTERNAL_7312f764_30_group_norm_nhwc_one_pass_60_cu_f74407114cuda3std3__45__cpo7crbeginE,@object
	.size		_ZN61_INTERNAL_7312f764_30_group_norm_nhwc_one_pass_60_cu_f74407114cuda3std3__45__cpo7crbeginE,(_ZN61_INTERNAL_7312f764_30_group_norm_nhwc_one_pass_60_cu_f74407114cuda3std6ranges3__45__cpo4nextE - _ZN61_INTERNAL_7312f764_30_group_norm_nhwc_one_pass_60_cu_f74407114cuda3std3__45__cpo7crbeginE)
_ZN61_INTERNAL_7312f764_30_group_norm_nhwc_one_pass_60_cu_f74407114cuda3std3__45__cpo7crbeginE:
	.zero		1
	.type		_ZN61_INTERNAL_7312f764_30_group_norm_nhwc_one_pass_60_cu_f74407114cuda3std6ranges3__45__cpo4nextE,@object
	.size		_ZN61_INTERNAL_7312f764_30_group_norm_nhwc_one_pass_60_cu_f74407114cuda3std6ranges3__45__cpo4nextE,(_ZN61_INTERNAL_7312f764_30_group_norm_nhwc_one_pass_60_cu_f74407114cuda3std6ranges3__45__cpo4swapE - _ZN61_INTERNAL_7312f764_30_group_norm_nhwc_one_pass_60_cu_f74407114cuda3std6ranges3__45__cpo4nextE)
_ZN61_INTERNAL_7312f764_30_group_norm_nhwc_one_pass_60_cu_f74407114cuda3std6ranges3__45__cpo4nextE:
	.zero		1
	.type		_ZN61_INTERNAL_7312f764_30_group_norm_nhwc_one_pass_60_cu_f74407114cuda3std6ranges3__45__cpo4swapE,@object
	.size		_ZN61_INTERNAL_7312f764_30_group_norm_nhwc_one_pass_60_cu_f74407114cuda3std6ranges3__45__cpo4swapE,(_ZN61_INTERNAL_7312f764_30_group_norm_nhwc_one_pass_60_cu_f74407116thrust23THRUST_300001_SM_800_NS12placeholders2_1E - _ZN61_INTERNAL_7312f764_30_group_norm_nhwc_one_pass_60_cu_f74407114cuda3std6ranges3__45__cpo4swapE)
_ZN61_INTERNAL_7312f764_30_group_norm_nhwc_one_pass_60_cu_f74407114cuda3std6ranges3__45__cpo4swapE:
	.zero		1
	.type		_ZN61_INTERNAL_7312f764_30_group_norm_nhwc_one_pass_60_cu_f74407116thrust23THRUST_300001_SM_800_NS12placeholders2_1E,@object
	.size		_ZN61_INTERNAL_7312f764_30_group_norm_nhwc_one_pass_60_cu_f74407116thrust23THRUST_300001_SM_800_NS12placeholders2_1E,(_ZN61_INTERNAL_7312f764_30_group_norm_nhwc_one_pass_60_cu_f74407116thrust23THRUST_300001_SM_800_NS12placeholders2_3E - _ZN61_INTERNAL_7312f764_30_group_norm_nhwc_one_pass_60_cu_f74407116thrust23THRUST_300001_SM_800_NS12placeholders2_1E)
_ZN61_INTERNAL_7312f764_30_group_norm_nhwc_one_pass_60_cu_f74407116thrust23THRUST_300001_SM_800_NS12placeholders2_1E:
	.zero		1
	.type		_ZN61_INTERNAL_7312f764_30_group_norm_nhwc_one_pass_60_cu_f74407116thrust23THRUST_300001_SM_800_NS12placeholders2_3E,@object
	.size		_ZN61_INTERNAL_7312f764_30_group_norm_nhwc_one_pass_60_cu_f74407116thrust23THRUST_300001_SM_800_NS12placeholders2_3E,(_ZN61_INTERNAL_7312f764_30_group_norm_nhwc_one_pass_60_cu_f74407114cuda3std3__45__cpo5beginE - _ZN61_INTERNAL_7312f764_30_group_norm_nhwc_one_pass_60_cu_f74407116thrust23THRUST_300001_SM_800_NS12placeholders2_3E)
_ZN61_INTERNAL_7312f764_30_group_norm_nhwc_one_pass_60_cu_f74407116thrust23THRUST_300001_SM_800_NS12placeholders2_3E:
	.zero		1
	.type		_ZN61_INTERNAL_7312f764_30_group_norm_nhwc_one_pass_60_cu_f74407114cuda3std3__45__cpo5beginE,@object
	.size		_ZN61_INTERNAL_7312f764_30_group_norm_nhwc_one_pass_60_cu_f74407114cuda3std3__45__cpo5beginE,(_ZN61_INTERNAL_7312f764_30_group_norm_nhwc_one_pass_60_cu_f74407114cuda3std6ranges3__45__cpo5beginE - _ZN61_INTERNAL_7312f764_30_group_norm_nhwc_one_pass_60_cu_f74407114cuda3std3__45__cpo5beginE)
_ZN61_INTERNAL_7312f764_30_group_norm_nhwc_one_pass_60_cu_f74407114cuda3std3__45__cpo5beginE:
	.zero		1
	.type		_ZN61_INTERNAL_7312f764_30_group_norm_nhwc_one_pass_60_cu_f74407114cuda3std6ranges3__45__cpo5beginE,@object
	.size		_ZN61_INTERNAL_7312f764_30_group_norm_nhwc_one_pass_60_cu_f74407114cuda3std6ranges3__45__cpo5beginE,(_ZN61_INTERNAL_7312f764_30_group_norm_nhwc_one_pass_60_cu_f74407114cuda3std3__463_GLOBAL__N__7312f764_30_group_norm_nhwc_one_pass_60_cu_f74407116ignoreE - _ZN61_INTERNAL_7312f764_30_group_norm_nhwc_one_pass_60_cu_f74407114cuda3std6ranges3__45__cpo5beginE)
_ZN61_INTERNAL_7312f764_30_group_norm_nhwc_one_pass_60_cu_f74407114cuda3std6ranges3__45__cpo5beginE:
	.zero		1
	.type		_ZN61_INTERNAL_7312f764_30_group_norm_nhwc_one_pass_60_cu_f74407114cuda3std3__463_GLOBAL__N__7312f764_30_group_norm_nhwc_one_pass_60_cu_f74407116ignoreE,@object
	.size		_ZN61_INTERNAL_7312f764_30_group_norm_nhwc_one_pass_60_cu_f74407114cuda3std3__463_GLOBAL__N__7312f764_30_group_norm_nhwc_one_pass_60_cu_f74407116ignoreE,(_ZN61_INTERNAL_7312f764_30_group_norm_nhwc_one_pass_60_cu_f74407114cuda3std6ranges3__45__cpo4dataE - _ZN61_INTERNAL_7312f764_30_group_norm_nhwc_one_pass_60_cu_f74407114cuda3std3__463_GLOBAL__N__7312f764_30_group_norm_nhwc_one_pass_60_cu_f74407116ignoreE)
_ZN61_INTERNAL_7312f764_30_group_norm_nhwc_one_pass_60_cu_f74407114cuda3std3__463_GLOBAL__N__7312f764_30_group_norm_nhwc_one_pass_60_cu_f74407116ignoreE:
	.zero		1
	.type		_ZN61_INTERNAL_7312f764_30_group_norm_nhwc_one_pass_60_cu_f74407114cuda3std6ranges3__45__cpo4dataE,@object
	.size		_ZN61_INTERNAL_7312f764_30_group_norm_nhwc_one_pass_60_cu_f74407114cuda3std6ranges3__45__cpo4dataE,(_ZN61_INTERNAL_7312f764_30_group_norm_nhwc_one_pass_60_cu_f74407116thrust23THRUST_300001_SM_800_NS12placeholders2_7E - _ZN61_INTERNAL_7312f764_30_group_norm_nhwc_one_pass_60_cu_f74407114cuda3std6ranges3__45__cpo4dataE)
_ZN61_INTERNAL_7312f764_30_group_norm_nhwc_one_pass_60_cu_f74407114cuda3std6ranges3__45__cpo4dataE:
	.zero		1
	.type		_ZN61_INTERNAL_7312f764_30_group_norm_nhwc_one_pass_60_cu_f74407116thrust23THRUST_300001_SM_800_NS12placeholders2_7E,@object
	.size		_ZN61_INTERNAL_7312f764_30_group_norm_nhwc_one_pass_60_cu_f74407116thrust23THRUST_300001_SM_800_NS12placeholders2_7E,(_ZN61_INTERNAL_7312f764_30_group_norm_nhwc_one_pass_60_cu_f74407114cuda3std3__45__cpo6rbeginE - _ZN61_INTERNAL_7312f764_30_group_norm_nhwc_one_pass_60_cu_f74407116thrust23THRUST_300001_SM_800_NS12placeholders2_7E)
_ZN61_INTERNAL_7312f764_30_group_norm_nhwc_one_pass_60_cu_f74407116thrust23THRUST_300001_SM_800_NS12placeholders2_7E:
	.zero		1
	.type		_ZN61_INTERNAL_7312f764_30_group_norm_nhwc_one_pass_60_cu_f74407114cuda3std3__45__cpo6rbeginE,@object
	.size		_ZN61_INTERNAL_7312f764_30_group_norm_nhwc_one_pass_60_cu_f74407114cuda3std3__45__cpo6rbeginE,(_ZN61_INTERNAL_7312f764_30_group_norm_nhwc_one_pass_60_cu_f74407114cuda3std6ranges3__45__cpo7advanceE - _ZN61_INTERNAL_7312f764_30_group_norm_nhwc_one_pass_60_cu_f74407114cuda3std3__45__cpo6rbeginE)
_ZN61_INTERNAL_7312f764_30_group_norm_nhwc_one_pass_60_cu_f74407114cuda3std3__45__cpo6rbeginE:
	.zero		1
	.type		_ZN61_INTERNAL_7312f764_30_group_norm_nhwc_one_pass_60_cu_f74407114cuda3std6ranges3__45__cpo7advanceE,@object
	.size		_ZN61_INTERNAL_7312f764_30_group_norm_nhwc_one_pass_60_cu_f74407114cuda3std6ranges3__45__cpo7advanceE,(_ZN61_INTERNAL_7312f764_30_group_norm_nhwc_one_pass_60_cu_f74407114cuda3std3__47nulloptE - _ZN61_INTERNAL_7312f764_30_group_norm_nhwc_one_pass_60_cu_f74407114cuda3std6ranges3__45__cpo7advanceE)
_ZN61_INTERNAL_7312f764_30_group_norm_nhwc_one_pass_60_cu_f74407114cuda3std6ranges3__45__cpo7advanceE:
	.zero		1
	.type		_ZN61_INTERNAL_7312f764_30_group_norm_nhwc_one_pass_60_cu_f74407114cuda3std3__47nulloptE,@object
	.size		_ZN61_INTERNAL_7312f764_30_group_norm_nhwc_one_pass_60_cu_f74407114cuda3std3__47nulloptE,(_ZN61_INTERNAL_7312f764_30_group_norm_nhwc_one_pass_60_cu_f74407114cuda3std6ranges3__45__cpo8distanceE - _ZN61_INTERNAL_7312f764_30_group_norm_nhwc_one_pass_60_cu_f74407114cuda3std3__47nulloptE)
_ZN61_INTERNAL_7312f764_30_group_norm_nhwc_one_pass_60_cu_f74407114cuda3std3__47nulloptE:
	.zero		1
	.type		_ZN61_INTERNAL_7312f764_30_group_norm_nhwc_one_pass_60_cu_f74407114cuda3std6ranges3__45__cpo8distanceE,@object
	.size		_ZN61_INTERNAL_7312f764_30_group_norm_nhwc_one_pass_60_cu_f74407114cuda3std6ranges3__45__cpo8distanceE,(_ZN61_INTERNAL_7312f764_30_group_norm_nhwc_one_pass_60_cu_f74407116thrust23THRUST_300001_SM_800_NS12placeholders2_6E - _ZN61_INTERNAL_7312f764_30_group_norm_nhwc_one_pass_60_cu_f74407114cuda3std6ranges3__45__cpo8distanceE)
_ZN61_INTERNAL_7312f764_30_group_norm_nhwc_one_pass_60_cu_f74407114cuda3std6ranges3__45__cpo8distanceE:
	.zero		1
	.type		_ZN61_INTERNAL_7312f764_30_group_norm_nhwc_one_pass_60_cu_f74407116thrust23THRUST_300001_SM_800_NS12placeholders2_6E,@object
	.size		_ZN61_INTERNAL_7312f764_30_group_norm_nhwc_one_pass_60_cu_f74407116thrust23THRUST_300001_SM_800_NS12placeholders2_6E,(_ZN61_INTERNAL_7312f764_30_group_norm_nhwc_one_pass_60_cu_f74407114cuda3std3__45__cpo4cendE - _ZN61_INTERNAL_7312f764_30_group_norm_nhwc_one_pass_60_cu_f74407116thrust23THRUST_300001_SM_800_NS12placeholders2_6E)
_ZN61_INTERNAL_7312f764_30_group_norm_nhwc_one_pass_60_cu_f74407116thrust23THRUST_300001_SM_800_NS12placeholders2_6E:
	.zero		1
	.type		_ZN61_INTERNAL_7312f764_30_group_norm_nhwc_one_pass_60_cu_f74407114cuda3std3__45__cpo4cendE,@object
	.size		_ZN61_INTERNAL_7312f764_30_group_norm_nhwc_one_pass_60_cu_f74407114cuda3std3__45__cpo4cendE,(_ZN61_INTERNAL_7312f764_30_group_norm_nhwc_one_pass_60_cu_f74407114cuda3std6ranges3__45__cpo4cendE - _ZN61_INTERNAL_7312f764_30_group_norm_nhwc_one_pass_60_cu_f74407114cuda3std3__45__cpo4cendE)
_ZN61_INTERNAL_7312f764_30_group_norm_nhwc_one_pass_60_cu_f74407114cuda3std3__45__cpo4cendE:
	.zero		1
	.type		_ZN61_INTERNAL_7312f764_30_group_norm_nhwc_one_pass_60_cu_f74407114cuda3std6ranges3__45__cpo4cendE,@object
	.size		_ZN61_INTERNAL_7312f764_30_group_norm_nhwc_one_pass_60_cu_f74407114cuda3std6ranges3__45__cpo4cendE,(_ZN61_INTERNAL_7312f764_30_group_norm_nhwc_one_pass_60_cu_f74407114cuda3std3__420unreachable_sentinelE - _ZN61_INTERNAL_7312f764_30_group_norm_nhwc_one_pass_60_cu_f74407114cuda3std6ranges3__45__cpo4cendE)
_ZN61_INTERNAL_7312f764_30_group_norm_nhwc_one_pass_60_cu_f74407114cuda3std6ranges3__45__cpo4cendE:
	.zero		1
	.type		_ZN61_INTERNAL_7312f764_30_group_norm_nhwc_one_pass_60_cu_f74407114cuda3std3__420unreachable_sentinelE,@object
	.size		_ZN61_INTERNAL_7312f764_30_group_norm_nhwc_one_pass_60_cu_f74407114cuda3std3__420unreachable_sentinelE,(_ZN61_INTERNAL_7312f764_30_group_norm_nhwc_one_pass_60_cu_f74407114cuda3std6ranges3__45__cpo5ssizeE - _ZN61_INTERNAL_7312f764_30_group_norm_nhwc_one_pass_60_cu_f74407114cuda3std3__420unreachable_sentinelE)
_ZN61_INTERNAL_7312f764_30_group_norm_nhwc_one_pass_60_cu_f74407114cuda3std3__420unreachable_sentinelE:
	.zero		1
	.type		_ZN61_INTERNAL_7312f764_30_group_norm_nhwc_one_pass_60_cu_f74407114cuda3std6ranges3__45__cpo5ssizeE,@object
	.size		_ZN61_INTERNAL_7312f764_30_group_norm_nhwc_one_pass_60_cu_f74407114cuda3std6ranges3__45__cpo5ssizeE,(_ZN61_INTERNAL_7312f764_30_group_norm_nhwc_one_pass_60_cu_f74407116thrust23THRUST_300001_SM_800_NS12placeholders3_10E - _ZN61_INTERNAL_7312f764_30_group_norm_nhwc_one_pass_60_cu_f74407114cuda3std6ranges3__45__cpo5ssizeE)
_ZN61_INTERNAL_7312f764_30_group_norm_nhwc_one_pass_60_cu_f74407114cuda3std6ranges3__45__cpo5ssizeE:
	.zero		1
	.type		_ZN61_INTERNAL_7312f764_30_group_norm_nhwc_one_pass_60_cu_f74407116thrust23THRUST_300001_SM_800_NS12placeholders3_10E,@object
	.size		_ZN61_INTERNAL_7312f764_30_group_norm_nhwc_one_pass_60_cu_f74407116thrust23THRUST_300001_SM_800_NS12placeholders3_10E,(_ZN61_INTERNAL_7312f764_30_group_norm_nhwc_one_pass_60_cu_f74407114cuda3std3__45__cpo5crendE - _ZN61_INTERNAL_7312f764_30_group_norm_nhwc_one_pass_60_cu_f74407116thrust23THRUST_300001_SM_800_NS12placeholders3_10E)
_ZN61_INTERNAL_7312f764_30_group_norm_nhwc_one_pass_60_cu_f74407116thrust23THRUST_300001_SM_800_NS12placeholders3_10E:
	.zero		1
	.type		_ZN61_INTERNAL_7312f764_30_group_norm_nhwc_one_pass_60_cu_f74407114cuda3std3__45__cpo5crendE,@object
	.size		_ZN61_INTERNAL_7312f764_30_group_norm_nhwc_one_pass_60_cu_f74407114cuda3std3__45__cpo5crendE,(_ZN61_INTERNAL_7312f764_30_group_norm_nhwc_one_pass_60_cu_f74407114cuda3std6ranges3__45__cpo4prevE - _ZN61_INTERNAL_7312f764_30_group_norm_nhwc_one_pass_60_cu_f74407114cuda3std3__45__cpo5crendE)
_ZN61_INTERNAL_7312f764_30_group_norm_nhwc_one_pass_60_cu_f74407114cuda3std3__45__cpo5crendE:
	.zero		1
	.type		_ZN61_INTERNAL_7312f764_30_group_norm_nhwc_one_pass_60_cu_f74407114cuda3std6ranges3__45__cpo4prevE,@object
	.size		_ZN61_INTERNAL_7312f764_30_group_norm_nhwc_one_pass_60_cu_f74407114cuda3std6ranges3__45__cpo4prevE,(_ZN61_INTERNAL_7312f764_30_group_norm_nhwc_one_pass_60_cu_f74407114cuda3std6ranges3__45__cpo9iter_moveE - _ZN61_INTERNAL_7312f764_30_group_norm_nhwc_one_pass_60_cu_f74407114cuda3std6ranges3__45__cpo4prevE)
_ZN61_INTERNAL_7312f764_30_group_norm_nhwc_one_pass_60_cu_f74407114cuda3std6ranges3__45__cpo4prevE:
	.zero		1
	.type		_ZN61_INTERNAL_7312f764_30_group_norm_nhwc_one_pass_60_cu_f74407114cuda3std6ranges3__45__cpo9iter_moveE,@object
	.size		_ZN61_INTERNAL_7312f764_30_group_norm_nhwc_one_pass_60_cu_f74407114cuda3std6ranges3__45__cpo9iter_moveE,(_ZN61_INTERNAL_7312f764_30_group_norm_nhwc_one_pass_60_cu_f74407116thrust23THRUST_300001_SM_800_NS12placeholders2_2E - _ZN61_INTERNAL_7312f764_30_group_norm_nhwc_one_pass_60_cu_f74407114cuda3std6ranges3__45__cpo9iter_moveE)
_ZN61_INTERNAL_7312f764_30_group_norm_nhwc_one_pass_60_cu_f74407114cuda3std6ranges3__45__cpo9iter_moveE:
	.zero		1
	.type		_ZN61_INTERNAL_7312f764_30_group_norm_nhwc_one_pass_60_cu_f74407116thrust23THRUST_300001_SM_800_NS12placeholders2_2E,@object
	.size		_ZN61_INTERNAL_7312f764_30_group_norm_nhwc_one_pass_60_cu_f74407116thrust23THRUST_300001_SM_800_NS12placeholders2_2E,(_ZN61_INTERNAL_7312f764_30_group_norm_nhwc_one_pass_60_cu_f74407116thrust23THRUST_300001_SM_800_NS12placeholders2_4E - _ZN61_INTERNAL_7312f764_30_group_norm_nhwc_one_pass_60_cu_f74407116thrust23THRUST_300001_SM_800_NS12placeholders2_2E)
_ZN61_INTERNAL_7312f764_30_group_norm_nhwc_one_pass_60_cu_f74407116thrust23THRUST_300001_SM_800_NS12placeholders2_2E:
	.zero		1
	.type		_ZN61_INTERNAL_7312f764_30_group_norm_nhwc_one_pass_60_cu_f74407116thrust23THRUST_300001_SM_800_NS12placeholders2_4E,@object
	.size		_ZN61_INTERNAL_7312f764_30_group_norm_nhwc_one_pass_60_cu_f74407116thrust23THRUST_300001_SM_800_NS12placeholders2_4E,(_ZN61_INTERNAL_7312f764_30_group_norm_nhwc_one_pass_60_cu_f74407114cuda3std3__45__cpo3endE - _ZN61_INTERNAL_7312f764_30_group_norm_nhwc_one_pass_60_cu_f74407116thrust23THRUST_300001_SM_800_NS12placeholders2_4E)
_ZN61_INTERNAL_7312f764_30_group_norm_nhwc_one_pass_60_cu_f74407116thrust23THRUST_300001_SM_800_NS12placeholders2_4E:
	.zero		1
	.type		_ZN61_INTERNAL_7312f764_30_group_norm_nhwc_one_pass_60_cu_f74407114cuda3std3__45__cpo3endE,@object
	.size		_ZN61_INTERNAL_7312f764_30_group_norm_nhwc_one_pass_60_cu_f74407114cuda3std3__45__cpo3endE,(_ZN61_INTERNAL_7312f764_30_group_norm_nhwc_one_pass_60_cu_f74407114cuda3std6ranges3__45__cpo3endE - _ZN61_INTERNAL_7312f764_30_group_norm_nhwc_one_pass_60_cu_f74407114cuda3std3__45__cpo3endE)
_ZN61_INTERNAL_7312f764_30_group_norm_nhwc_one_pass_60_cu_f74407114cuda3std3__45__cpo3endE:
	.zero		1
	.type		_ZN61_INTERNAL_7312f764_30_group_norm_nhwc_one_pass_60_cu_f74407114cuda3std6ranges3__45__cpo3endE,@object
	.size		_ZN61_INTERNAL_7312f764_30_group_norm_nhwc_one_pass_60_cu_f74407114cuda3std6ranges3__45__cpo3endE,(_ZN61_INTERNAL_7312f764_30_group_norm_nhwc_one_pass_60_cu_f74407114cuda3std3__419piecewise_constructE - _ZN61_INTERNAL_7312f764_30_group_norm_nhwc_one_pass_60_cu_f74407114cuda3std6ranges3__45__cpo3endE)
_ZN61_INTERNAL_7312f764_30_group_norm_nhwc_one_pass_60_cu_f74407114cuda3std6ranges3__45__cpo3endE:
	.zero		1
	.type		_ZN61_INTERNAL_7312f764_30_group_norm_nhwc_one_pass_60_cu_f74407114cuda3std3__419piecewise_constructE,@object
	.size		_ZN61_INTERNAL_7312f764_30_group_norm_nhwc_one_pass_60_cu_f74407114cuda3std3__419piecewise_constructE,(_ZN61_INTERNAL_7312f764_30_group_norm_nhwc_one_pass_60_cu_f74407114cuda3std6ranges3__45__cpo5cdataE - _ZN61_INTERNAL_7312f764_30_group_norm_nhwc_one_pass_60_cu_f74407114cuda3std3__419piecewise_constructE)
_ZN61_INTERNAL_7312f764_30_group_norm_nhwc_one_pass_60_cu_f74407114cuda3std3__419piecewise_constructE:
	.zero		1
	.type		_ZN61_INTERNAL_7312f764_30_group_norm_nhwc_one_pass_60_cu_f74407114cuda3std6ranges3__45__cpo5cdataE,@object
	.size		_ZN61_INTERNAL_7312f764_30_group_norm_nhwc_one_pass_60_cu_f74407114cuda3std6ranges3__45__cpo5cdataE,(_ZN61_INTERNAL_7312f764_30_group_norm_nhwc_one_pass_60_cu_f74407116thrust23THRUST_300001_SM_800_NS12placeholders2_8E - _ZN61_INTERNAL_7312f764_30_group_norm_nhwc_one_pass_60_cu_f74407114cuda3std6ranges3__45__cpo5cdataE)
_ZN61_INTERNAL_7312f764_30_group_norm_nhwc_one_pass_60_cu_f74407114cuda3std6ranges3__45__cpo5cdataE:
	.zero		1
	.type		_ZN61_INTERNAL_7312f764_30_group_norm_nhwc_one_pass_60_cu_f74407116thrust23THRUST_300001_SM_800_NS12placeholders2_8E,@object
	.size		_ZN61_INTERNAL_7312f764_30_group_norm_nhwc_one_pass_60_cu_f74407116thrust23THRUST_300001_SM_800_NS12placeholders2_8E,(_ZN61_INTERNAL_7312f764_30_group_norm_nhwc_one_pass_60_cu_f74407114cuda3std3__45__cpo4rendE - _ZN61_INTERNAL_7312f764_30_group_norm_nhwc_one_pass_60_cu_f74407116thrust23THRUST_300001_SM_800_NS12placeholders2_8E)
_ZN61_INTERNAL_7312f764_30_group_norm_nhwc_one_pass_60_cu_f74407116thrust23THRUST_300001_SM_800_NS12placeholders2_8E:
	.zero		1
	.type		_ZN61_INTERNAL_7312f764_30_group_norm_nhwc_one_pass_60_cu_f74407114cuda3std3__45__cpo4rendE,@object
	.size		_ZN61_INTERNAL_7312f764_30_group_norm_nhwc_one_pass_60_cu_f74407114cuda3std3__45__cpo4rendE,(_ZN61_INTERNAL_7312f764_30_group_norm_nhwc_one_pass_60_cu_f74407114cuda3std6ranges3__45__cpo9iter_swapE - _ZN61_INTERNAL_7312f764_30_group_norm_nhwc_one_pass_60_cu_f74407114cuda3std3__45__cpo4rendE)
_ZN61_INTERNAL_7312f764_30_group_norm_nhwc_one_pass_60_cu_f74407114cuda3std3__45__cpo4rendE:
	.zero		1
	.type		_ZN61_INTERNAL_7312f764_30_group_norm_nhwc_one_pass_60_cu_f74407114cuda3std6ranges3__45__cpo9iter_swapE,@object
	.size		_ZN61_INTERNAL_7312f764_30_group_norm_nhwc_one_pass_60_cu_f74407114cuda3std6ranges3__45__cpo9iter_swapE,(_ZN61_INTERNAL_7312f764_30_group_norm_nhwc_one_pass_60_cu_f74407114cuda3std3__48unexpectE - _ZN61_INTERNAL_7312f764_30_group_norm_nhwc_one_pass_60_cu_f74407114cuda3std6ranges3__45__cpo9iter_swapE)
_ZN61_INTERNAL_7312f764_30_group_norm_nhwc_one_pass_60_cu_f74407114cuda3std6ranges3__45__cpo9iter_swapE:
	.zero		1
	.type		_ZN61_INTERNAL_7312f764_30_group_norm_nhwc_one_pass_60_cu_f74407114cuda3std3__48unexpectE,@object
	.size		_ZN61_INTERNAL_7312f764_30_group_norm_nhwc_one_pass_60_cu_f74407114cuda3std3__48unexpectE,(_ZN61_INTERNAL_7312f764_30_group_norm_nhwc_one_pass_60_cu_f74407116thrust23THRUST_300001_SM_800_NS6system6detail10sequential3seqE - _ZN61_INTERNAL_7312f764_30_group_norm_nhwc_one_pass_60_cu_f74407114cuda3std3__48unexpectE)
_ZN61_INTERNAL_7312f764_30_group_norm_nhwc_one_pass_60_cu_f74407114cuda3std3__48unexpectE:
	.zero		1
	.type		_ZN61_INTERNAL_7312f764_30_group_norm_nhwc_one_pass_60_cu_f74407116thrust23THRUST_300001_SM_800_NS6system6detail10sequential3seqE,@object
	.size		_ZN61_INTERNAL_7312f764_30_group_norm_nhwc_one_pass_60_cu_f74407116thrust23THRUST_300001_SM_800_NS6system6detail10sequential3seqE,(.L_29 - _ZN61_INTERNAL_7312f764_30_group_norm_nhwc_one_pass_60_cu_f74407116thrust23THRUST_300001_SM_800_NS6system6detail10sequential3seqE)
_ZN61_INTERNAL_7312f764_30_group_norm_nhwc_one_pass_60_cu_f74407116thrust23THRUST_300001_SM_800_NS6system6detail10sequential3seqE:
	.zero		1
.L_29:


//--------------------- .nv.shared._Z35group_norm_nhwc_bwd_one_pass_kernelI11Bf16IOFp32WLi64ELi60ELi480EEv26Group_norm_nhwc_bwd_params --------------------------
	.section	.nv.shared._Z35group_norm_nhwc_bwd_one_pass_kernelI11Bf16IOFp32WLi64ELi60ELi480EEv26Group_norm_nhwc_bwd_params,"aw",@nobits
	.sectionflags	@""
	.align	16
.nv.shared._Z35group_norm_nhwc_bwd_one_pass_kernelI11Bf16IOFp32WLi64ELi60ELi480EEv26Group_norm_nhwc_bwd_params:
	.zero		7840


//--------------------- .nv.shared._Z35group_norm_nhwc_bwd_one_pass_kernelI11Bf16IOFp32WLi128ELi60ELi480EEv26Group_norm_nhwc_bwd_params --------------------------
	.section	.nv.shared._Z35group_norm_nhwc_bwd_one_pass_kernelI11Bf16IOFp32WLi128ELi60ELi480EEv26Group_norm_nhwc_bwd_params,"aw",@nobits
	.sectionflags	@""
	.align	16
.nv.shared._Z35group_norm_nhwc_bwd_one_pass_kernelI11Bf16IOFp32WLi128ELi60ELi480EEv26Group_norm_nhwc_bwd_params:
	.zero		7840


//--------------------- .nv.shared._Z35group_norm_nhwc_bwd_one_pass_kernelI11Bf16IOFp32WLi256ELi60ELi480EEv26Group_norm_nhwc_bwd_params --------------------------
	.section	.nv.shared._Z35group_norm_nhwc_bwd_one_pass_kernelI11Bf16IOFp32WLi256ELi60ELi480EEv26Group_norm_nhwc_bwd_params,"aw",@nobits
	.sectionflags	@""
	.align	16
.nv.shared._Z35group_norm_nhwc_bwd_one_pass_kernelI11Bf16IOFp32WLi256ELi60ELi480EEv26Group_norm_nhwc_bwd_params:
	.zero		7840


//--------------------- .nv.shared._Z35group_norm_nhwc_bwd_one_pass_kernelI11Bf16IOFp32WLi512ELi60ELi480EEv26Group_norm_nhwc_bwd_params --------------------------
	.section	.nv.shared._Z35group_norm_nhwc_bwd_one_pass_kernelI11Bf16IOFp32WLi512ELi60ELi480EEv26Group_norm_nhwc_bwd_params,"aw",@nobits
	.sectionflags	@""
	.align	16
.nv.shared._Z35group_norm_nhwc_bwd_one_pass_kernelI11Bf16IOFp32WLi512ELi60ELi480EEv26Group_norm_nhwc_bwd_params:
	.zero		7840


//--------------------- .nv.shared._Z35group_norm_nhwc_bwd_one_pass_kernelI11Bf16IOBf16WLi64ELi60ELi480EEv26Group_norm_nhwc_bwd_params --------------------------
	.section	.nv.shared._Z35group_norm_nhwc_bwd_one_pass_kernelI11Bf16IOBf16WLi64ELi60ELi480EEv26Group_norm_nhwc_bwd_params,"aw",@nobits
	.sectionflags	@""
	.align	16
.nv.shared._Z35group_norm_nhwc_bwd_one_pass_kernelI11Bf16IOBf16WLi64ELi60ELi480EEv26Group_norm_nhwc_bwd_params:
	.zero		7840


//--------------------- .nv.shared._Z35group_norm_nhwc_bwd_one_pass_kernelI11Bf16IOBf16WLi128ELi60ELi480EEv26Group_norm_nhwc_bwd_params --------------------------
	.section	.nv.shared._Z35group_norm_nhwc_bwd_one_pass_kernelI11Bf16IOBf16WLi128ELi60ELi480EEv26Group_norm_nhwc_bwd_params,"aw",@nobits
	.sectionflags	@""
	.align	16
.nv.shared._Z35group_norm_nhwc_bwd_one_pass_kernelI11Bf16IOBf16WLi128ELi60ELi480EEv26Group_norm_nhwc_bwd_params:
	.zero		7840


//--------------------- .nv.shared._Z35group_norm_nhwc_bwd_one_pass_kernelI11Bf16IOBf16WLi256ELi60ELi480EEv26Group_norm_nhwc_bwd_params --------------------------
	.section	.nv.shared._Z35group_norm_nhwc_bwd_one_pass_kernelI11Bf16IOBf16WLi256ELi60ELi480EEv26Group_norm_nhwc_bwd_params,"aw",@nobits
	.sectionflags	@""
	.align	16
.nv.shared._Z35group_norm_nhwc_bwd_one_pass_kernelI11Bf16IOBf16WLi256ELi60ELi480EEv26Group_norm_nhwc_bwd_params:
	.zero		7840


//--------------------- .nv.shared._Z35group_norm_nhwc_bwd_one_pass_kernelI11Bf16IOBf16WLi512ELi60ELi480EEv26Group_norm_nhwc_bwd_params --------------------------
	.section	.nv.shared._Z35group_norm_nhwc_bwd_one_pass_kernelI11Bf16IOBf16WLi512ELi60ELi480EEv26Group_norm_nhwc_bwd_params,"aw",@nobits
	.sectionflags	@""
	.align	16
.nv.shared._Z35group_norm_nhwc_bwd_one_pass_kernelI11Bf16IOBf16WLi512ELi60ELi480EEv26Group_norm_nhwc_bwd_params:
	.zero		7840


//--------------------- .nv.shared._Z35group_norm_nhwc_bwd_one_pass_kernelI11Bf16IOFp16WLi64ELi60ELi480EEv26Group_norm_nhwc_bwd_params --------------------------
	.section	.nv.shared._Z35group_norm_nhwc_bwd_one_pass_kernelI11Bf16IOFp16WLi64ELi60ELi480EEv26Group_norm_nhwc_bwd_params,"aw",@nobits
	.sectionflags	@""
	.align	16
.nv.shared._Z35group_norm_nhwc_bwd_one_pass_kernelI11Bf16IOFp16WLi64ELi60ELi480EEv26Group_norm_nhwc_bwd_params:
	.zero		7840


//--------------------- .nv.shared._Z35group_norm_nhwc_bwd_one_pass_kernelI11Bf16IOFp16WLi128ELi60ELi480EEv26Group_norm_nhwc_bwd_params --------------------------
	.section	.nv.shared._Z35group_norm_nhwc_bwd_one_pass_kernelI11Bf16IOFp16WLi128ELi60ELi480EEv26Group_norm_nhwc_bwd_params,"aw",@nobits
	.sectionflags	@""
	.align	16
.nv.shared._Z35group_norm_nhwc_bwd_one_pass_kernelI11Bf16IOFp16WLi128ELi60ELi480EEv26Group_norm_nhwc_bwd_params:
	.zero		7840


//--------------------- .nv.shared._Z35group_norm_nhwc_bwd_one_pass_kernelI11Bf16IOFp16WLi256ELi60ELi480EEv26Group_norm_nhwc_bwd_params --------------------------
	.section	.nv.shared._Z35group_norm_nhwc_bwd_one_pass_kernelI11Bf16IOFp16WLi256ELi60ELi480EEv26Group_norm_nhwc_bwd_params,"aw",@nobits
	.sectionflags	@""
	.align	16
.nv.shared._Z35group_norm_nhwc_bwd_one_pass_kernelI11Bf16IOFp16WLi256ELi60ELi480EEv26Group_norm_nhwc_bwd_params:
	.zero		7840


//--------------------- .nv.shared._Z35group_norm_nhwc_bwd_one_pass_kernelI11Bf16IOFp16WLi512ELi60ELi480EEv26Group_norm_nhwc_bwd_params --------------------------
	.section	.nv.shared._Z35group_norm_nhwc_bwd_one_pass_kernelI11Bf16IOFp16WLi512ELi60ELi480EEv26Group_norm_nhwc_bwd_params,"aw",@nobits
	.sectionflags	@""
	.align	16
.nv.shared._Z35group_norm_nhwc_bwd_one_pass_kernelI11Bf16IOFp16WLi512ELi60ELi480EEv26Group_norm_nhwc_bwd_params:
	.zero		7840


//--------------------- .nv.shared._Z35group_norm_nhwc_bwd_one_pass_kernelI11Fp16IOFp32WLi64ELi60ELi480EEv26Group_norm_nhwc_bwd_params --------------------------
	.section	.nv.shared._Z35group_norm_nhwc_bwd_one_pass_kernelI11Fp16IOFp32WLi64ELi60ELi480EEv26Group_norm_nhwc_bwd_params,"aw",@nobits
	.sectionflags	@""
	.align	16
.nv.shared._Z35group_norm_nhwc_bwd_one_pass_kernelI11Fp16IOFp32WLi64ELi60ELi480EEv26Group_norm_nhwc_bwd_params:
	.zero		7840


//--------------------- .nv.shared._Z35group_norm_nhwc_bwd_one_pass_kernelI11Fp16IOFp32WLi128ELi60ELi480EEv26Group_norm_nhwc_bwd_params --------------------------
	.section	.nv.shared._Z35group_norm_nhwc_bwd_one_pass_kernelI11Fp16IOFp32WLi128ELi60ELi480EEv26Group_norm_nhwc_bwd_params,"aw",@nobits
	.sectionflags	@""
	.align	16
.nv.shared._Z35group_norm_nhwc_bwd_one_pass_kernelI11Fp16IOFp32WLi128ELi60ELi480EEv26Group_norm_nhwc_bwd_params:
	.zero		7840


//--------------------- .nv.shared._Z35group_norm_nhwc_bwd_one_pass_kernelI11Fp16IOFp32WLi256ELi60ELi480EEv26Group_norm_nhwc_bwd_params --------------------------
	.section	.nv.shared._Z35group_norm_nhwc_bwd_one_pass_kernelI11Fp16IOFp32WLi256ELi60ELi480EEv26Group_norm_nhwc_bwd_params,"aw",@nobits
	.sectionflags	@""
	.align	16
.nv.shared._Z35group_norm_nhwc_bwd_one_pass_kernelI11Fp16IOFp32WLi256ELi60ELi480EEv26Group_norm_nhwc_bwd_params:
	.zero		7840


//--------------------- .nv.shared._Z35group_norm_nhwc_bwd_one_pass_kernelI11Fp16IOFp32WLi512ELi60ELi480EEv26Group_norm_nhwc_bwd_params --------------------------
	.section	.nv.shared._Z35group_norm_nhwc_bwd_one_pass_kernelI11Fp16IOFp32WLi512ELi60ELi480EEv26Group_norm_nhwc_bwd_params,"aw",@nobits
	.sectionflags	@""
	.align	16
.nv.shared._Z35group_norm_nhwc_bwd_one_pass_kernelI11Fp16IOFp32WLi512ELi60ELi480EEv26Group_norm_nhwc_bwd_params:
	.zero		7840


//--------------------- .nv.shared._Z35group_norm_nhwc_bwd_one_pass_kernelI11Fp16IOBf16WLi64ELi60ELi480EEv26Group_norm_nhwc_bwd_params --------------------------
	.section	.nv.shared._Z35group_norm_nhwc_bwd_one_pass_kernelI11Fp16IOBf16WLi64ELi60ELi480EEv26Group_norm_nhwc_bwd_params,"aw",@nobits
	.sectionflags	@""
	.align	16
.nv.shared._Z35group_norm_nhwc_bwd_one_pass_kernelI11Fp16IOBf16WLi64ELi60ELi480EEv26Group_norm_nhwc_bwd_params:
	.zero		7840


//--------------------- .nv.shared._Z35group_norm_nhwc_bwd_one_pass_kernelI11Fp16IOBf16WLi128ELi60ELi480EEv26Group_norm_nhwc_bwd_params --------------------------
	.section	.nv.shared._Z35group_norm_nhwc_bwd_one_pass_kernelI11Fp16IOBf16WLi128ELi60ELi480EEv26Group_norm_nhwc_bwd_params,"aw",@nobits
	.sectionflags	@""
	.align	16
.nv.shared._Z35group_norm_nhwc_bwd_one_pass_kernelI11Fp16IOBf16WLi128ELi60ELi480EEv26Group_norm_nhwc_bwd_params:
	.zero		7840


//--------------------- .nv.shared._Z35group_norm_nhwc_bwd_one_pass_kernelI11Fp16IOBf16WLi256ELi60ELi480EEv26Group_norm_nhwc_bwd_params --------------------------
	.section	.nv.shared._Z35group_norm_nhwc_bwd_one_pass_kernelI11Fp16IOBf16WLi256ELi60ELi480EEv26Group_norm_nhwc_bwd_params,"aw",@nobits
	.sectionflags	@""
	.align	16
.nv.shared._Z35group_norm_nhwc_bwd_one_pass_kernelI11Fp16IOBf16WLi256ELi60ELi480EEv26Group_norm_nhwc_bwd_params:
	.zero		7840


//--------------------- .nv.shared._Z35group_norm_nhwc_bwd_one_pass_kernelI11Fp16IOBf16WLi512ELi60ELi480EEv26Group_norm_nhwc_bwd_params --------------------------
	.section	.nv.shared._Z35group_norm_nhwc_bwd_one_pass_kernelI11Fp16IOBf16WLi512ELi60ELi480EEv26Group_norm_nhwc_bwd_params,"aw",@nobits
	.sectionflags	@""
	.align	16
.nv.shared._Z35group_norm_nhwc_bwd_one_pass_kernelI11Fp16IOBf16WLi512ELi60ELi480EEv26Group_norm_nhwc_bwd_params:
	.zero		7840


//--------------------- .nv.shared._Z35group_norm_nhwc_bwd_one_pass_kernelI11Fp16IOFp16WLi64ELi60ELi480EEv26Group_norm_nhwc_bwd_params --------------------------
	.section	.nv.shared._Z35group_norm_nhwc_bwd_one_pass_kernelI11Fp16IOFp16WLi64ELi60ELi480EEv26Group_norm_nhwc_bwd_params,"aw",@nobits
	.sectionflags	@""
	.align	16
.nv.shared._Z35group_norm_nhwc_bwd_one_pass_kernelI11Fp16IOFp16WLi64ELi60ELi480EEv26Group_norm_nhwc_bwd_params:
	.zero		7840


//--------------------- .nv.shared._Z35group_norm_nhwc_bwd_one_pass_kernelI11Fp16IOFp16WLi128ELi60ELi480EEv26Group_norm_nhwc_bwd_params --------------------------
	.section	.nv.shared._Z35group_norm_nhwc_bwd_one_pass_kernelI11Fp16IOFp16WLi128ELi60ELi480EEv26Group_norm_nhwc_bwd_params,"aw",@nobits
	.sectionflags	@""
	.align	16
.nv.shared._Z35group_norm_nhwc_bwd_one_pass_kernelI11Fp16IOFp16WLi128ELi60ELi480EEv26Group_norm_nhwc_bwd_params:
	.zero		7840


//--------------------- .nv.shared._Z35group_norm_nhwc_bwd_one_pass_kernelI11Fp16IOFp16WLi256ELi60ELi480EEv26Group_norm_nhwc_bwd_params --------------------------
	.section	.nv.shared._Z35group_norm_nhwc_bwd_one_pass_kernelI11Fp16IOFp16WLi256ELi60ELi480EEv26Group_norm_nhwc_bwd_params,"aw",@nobits
	.sectionflags	@""
	.align	16
.nv.shared._Z35group_norm_nhwc_bwd_one_pass_kernelI11Fp16IOFp16WLi256ELi60ELi480EEv26Group_norm_nhwc_bwd_params:
	.zero		7840


//--------------------- .nv.shared._Z35group_norm_nhwc_bwd_one_pass_kernelI11Fp16IOFp16WLi512ELi60ELi480EEv26Group_norm_nhwc_bwd_params --------------------------
	.section	.nv.shared._Z35group_norm_nhwc_bwd_one_pass_kernelI11Fp16IOFp16WLi512ELi60ELi480EEv26Group_norm_nhwc_bwd_params,"aw",@nobits
	.sectionflags	@""
	.align	16
.nv.shared._Z35group_norm_nhwc_bwd_one_pass_kernelI11Fp16IOFp16WLi512ELi60ELi480EEv26Group_norm_nhwc_bwd_params:
	.zero		7840


//--------------------- .nv.shared._Z35group_norm_nhwc_bwd_one_pass_kernelI11Fp32IOFp32WLi64ELi60ELi480EEv26Group_norm_nhwc_bwd_params --------------------------
	.section	.nv.shared._Z35group_norm_nhwc_bwd_one_pass_kernelI11Fp32IOFp32WLi64ELi60ELi480EEv26Group_norm_nhwc_bwd_params,"aw",@nobits
	.sectionflags	@""
	.align	16
.nv.shared._Z35group_norm_nhwc_bwd_one_pass_kernelI11Fp32IOFp32WLi64ELi60ELi480EEv26Group_norm_nhwc_bwd_params:
	.zero		7840


//--------------------- .nv.shared._Z35group_norm_nhwc_bwd_one_pass_kernelI11Fp32IOFp32WLi128ELi60ELi480EEv26Group_norm_nhwc_bwd_params --------------------------
	.section	.nv.shared._Z35group_norm_nhwc_bwd_one_pass_kernelI11Fp32IOFp32WLi128ELi60ELi480EEv26Group_norm_nhwc_bwd_params,"aw",@nobits
	.sectionflags	@""
	.align	16
.nv.shared._Z35group_norm_nhwc_bwd_one_pass_kernelI11Fp32IOFp32WLi128ELi60ELi480EEv26Group_norm_nhwc_bwd_params:
	.zero		7840


//--------------------- .nv.shared._Z35group_norm_nhwc_bwd_one_pass_kernelI11Fp32IOFp32WLi256ELi60ELi480EEv26Group_norm_nhwc_bwd_params --------------------------
	.section	.nv.shared._Z35group_norm_nhwc_bwd_one_pass_kernelI11Fp32IOFp32WLi256ELi60ELi480EEv26Group_norm_nhwc_bwd_params,"aw",@nobits
	.sectionflags	@""
	.align	16
.nv.shared._Z35group_norm_nhwc_bwd_one_pass_kernelI11Fp32IOFp32WLi256ELi60ELi480EEv26Group_norm_nhwc_bwd_params:
	.zero		7840


//--------------------- .nv.shared._Z35group_norm_nhwc_bwd_one_pass_kernelI11Fp32IOFp32WLi512ELi60ELi480EEv26Group_norm_nhwc_bwd_params --------------------------
	.section	.nv.shared._Z35group_norm_nhwc_bwd_one_pass_kernelI11Fp32IOFp32WLi512ELi60ELi480EEv26Group_norm_nhwc_bwd_params,"aw",@nobits
	.sectionflags	@""
	.align	16
.nv.shared._Z35group_norm_nhwc_bwd_one_pass_kernelI11Fp32IOFp32WLi512ELi60ELi480EEv26Group_norm_nhwc_bwd_params:
	.zero		7840


//--------------------- .nv.shared._Z35group_norm_nhwc_bwd_one_pass_kernelI11Fp32IOBf16WLi64ELi60ELi480EEv26Group_norm_nhwc_bwd_params --------------------------
	.section	.nv.shared._Z35group_norm_nhwc_bwd_one_pass_kernelI11Fp32IOBf16WLi64ELi60ELi480EEv26Group_norm_nhwc_bwd_params,"aw",@nobits
	.sectionflags	@""
	.align	16
.nv.shared._Z35group_norm_nhwc_bwd_one_pass_kernelI11Fp32IOBf16WLi64ELi60ELi480EEv26Group_norm_nhwc_bwd_params:
	.zero		7840


//--------------------- .nv.shared._Z35group_norm_nhwc_bwd_one_pass_kernelI11Fp32IOBf16WLi128ELi60ELi480EEv26Group_norm_nhwc_bwd_params --------------------------
	.section	.nv.shared._Z35group_norm_nhwc_bwd_one_pass_kernelI11Fp32IOBf16WLi128ELi60ELi480EEv26Group_norm_nhwc_bwd_params,"aw",@nobits
	.sectionflags	@""
	.align	16
.nv.shared._Z35group_norm_nhwc_bwd_one_pass_kernelI11Fp32IOBf16WLi128ELi60ELi480EEv26Group_norm_nhwc_bwd_params:
	.zero		7840


//--------------------- .nv.shared._Z35group_norm_nhwc_bwd_one_pass_kernelI11Fp32IOBf16WLi256ELi60ELi480EEv26Group_norm_nhwc_bwd_params --------------------------
	.section	.nv.shared._Z35group_norm_nhwc_bwd_one_pass_kernelI11Fp32IOBf16WLi256ELi60ELi480EEv26Group_norm_nhwc_bwd_params,"aw",@nobits
	.sectionflags	@""
	.align	16
.nv.shared._Z35group_norm_nhwc_bwd_one_pass_kernelI11Fp32IOBf16WLi256ELi60ELi480EEv26Group_norm_nhwc_bwd_params:
	.zero		7840


//--------------------- .nv.shared._Z35group_norm_nhwc_bwd_one_pass_kernelI11Fp32IOBf16WLi512ELi60ELi480EEv26Group_norm_nhwc_bwd_params --------------------------
	.section	.nv.shared._Z35group_norm_nhwc_bwd_one_pass_kernelI11Fp32IOBf16WLi512ELi60ELi480EEv26Group_norm_nhwc_bwd_params,"aw",@nobits
	.sectionflags	@""
	.align	16
.nv.shared._Z35group_norm_nhwc_bwd_one_pass_kernelI11Fp32IOBf16WLi512ELi60ELi480EEv26Group_norm_nhwc_bwd_params:
	.zero		7840


//--------------------- .nv.shared._Z35group_norm_nhwc_bwd_one_pass_kernelI11Fp32IOFp16WLi64ELi60ELi480EEv26Group_norm_nhwc_bwd_params --------------------------
	.section	.nv.shared._Z35group_norm_nhwc_bwd_one_pass_kernelI11Fp32IOFp16WLi64ELi60ELi480EEv26Group_norm_nhwc_bwd_params,"aw",@nobits
	.sectionflags	@""
	.align	16
.nv.shared._Z35group_norm_nhwc_bwd_one_pass_kernelI11Fp32IOFp16WLi64ELi60ELi480EEv26Group_norm_nhwc_bwd_params:
	.zero		7840


//--------------------- .nv.shared._Z35group_norm_nhwc_bwd_one_pass_kernelI11Fp32IOFp16WLi128ELi60ELi480EEv26Group_norm_nhwc_bwd_params --------------------------
	.section	.nv.shared._Z35group_norm_nhwc_bwd_one_pass_kernelI11Fp32IOFp16WLi128ELi60ELi480EEv26Group_norm_nhwc_bwd_params,"aw",@nobits
	.sectionflags	@""
	.align	16
.nv.shared._Z35group_norm_nhwc_bwd_one_pass_kernelI11Fp32IOFp16WLi128ELi60ELi480EEv26Group_norm_nhwc_bwd_params:
	.zero		7840


//--------------------- .nv.shared._Z35group_norm_nhwc_bwd_one_pass_kernelI11Fp32IOFp16WLi256ELi60ELi480EEv26Group_norm_nhwc_bwd_params --------------------------
	.section	.nv.shared._Z35group_norm_nhwc_bwd_one_pass_kernelI11Fp32IOFp16WLi256ELi60ELi480EEv26Group_norm_nhwc_bwd_params,"aw",@nobits
	.sectionflags	@""
	.align	16
.nv.shared._Z35group_norm_nhwc_bwd_one_pass_kernelI11Fp32IOFp16WLi256ELi60ELi480EEv26Group_norm_nhwc_bwd_params:
	.zero		7840


//--------------------- .nv.shared._Z35group_norm_nhwc_bwd_one_pass_kernelI11Fp32IOFp16WLi512ELi60ELi480EEv26Group_norm_nhwc_bwd_params --------------------------
	.section	.nv.shared._Z35group_norm_nhwc_bwd_one_pass_kernelI11Fp32IOFp16WLi512ELi60ELi480EEv26Group_norm_nhwc_bwd_params,"aw",@nobits
	.sectionflags	@""
	.align	16
.nv.shared._Z35group_norm_nhwc_bwd_one_pass_kernelI11Fp32IOFp16WLi512ELi60ELi480EEv26Group_norm_nhwc_bwd_params:
	.zero		7840


//--------------------- .nv.shared._Z35group_norm_nhwc_fwd_one_pass_kernelI11Bf16IOFp32WLi64ELi60ELi480EEv26Group_norm_nhwc_fwd_params --------------------------
	.section	.nv.shared._Z35group_norm_nhwc_fwd_one_pass_kernelI11Bf16IOFp32WLi64ELi60ELi480EEv26Group_norm_nhwc_fwd_params,"aw",@nobits
	.sectionflags	@""
	.align	8
.nv.shared._Z35group_norm_nhwc_fwd_one_pass_kernelI11Bf16IOFp32WLi64ELi60ELi480EEv26Group_norm_nhwc_fwd_params:
	.zero		152


//--------------------- .nv.shared._Z35group_norm_nhwc_fwd_one_pass_kernelI11Bf16IOFp32WLi128ELi60ELi480EEv26Group_norm_nhwc_fwd_params --------------------------
	.section	.nv.shared._Z35group_norm_nhwc_fwd_one_pass_kernelI11Bf16IOFp32WLi128ELi60ELi480EEv26Group_norm_nhwc_fwd_params,"aw",@nobits
	.sectionflags	@""
	.align	8
.nv.shared._Z35group_norm_nhwc_fwd_one_pass_kernelI11Bf16IOFp32WLi128ELi60ELi480EEv26Group_norm_nhwc_fwd_params:
	.zero		152


//--------------------- .nv.shared._Z35group_norm_nhwc_fwd_one_pass_kernelI11Bf16IOFp32WLi256ELi60ELi480EEv26Group_norm_nhwc_fwd_params --------------------------
	.section	.nv.shared._Z35group_norm_nhwc_fwd_one_pass_kernelI11Bf16IOFp32WLi256ELi60ELi480EEv26Group_norm_nhwc_fwd_params,"aw",@nobits
	.sectionflags	@""
	.align	8
.nv.shared._Z35group_norm_nhwc_fwd_one_pass_kernelI11Bf16IOFp32WLi256ELi60ELi480EEv26Group_norm_nhwc_fwd_params:
	.zero		152


//--------------------- .nv.shared._Z35group_norm_nhwc_fwd_one_pass_kernelI11Bf16IOFp32WLi512ELi60ELi480EEv26Group_norm_nhwc_fwd_params --------------------------
	.section	.nv.shared._Z35group_norm_nhwc_fwd_one_pass_kernelI11Bf16IOFp32WLi512ELi60ELi480EEv26Group_norm_nhwc_fwd_params,"aw",@nobits
	.sectionflags	@""
	.align	8
.nv.shared._Z35group_norm_nhwc_fwd_one_pass_kernelI11Bf16IOFp32WLi512ELi60ELi480EEv26Group_norm_nhwc_fwd_params:
	.zero		152


//--------------------- .nv.shared._Z35group_norm_nhwc_fwd_one_pass_kernelI11Bf16IOBf16WLi64ELi60ELi480EEv26Group_norm_nhwc_fwd_params --------------------------
	.section	.nv.shared._Z35group_norm_nhwc_fwd_one_pass_kernelI11Bf16IOBf16WLi64ELi60ELi480EEv26Group_norm_nhwc_fwd_params,"aw",@nobits
	.sectionflags	@""
	.align	8
.nv.shared._Z35group_norm_nhwc_fwd_one_pass_kernelI11Bf16IOBf16WLi64ELi60ELi480EEv26Group_norm_nhwc_fwd_params:
	.zero		152


//--------------------- .nv.shared._Z35group_norm_nhwc_fwd_one_pass_kernelI11Bf16IOBf16WLi128ELi60ELi480EEv26Group_norm_nhwc_fwd_params --------------------------
	.section	.nv.shared._Z35group_norm_nhwc_fwd_one_pass_kernelI11Bf16IOBf16WLi128ELi60ELi480EEv26Group_norm_nhwc_fwd_params,"aw",@nobits
	.sectionflags	@""
	.align	8
.nv.shared._Z35group_norm_nhwc_fwd_one_pass_kernelI11Bf16IOBf16WLi128ELi60ELi480EEv26Group_norm_nhwc_fwd_params:
	.zero		152


//--------------------- .nv.shared._Z35group_norm_nhwc_fwd_one_pass_kernelI11Bf16IOBf16WLi256ELi60ELi480EEv26Group_norm_nhwc_fwd_params --------------------------
	.section	.nv.shared._Z35group_norm_nhwc_fwd_one_pass_kernelI11Bf16IOBf16WLi256ELi60ELi480EEv26Group_norm_nhwc_fwd_params,"aw",@nobits
	.sectionflags	@""
	.align	8
.nv.shared._Z35group_norm_nhwc_fwd_one_pass_kernelI11Bf16IOBf16WLi256ELi60ELi480EEv26Group_norm_nhwc_fwd_params:
	.zero		152


//--------------------- .nv.shared._Z35group_norm_nhwc_fwd_one_pass_kernelI11Bf16IOBf16WLi512ELi60ELi480EEv26Group_norm_nhwc_fwd_params --------------------------
	.section	.nv.shared._Z35group_norm_nhwc_fwd_one_pass_kernelI11Bf16IOBf16WLi512ELi60ELi480EEv26Group_norm_nhwc_fwd_params,"aw",@nobits
	.sectionflags	@""
	.align	8
.nv.shared._Z35group_norm_nhwc_fwd_one_pass_kernelI11Bf16IOBf16WLi512ELi60ELi480EEv26Group_norm_nhwc_fwd_params:
	.zero		152


//--------------------- .nv.shared._Z35group_norm_nhwc_fwd_one_pass_kernelI11Bf16IOFp16WLi64ELi60ELi480EEv26Group_norm_nhwc_fwd_params --------------------------
	.section	.nv.shared._Z35group_norm_nhwc_fwd_one_pass_kernelI11Bf16IOFp16WLi64ELi60ELi480EEv26Group_norm_nhwc_fwd_params,"aw",@nobits
	.sectionflags	@""
	.align	8
.nv.shared._Z35group_norm_nhwc_fwd_one_pass_kernelI11Bf16IOFp16WLi64ELi60ELi480EEv26Group_norm_nhwc_fwd_params:
	.zero		152


//--------------------- .nv.shared._Z35group_norm_nhwc_fwd_one_pass_kernelI11Bf16IOFp16WLi128ELi60ELi480EEv26Group_norm_nhwc_fwd_params --------------------------
	.section	.nv.shared._Z35group_norm_nhwc_fwd_one_pass_kernelI11Bf16IOFp16WLi128ELi60ELi480EEv26Group_norm_nhwc_fwd_params,"aw",@nobits
	.sectionflags	@""
	.align	8
.nv.shared._Z35group_norm_nhwc_fwd_one_pass_kernelI11Bf16IOFp16WLi128ELi60ELi480EEv26Group_norm_nhwc_fwd_params:
	.zero		152


//--------------------- .nv.shared._Z35group_norm_nhwc_fwd_one_pass_kernelI11Bf16IOFp16WLi256ELi60ELi480EEv26Group_norm_nhwc_fwd_params --------------------------
	.section	.nv.shared._Z35group_norm_nhwc_fwd_one_pass_kernelI11Bf16IOFp16WLi256ELi60ELi480EEv26Group_norm_nhwc_fwd_params,"aw",@nobits
	.sectionflags	@""
	.align	8
.nv.shared._Z35group_norm_nhwc_fwd_one_pass_kernelI11Bf16IOFp16WLi256ELi60ELi480EEv26Group_norm_nhwc_fwd_params:
	.zero		152


//--------------------- .nv.shared._Z35group_norm_nhwc_fwd_one_pass_kernelI11Bf16IOFp16WLi512ELi60ELi480EEv26Group_norm_nhwc_fwd_params --------------------------
	.section	.nv.shared._Z35group_norm_nhwc_fwd_one_pass_kernelI11Bf16IOFp16WLi512ELi60ELi480EEv26Group_norm_nhwc_fwd_params,"aw",@nobits
	.sectionflags	@""
	.align	8
.nv.shared._Z35group_norm_nhwc_fwd_one_pass_kernelI11Bf16IOFp16WLi512ELi60ELi480EEv26Group_norm_nhwc_fwd_params:
	.zero		152


//--------------------- .nv.shared._Z35group_norm_nhwc_fwd_one_pass_kernelI11Fp16IOFp32WLi64ELi60ELi480EEv26Group_norm_nhwc_fwd_params --------------------------
	.section	.nv.shared._Z35group_norm_nhwc_fwd_one_pass_kernelI11Fp16IOFp32WLi64ELi60ELi480EEv26Group_norm_nhwc_fwd_params,"aw",@nobits
	.sectionflags	@""
	.align	8
.nv.shared._Z35group_norm_nhwc_fwd_one_pass_kernelI11Fp16IOFp32WLi64ELi60ELi480EEv26Group_norm_nhwc_fwd_params:
	.zero		152


//--------------------- .nv.shared._Z35group_norm_nhwc_fwd_one_pass_kernelI11Fp16IOFp32WLi128ELi60ELi480EEv26Group_norm_nhwc_fwd_params --------------------------
	.section	.nv.shared._Z35group_norm_nhwc_fwd_one_pass_kernelI11Fp16IOFp32WLi128ELi60ELi480EEv26Group_norm_nhwc_fwd_params,"aw",@nobits
	.sectionflags	@""
	.align	8
.nv.shared._Z35group_norm_nhwc_fwd_one_pass_kernelI11Fp16IOFp32WLi128ELi60ELi480EEv26Group_norm_nhwc_fwd_params:
	.zero		152


//--------------------- .nv.shared._Z35group_norm_nhwc_fwd_one_pass_kernelI11Fp16IOFp32WLi256ELi60ELi480EEv26Group_norm_nhwc_fwd_params --------------------------
	.section	.nv.shared._Z35group_norm_nhwc_fwd_one_pass_kernelI11Fp16IOFp32WLi256ELi60ELi480EEv26Group_norm_nhwc_fwd_params,"aw",@nobits
	.sectionflags	@""
	.align	8
.nv.shared._Z35group_norm_nhwc_fwd_one_pass_kernelI11Fp16IOFp32WLi256ELi60ELi480EEv26Group_norm_nhwc_fwd_params:
	.zero		152


//--------------------- .nv.shared._Z35group_norm_nhwc_fwd_one_pass_kernelI11Fp16IOFp32WLi512ELi60ELi480EEv26Group_norm_nhwc_fwd_params --------------------------
	.section	.nv.shared._Z35group_norm_nhwc_fwd_one_pass_kernelI11Fp16IOFp32WLi512ELi60ELi480EEv26Group_norm_nhwc_fwd_params,"aw",@nobits
	.sectionflags	@""
	.align	8
.nv.shared._Z35group_norm_nhwc_fwd_one_pass_kernelI11Fp16IOFp32WLi512ELi60ELi480EEv26Group_norm_nhwc_fwd_params:
	.zero		152


//--------------------- .nv.shared._Z35group_norm_nhwc_fwd_one_pass_kernelI11Fp16IOBf16WLi64ELi60ELi480EEv26Group_norm_nhwc_fwd_params --------------------------
	.section	.nv.shared._Z35group_norm_nhwc_fwd_one_pass_kernelI11Fp16IOBf16WLi64ELi60ELi480EEv26Group_norm_nhwc_fwd_params,"aw",@nobits
	.sectionflags	@""
	.align	8
.nv.shared._Z35group_norm_nhwc_fwd_one_pass_kernelI11Fp16IOBf16WLi64ELi60ELi480EEv26Group_norm_nhwc_fwd_params:
	.zero		152


//--------------------- .nv.shared._Z35group_norm_nhwc_fwd_one_pass_kernelI11Fp16IOBf16WLi128ELi60ELi480EEv26Group_norm_nhwc_fwd_params --------------------------
	.section	.nv.shared._Z35group_norm_nhwc_fwd_one_pass_kernelI11Fp16IOBf16WLi128ELi60ELi480EEv26Group_norm_nhwc_fwd_params,"aw",@nobits
	.sectionflags	@""
	.align	8
.nv.shared._Z35group_norm_nhwc_fwd_one_pass_kernelI11Fp16IOBf16WLi128ELi60ELi480EEv26Group_norm_nhwc_fwd_params:
	.zero		152


//--------------------- .nv.shared._Z35group_norm_nhwc_fwd_one_pass_kernelI11Fp16IOBf16WLi256ELi60ELi480EEv26Group_norm_nhwc_fwd_params --------------------------
	.section	.nv.shared._Z35group_norm_nhwc_fwd_one_pass_kernelI11Fp16IOBf16WLi256ELi60ELi480EEv26Group_norm_nhwc_fwd_params,"aw",@nobits
	.sectionflags	@""
	.align	8
.nv.shared._Z35group_norm_nhwc_fwd_one_pass_kernelI11Fp16IOBf16WLi256ELi60ELi480EEv26Group_norm_nhwc_fwd_params:
	.zero		152


//--------------------- .nv.shared._Z35group_norm_nhwc_fwd_one_pass_kernelI11Fp16IOBf16WLi512ELi60ELi480EEv26Group_norm_nhwc_fwd_params --------------------------
	.section	.nv.shared._Z35group_norm_nhwc_fwd_one_pass_kernelI11Fp16IOBf16WLi512ELi60ELi480EEv26Group_norm_nhwc_fwd_params,"aw",@nobits
	.sectionflags	@""
	.align	8
.nv.shared._Z35group_norm_nhwc_fwd_one_pass_kernelI11Fp16IOBf16WLi512ELi60ELi480EEv26Group_norm_nhwc_fwd_params:
	.zero		152


//--------------------- .nv.shared._Z35group_norm_nhwc_fwd_one_pass_kernelI11Fp16IOFp16WLi64ELi60ELi480EEv26Group_norm_nhwc_fwd_params --------------------------
	.section	.nv.shared._Z35group_norm_nhwc_fwd_one_pass_kernelI11Fp16IOFp16WLi64ELi60ELi480EEv26Group_norm_nhwc_fwd_params,"aw",@nobits
	.sectionflags	@""
	.align	8
.nv.shared._Z35group_norm_nhwc_fwd_one_pass_kernelI11Fp16IOFp16WLi64ELi60ELi480EEv26Group_norm_nhwc_fwd_params:
	.zero		152


//--------------------- .nv.shared._Z35group_norm_nhwc_fwd_one_pass_kernelI11Fp16IOFp16WLi128ELi60ELi480EEv26Group_norm_nhwc_fwd_params --------------------------
	.section	.nv.shared._Z35group_norm_nhwc_fwd_one_pass_kernelI11Fp16IOFp16WLi128ELi60ELi480EEv26Group_norm_nhwc_fwd_params,"aw",@nobits
	.sectionflags	@""
	.align	8
.nv.shared._Z35group_norm_nhwc_fwd_one_pass_kernelI11Fp16IOFp16WLi128ELi60ELi480EEv26Group_norm_nhwc_fwd_params:
	.zero		152


//--------------------- .nv.shared._Z35group_norm_nhwc_fwd_one_pass_kernelI11Fp16IOFp16WLi256ELi60ELi480EEv26Group_norm_nhwc_fwd_params --------------------------
	.section	.nv.shared._Z35group_norm_nhwc_fwd_one_pass_kernelI11Fp16IOFp16WLi256ELi60ELi480EEv26Group_norm_nhwc_fwd_params,"aw",@nobits
	.sectionflags	@""
	.align	8
.nv.shared._Z35group_norm_nhwc_fwd_one_pass_kernelI11Fp16IOFp16WLi256ELi60ELi480EEv26Group_norm_nhwc_fwd_params:
	.zero		152


//--------------------- .nv.shared._Z35group_norm_nhwc_fwd_one_pass_kernelI11Fp16IOFp16WLi512ELi60ELi480EEv26Group_norm_nhwc_fwd_params --------------------------
	.section	.nv.shared._Z35group_norm_nhwc_fwd_one_pass_kernelI11Fp16IOFp16WLi512ELi60ELi480EEv26Group_norm_nhwc_fwd_params,"aw",@nobits
	.sectionflags	@""
	.align	8
.nv.shared._Z35group_norm_nhwc_fwd_one_pass_kernelI11Fp16IOFp16WLi512ELi60ELi480EEv26Group_norm_nhwc_fwd_params:
	.zero		152


//--------------------- .nv.shared._Z35group_norm_nhwc_fwd_one_pass_kernelI11Fp32IOFp32WLi64ELi60ELi480EEv26Group_norm_nhwc_fwd_params --------------------------
	.section	.nv.shared._Z35group_norm_nhwc_fwd_one_pass_kernelI11Fp32IOFp32WLi64ELi60ELi480EEv26Group_norm_nhwc_fwd_params,"aw",@nobits
	.sectionflags	@""
	.align	8
.nv.shared._Z35group_norm_nhwc_fwd_one_pass_kernelI11Fp32IOFp32WLi64ELi60ELi480EEv26Group_norm_nhwc_fwd_params:
	.zero		152


//--------------------- .nv.shared._Z35group_norm_nhwc_fwd_one_pass_kernelI11Fp32IOFp32WLi128ELi60ELi480EEv26Group_norm_nhwc_fwd_params --------------------------
	.section	.nv.shared._Z35group_norm_nhwc_fwd_one_pass_kernelI11Fp32IOFp32WLi128ELi60ELi480EEv26Group_norm_nhwc_fwd_params,"aw",@nobits
	.sectionflags	@""
	.align	8
.nv.shared._Z35group_norm_nhwc_fwd_one_pass_kernelI11Fp32IOFp32WLi128ELi60ELi480EEv26Group_norm_nhwc_fwd_params:
	.zero		152


//--------------------- .nv.shared._Z35group_norm_nhwc_fwd_one_pass_kernelI11Fp32IOFp32WLi256ELi60ELi480EEv26Group_norm_nhwc_fwd_params --------------------------
	.section	.nv.shared._Z35group_norm_nhwc_fwd_one_pass_kernelI11Fp32IOFp32WLi256ELi60ELi480EEv26Group_norm_nhwc_fwd_params,"aw",@nobits
	.sectionflags	@""
	.align	8
.nv.shared._Z35group_norm_nhwc_fwd_one_pass_kernelI11Fp32IOFp32WLi256ELi60ELi480EEv26Group_norm_nhwc_fwd_params:
	.zero		152


//--------------------- .nv.shared._Z35group_norm_nhwc_fwd_one_pass_kernelI11Fp32IOFp32WLi512ELi60ELi480EEv26Group_norm_nhwc_fwd_params --------------------------
	.section	.nv.shared._Z35group_norm_nhwc_fwd_one_pass_kernelI11Fp32IOFp32WLi512ELi60ELi480EEv26Group_norm_nhwc_fwd_params,"aw",@nobits
	.sectionflags	@""
	.align	8
.nv.shared._Z35group_norm_nhwc_fwd_one_pass_kernelI11Fp32IOFp32WLi512ELi60ELi480EEv26Group_norm_nhwc_fwd_params:
	.zero		152


//--------------------- .nv.shared._Z35group_norm_nhwc_fwd_one_pass_kernelI11Fp32IOBf16WLi64ELi60ELi480EEv26Group_norm_nhwc_fwd_params --------------------------
	.section	.nv.shared._Z35group_norm_nhwc_fwd_one_pass_kernelI11Fp32IOBf16WLi64ELi60ELi480EEv26Group_norm_nhwc_fwd_params,"aw",@nobits
	.sectionflags	@""
	.align	8
.nv.shared._Z35group_norm_nhwc_fwd_one_pass_kernelI11Fp32IOBf16WLi64ELi60ELi480EEv26Group_norm_nhwc_fwd_params:
	.zero		152


//--------------------- .nv.shared._Z35group_norm_nhwc_fwd_one_pass_kernelI11Fp32IOBf16WLi128ELi60ELi480EEv26Group_norm_nhwc_fwd_params --------------------------
	.section	.nv.shared._Z35group_norm_nhwc_fwd_one_pass_kernelI11Fp32IOBf16WLi128ELi60ELi480EEv26Group_norm_nhwc_fwd_params,"aw",@nobits
	.sectionflags	@""
	.align	8
.nv.shared._Z35group_norm_nhwc_fwd_one_pass_kernelI11Fp32IOBf16WLi128ELi60ELi480EEv26Group_norm_nhwc_fwd_params:
	.zero		152


//--------------------- .nv.shared._Z35group_norm_nhwc_fwd_one_pass_kernelI11Fp32IOBf16WLi256ELi60ELi480EEv26Group_norm_nhwc_fwd_params --------------------------
	.section	.nv.shared._Z35group_norm_nhwc_fwd_one_pass_kernelI11Fp32IOBf16WLi256ELi60ELi480EEv26Group_norm_nhwc_fwd_params,"aw",@nobits
	.sectionflags	@""
	.align	8
.nv.shared._Z35group_norm_nhwc_fwd_one_pass_kernelI11Fp32IOBf16WLi256ELi60ELi480EEv26Group_norm_nhwc_fwd_params:
	.zero		152


//--------------------- .nv.shared._Z35group_norm_nhwc_fwd_one_pass_kernelI11Fp32IOBf16WLi512ELi60ELi480EEv26Group_norm_nhwc_fwd_params --------------------------
	.section	.nv.shared._Z35group_norm_nhwc_fwd_one_pass_kernelI11Fp32IOBf16WLi512ELi60ELi480EEv26Group_norm_nhwc_fwd_params,"aw",@nobits
	.sectionflags	@""
	.align	8
.nv.shared._Z35group_norm_nhwc_fwd_one_pass_kernelI11Fp32IOBf16WLi512ELi60ELi480EEv26Group_norm_nhwc_fwd_params:
	.zero		152


//--------------------- .nv.shared._Z35group_norm_nhwc_fwd_one_pass_kernelI11Fp32IOFp16WLi64ELi60ELi480EEv26Group_norm_nhwc_fwd_params --------------------------
	.section	.nv.shared._Z35group_norm_nhwc_fwd_one_pass_kernelI11Fp32IOFp16WLi64ELi60ELi480EEv26Group_norm_nhwc_fwd_params,"aw",@nobits
	.sectionflags	@""
	.align	8
.nv.shared._Z35group_norm_nhwc_fwd_one_pass_kernelI11Fp32IOFp16WLi64ELi60ELi480EEv26Group_norm_nhwc_fwd_params:
	.zero		152


//--------------------- .nv.shared._Z35group_norm_nhwc_fwd_one_pass_kernelI11Fp32IOFp16WLi128ELi60ELi480EEv26Group_norm_nhwc_fwd_params --------------------------
	.section	.nv.shared._Z35group_norm_nhwc_fwd_one_pass_kernelI11Fp32IOFp16WLi128ELi60ELi480EEv26Group_norm_nhwc_fwd_params,"aw",@nobits
	.sectionflags	@""
	.align	8
.nv.shared._Z35group_norm_nhwc_fwd_one_pass_kernelI11Fp32IOFp16WLi128ELi60ELi480EEv26Group_norm_nhwc_fwd_params:
	.zero		152


//--------------------- .nv.shared._Z35group_norm_nhwc_fwd_one_pass_kernelI11Fp32IOFp16WLi256ELi60ELi480EEv26Group_norm_nhwc_fwd_params --------------------------
	.section	.nv.shared._Z35group_norm_nhwc_fwd_one_pass_kernelI11Fp32IOFp16WLi256ELi60ELi480EEv26Group_norm_nhwc_fwd_params,"aw",@nobits
	.sectionflags	@""
	.align	8
.nv.shared._Z35group_norm_nhwc_fwd_one_pass_kernelI11Fp32IOFp16WLi256ELi60ELi480EEv26Group_norm_nhwc_fwd_params:
	.zero		152


//--------------------- .nv.shared._Z35group_norm_nhwc_fwd_one_pass_kernelI11Fp32IOFp16WLi512ELi60ELi480EEv26Group_norm_nhwc_fwd_params --------------------------
	.section	.nv.shared._Z35group_norm_nhwc_fwd_one_pass_kernelI11Fp32IOFp16WLi512ELi60ELi480EEv26Group_norm_nhwc_fwd_params,"aw",@nobits
	.sectionflags	@""
	.align	8
.nv.shared._Z35group_norm_nhwc_fwd_one_pass_kernelI11Fp32IOFp16WLi512ELi60ELi480EEv26Group_norm_nhwc_fwd_params:
	.zero		152
